def attn_fwd(
    Q,
    K,
    V,
    Out,
    Lse,
    sm_scale,
    stride_qz,
    stride_qh,
    stride_qm,
    stride_qk,
    stride_kz,
    stride_kh,
    stride_kn,
    stride_kk,
    stride_vz,
    stride_vh,
    stride_vn,
    stride_vk,
    stride_oz,
    stride_oh,
    stride_om,
    stride_ok,
    seqlen_q,
    seqlen_k,
    BLOCK_M: tl.constexpr,
    BLOCK_N: tl.constexpr,
    HEAD_DIM: tl.constexpr,
    CAUSAL: tl.constexpr,
):
    start_m = tl.program_id(0)
    off_hz = tl.program_id(1)
    q_off = off_hz * stride_qh
    k_off = off_hz * stride_kh
    v_off = off_hz * stride_vh
    offs_m = start_m * BLOCK_M + tl.arange(0, BLOCK_M)
    offs_d = tl.arange(0, HEAD_DIM)
    offs_n = tl.arange(0, BLOCK_N)
    q_ptrs = Q + q_off + offs_m[:, None] * stride_qm + offs_d[None, :] * stride_qk
    k_ptrs = K + k_off + offs_d[:, None] * stride_kk + offs_n[None, :] * stride_kn
    v_ptrs = V + v_off + offs_n[:, None] * stride_vn + offs_d[None, :] * stride_vk
    m_i = tl.full([BLOCK_M], float("-inf"), dtype=tl.float32)
    l_i = tl.zeros([BLOCK_M], dtype=tl.float32) + 1.0
    acc = tl.zeros([BLOCK_M, HEAD_DIM], dtype=tl.float32)
    q = tl.load(q_ptrs)
    acc, l_i, m_i = _attn_fwd_inner(
        acc,
        l_i,
        m_i,
        q,
        k_ptrs,
        v_ptrs,
        sm_scale,
        stride_kn,
        stride_vn,
        start_m,
        seqlen_k,
        BLOCK_M,
        BLOCK_N,
        HEAD_DIM,
        CAUSAL,
    )
    acc = acc / l_i[:, None]
    lse = m_i + tl.math.log2(l_i) / 1.4426950408889634
    o_ptrs = (
        Out
        + off_hz * stride_oh
        + offs_m[:, None] * stride_om
        + offs_d[None, :] * stride_ok
    )
    tl.store(o_ptrs, acc.to(Out.dtype.element_ty))
    tl.store(Lse + off_hz * seqlen_q + offs_m, lse)

# config = {"BLOCK_M": 128, "BLOCK_N": 128, "HEAD_DIM": 256, "arch": "sm_90", "causal": true, "dtype": "fp16", "num_stages": 2, "num_warps": 8}
# arch = sm_90


// ===== COMPILED SASS (sm_90a) =====

	.target	sm_90a

	.elftype	@"ET_EXEC"


//--------------------- .note.nv.tkinfo           --------------------------
	.section	.note.nv.tkinfo,"",@"SHT_NOTE"
	.sectionflags	@"SHF_NOTE_NV_TKINFO"
	.tkinfo
        /*0018*/ 	.word	0x00000002
        /*0030*/ 	.string	""
        /*0030*/ 	.string	"ptxas"
        /*0030*/ 	.string	"Cuda compilation tools, release 13.0, V13.0.88"
        /*0030*/ 	.string	"Build cuda_13.0.r13.0/compiler.36424714_0"
        /*0030*/ 	.string	"-v  -suppress-debug-info  -lineinfo  -arch sm_90a "



//--------------------- .note.nv.cuinfo           --------------------------
	.section	.note.nv.cuinfo,"",@"SHT_NOTE"
	.sectionflags	@"SHF_NOTE_NV_CUINFO"
        /*0018*/ 	.short	0x0002
        /*001a*/ 	.short	0x005a
        /*001c*/ 	.short	0x0082
	.zero		2


//--------------------- .nv.info                  --------------------------
	.section	.nv.info,"",@"SHT_CUDA_INFO"
	.align	4


	//----- nvinfo : EIATTR_REGCOUNT
	.align		4
        /*0000*/ 	.byte	0x04, 0x2f
        /*0002*/ 	.short	(.L_2 - .L_1)
	.align		4
.L_1:
        /*0004*/ 	.word	index@(attn_fwd)
        /*0008*/ 	.word	0x000000ff


	//----- nvinfo : EIATTR_FRAME_SIZE
	.align		4
.L_2:
        /*000c*/ 	.byte	0x04, 0x11
        /*000e*/ 	.short	(.L_4 - .L_3)
	.align		4
.L_3:
        /*0010*/ 	.word	index@(attn_fwd)
        /*0014*/ 	.word	0x00000748


	//----- nvinfo : EIATTR_MIN_STACK_SIZE
	.align		4
.L_4:
        /*0018*/ 	.byte	0x04, 0x12
        /*001a*/ 	.short	(.L_6 - .L_5)
	.align		4
.L_5:
        /*001c*/ 	.word	index@(attn_fwd)
        /*0020*/ 	.word	0x00000748
.L_6:


//--------------------- .nv.compat                --------------------------
	.section	.nv.compat,"",@"SHT_CUDA_COMPAT_INFO"
	.align	4
        /*0000*/ 	.byte	0x02, 0x09, 0x01, 0x00, 0x02, 0x02, 0x04, 0x00, 0x02, 0x05, 0x05, 0x00, 0x03, 0x07, 0x01, 0x01
        /*0010*/ 	.byte	0x02, 0x03, 0x00, 0x00, 0x02, 0x06, 0x01, 0x00, 0x04, 0x0b, 0x08, 0x00, 0x00, 0x00, 0x00, 0x00
        /*0020*/ 	.byte	0x00, 0x00, 0x00, 0x00


//--------------------- .nv.info.attn_fwd         --------------------------
	.section	.nv.info.attn_fwd,"",@"SHT_CUDA_INFO"
	.sectionflags	@""
	.align	4


	//----- nvinfo : EIATTR_CUDA_API_VERSION
	.align		4
        /*0000*/ 	.byte	0x04, 0x37
        /*0002*/ 	.short	(.L_8 - .L_7)
.L_7:
        /*0004*/ 	.word	0x00000082


	//----- nvinfo : EIATTR_KPARAM_INFO
	.align		4
.L_8:
        /*0008*/ 	.byte	0x04, 0x17
        /*000a*/ 	.short	(.L_10 - .L_9)
.L_9:
        /*000c*/ 	.word	0x00000000
        /*0010*/ 	.short	0x0019
        /*0012*/ 	.short	0x0080
        /*0014*/ 	.byte	0x00, 0xf4, 0x21, 0x00


	//----- nvinfo : EIATTR_KPARAM_INFO
	.align		4
.L_10:
        /*0018*/ 	.byte	0x04, 0x17
        /*001a*/ 	.short	(.L_12 - .L_11)
.L_11:
        /*001c*/ 	.word	0x00000000
        /*0020*/ 	.short	0x0018
        /*0022*/ 	.short	0x0078
        /*0024*/ 	.byte	0x00, 0xf4, 0x21, 0x00


	//----- nvinfo : EIATTR_KPARAM_INFO
	.align		4
.L_12:
        /*0028*/ 	.byte	0x04, 0x17
        /*002a*/ 	.short	(.L_14 - .L_13)
.L_13:
        /*002c*/ 	.word	0x00000000
        /*0030*/ 	.short	0x0017
        /*0032*/ 	.short	0x0070
        /*0034*/ 	.byte	0x00, 0xf0, 0x11, 0x00


	//----- nvinfo : EIATTR_KPARAM_INFO
	.align		4
.L_14:
        /*0038*/ 	.byte	0x04, 0x17
        /*003a*/ 	.short	(.L_16 - .L_15)
.L_15:
        /*003c*/ 	.word	0x00000000
        /*0040*/ 	.short	0x0016
        /*0042*/ 	.short	0x006c
        /*0044*/ 	.byte	0x00, 0xf0, 0x11, 0x00


	//----- nvinfo : EIATTR_KPARAM_INFO
	.align		4
.L_16:
        /*0048*/ 	.byte	0x04, 0x17
        /*004a*/ 	.short	(.L_18 - .L_17)
.L_17:
        /*004c*/ 	.word	0x00000000
        /*0050*/ 	.short	0x0015
        /*0052*/ 	.short	0x0068
        /*0054*/ 	.byte	0x00, 0xf0, 0x11, 0x00


	//----- nvinfo : EIATTR_KPARAM_INFO
	.align		4
.L_18:
        /*0058*/ 	.byte	0x04, 0x17
        /*005a*/ 	.short	(.L_20 - .L_19)
.L_19:
        /*005c*/ 	.word	0x00000000
        /*0060*/ 	.short	0x0014
        /*0062*/ 	.short	0x0064
        /*0064*/ 	.byte	0x00, 0xf0, 0x11, 0x00


	//----- nvinfo : EIATTR_KPARAM_INFO
	.align		4
.L_20:
        /*0068*/ 	.byte	0x04, 0x17
        /*006a*/ 	.short	(.L_22 - .L_21)
.L_21:
        /*006c*/ 	.word	0x00000000
        /*0070*/ 	.short	0x0013
        /*0072*/ 	.short	0x0060
        /*0074*/ 	.byte	0x00, 0xf0, 0x11, 0x00


	//----- nvinfo : EIATTR_KPARAM_INFO
	.align		4
.L_22:
        /*0078*/ 	.byte	0x04, 0x17
        /*007a*/ 	.short	(.L_24 - .L_23)
.L_23:
        /*007c*/ 	.word	0x00000000
        /*0080*/ 	.short	0x0012
        /*0082*/ 	.short	0x005c
        /*0084*/ 	.byte	0x00, 0xf0, 0x11, 0x00


	//----- nvinfo : EIATTR_KPARAM_INFO
	.align		4
.L_24:
        /*0088*/ 	.byte	0x04, 0x17
        /*008a*/ 	.short	(.L_26 - .L_25)
.L_25:
        /*008c*/ 	.word	0x00000000
        /*0090*/ 	.short	0x0011
        /*0092*/ 	.short	0x0058
        /*0094*/ 	.byte	0x00, 0xf0, 0x11, 0x00


	//----- nvinfo : EIATTR_KPARAM_INFO
	.align		4
.L_26:
        /*0098*/ 	.byte	0x04, 0x17
        /*009a*/ 	.short	(.L_28 - .L_27)
.L_27:
        /*009c*/ 	.word	0x00000000
        /*00a0*/ 	.short	0x0010
        /*00a2*/ 	.short	0x0054
        /*00a4*/ 	.byte	0x00, 0xf0, 0x11, 0x00


	//----- nvinfo : EIATTR_KPARAM_INFO
	.align		4
.L_28:
        /*00a8*/ 	.byte	0x04, 0x17
        /*00aa*/ 	.short	(.L_30 - .L_29)
.L_29:
        /*00ac*/ 	.word	0x00000000
        /*00b0*/ 	.short	0x000f
        /*00b2*/ 	.short	0x0050
        /*00b4*/ 	.byte	0x00, 0xf0, 0x11, 0x00


	//----- nvinfo : EIATTR_KPARAM_INFO
	.align		4
.L_30:
        /*00b8*/ 	.byte	0x04, 0x17
        /*00ba*/ 	.short	(.L_32 - .L_31)
.L_31:
        /*00bc*/ 	.word	0x00000000
        /*00c0*/ 	.short	0x000e
        /*00c2*/ 	.short	0x004c
        /*00c4*/ 	.byte	0x00, 0xf0, 0x11, 0x00


	//----- nvinfo : EIATTR_KPARAM_INFO
	.align		4
.L_32:
        /*00c8*/ 	.byte	0x04, 0x17
        /*00ca*/ 	.short	(.L_34 - .L_33)
.L_33:
        /*00cc*/ 	.word	0x00000000
        /*00d0*/ 	.short	0x000d
        /*00d2*/ 	.short	0x0048
        /*00d4*/ 	.byte	0x00, 0xf0, 0x11, 0x00


	//----- nvinfo : EIATTR_KPARAM_INFO
	.align		4
.L_34:
        /*00d8*/ 	.byte	0x04, 0x17
        /*00da*/ 	.short	(.L_36 - .L_35)
.L_35:
        /*00dc*/ 	.word	0x00000000
        /*00e0*/ 	.short	0x000c
        /*00e2*/ 	.short	0x0044
        /*00e4*/ 	.byte	0x00, 0xf0, 0x11, 0x00


	//----- nvinfo : EIATTR_KPARAM_INFO
	.align		4
.L_36:
        /*00e8*/ 	.byte	0x04, 0x17
        /*00ea*/ 	.short	(.L_38 - .L_37)
.L_37:
        /*00ec*/ 	.word	0x00000000
        /*00f0*/ 	.short	0x000b
        /*00f2*/ 	.short	0x0040
        /*00f4*/ 	.byte	0x00, 0xf0, 0x11, 0x00


	//----- nvinfo : EIATTR_KPARAM_INFO
	.align		4
.L_38:
        /*00f8*/ 	.byte	0x04, 0x17
        /*00fa*/ 	.short	(.L_40 - .L_39)
.L_39:
        /*00fc*/ 	.word	0x00000000
        /*0100*/ 	.short	0x000a
        /*0102*/ 	.short	0x003c
        /*0104*/ 	.byte	0x00, 0xf0, 0x11, 0x00


	//----- nvinfo : EIATTR_KPARAM_INFO
	.align		4
.L_40:
        /*0108*/ 	.byte	0x04, 0x17
        /*010a*/ 	.short	(.L_42 - .L_41)
.L_41:
        /*010c*/ 	.word	0x00000000
        /*0110*/ 	.short	0x0009
        /*0112*/ 	.short	0x0038
        /*0114*/ 	.byte	0x00, 0xf0, 0x11, 0x00


	//----- nvinfo : EIATTR_KPARAM_INFO
	.align		4
.L_42:
        /*0118*/ 	.byte	0x04, 0x17
        /*011a*/ 	.short	(.L_44 - .L_43)
.L_43:
        /*011c*/ 	.word	0x00000000
        /*0120*/ 	.short	0x0008
        /*0122*/ 	.short	0x0034
        /*0124*/ 	.byte	0x00, 0xf0, 0x11, 0x00


	//----- nvinfo : EIATTR_KPARAM_INFO
	.align		4
.L_44:
        /*0128*/ 	.byte	0x04, 0x17
        /*012a*/ 	.short	(.L_46 - .L_45)
.L_45:
        /*012c*/ 	.word	0x00000000
        /*0130*/ 	.short	0x0007
        /*0132*/ 	.short	0x0030
        /*0134*/ 	.byte	0x00, 0xf0, 0x11, 0x00


	//----- nvinfo : EIATTR_KPARAM_INFO
	.align		4
.L_46:
        /*0138*/ 	.byte	0x04, 0x17
        /*013a*/ 	.short	(.L_48 - .L_47)
.L_47:
        /*013c*/ 	.word	0x00000000
        /*0140*/ 	.short	0x0006
        /*0142*/ 	.short	0x002c
        /*0144*/ 	.byte	0x00, 0xf0, 0x11, 0x00


	//----- nvinfo : EIATTR_KPARAM_INFO
	.align		4
.L_48:
        /*0148*/ 	.byte	0x04, 0x17
        /*014a*/ 	.short	(.L_50 - .L_49)
.L_49:
        /*014c*/ 	.word	0x00000000
        /*0150*/ 	.short	0x0005
        /*0152*/ 	.short	0x0028
        /*0154*/ 	.byte	0x00, 0xf0, 0x11, 0x00


	//----- nvinfo : EIATTR_KPARAM_INFO
	.align		4
.L_50:
        /*0158*/ 	.byte	0x04, 0x17
        /*015a*/ 	.short	(.L_52 - .L_51)
.L_51:
        /*015c*/ 	.word	0x00000000
        /*0160*/ 	.short	0x0004
        /*0162*/ 	.short	0x0020
        /*0164*/ 	.byte	0x00, 0xf4, 0x21, 0x00


	//----- nvinfo : EIATTR_KPARAM_INFO
	.align		4
.L_52:
        /*0168*/ 	.byte	0x04, 0x17
        /*016a*/ 	.short	(.L_54 - .L_53)
.L_53:
        /*016c*/ 	.word	0x00000000
        /*0170*/ 	.short	0x0003
        /*0172*/ 	.short	0x0018
        /*0174*/ 	.byte	0x00, 0xf4, 0x21, 0x00


	//----- nvinfo : EIATTR_KPARAM_INFO
	.align		4
.L_54:
        /*0178*/ 	.byte	0x04, 0x17
        /*017a*/ 	.short	(.L_56 - .L_55)
.L_55:
        /*017c*/ 	.word	0x00000000
        /*0180*/ 	.short	0x0002
        /*0182*/ 	.short	0x0010
        /*0184*/ 	.byte	0x00, 0xf4, 0x21, 0x00


	//----- nvinfo : EIATTR_KPARAM_INFO
	.align		4
.L_56:
        /*0188*/ 	.byte	0x04, 0x17
        /*018a*/ 	.short	(.L_58 - .L_57)
.L_57:
        /*018c*/ 	.word	0x00000000
        /*0190*/ 	.short	0x0001
        /*0192*/ 	.short	0x0008
        /*0194*/ 	.byte	0x00, 0xf4, 0x21, 0x00


	//----- nvinfo : EIATTR_KPARAM_INFO
	.align		4
.L_58:
        /*0198*/ 	.byte	0x04, 0x17
        /*019a*/ 	.short	(.L_60 - .L_59)
.L_59:
        /*019c*/ 	.word	0x00000000
        /*01a0*/ 	.short	0x0000
        /*01a2*/ 	.short	0x0000
        /*01a4*/ 	.byte	0x00, 0xf4, 0x21, 0x00


	//----- nvinfo : EIATTR_SPARSE_MMA_MASK
	.align		4
.L_60:
        /*01a8*/ 	.byte	0x03, 0x50
        /*01aa*/ 	.short	0x0000


	//----- nvinfo : EIATTR_MAXREG_COUNT
	.align		4
        /*01ac*/ 	.byte	0x03, 0x1b
        /*01ae*/ 	.short	0x00ff


	//----- nvinfo : EIATTR_NUM_BARRIERS
	.align		4
        /*01b0*/ 	.byte	0x02, 0x4c
        /*01b2*/ 	.byte	0x01
	.zero		1


	//----- nvinfo : EIATTR_ANNOTATIONS
	.align		4
        /*01b4*/ 	.byte	0x04, 0x55
        /*01b6*/ 	.short	(.L_62 - .L_61)


	//   ....[0]....
.L_61:
        /*01b8*/ 	.word	0x00000001
        /*01bc*/ 	.byte	0x30, 0x2a, 0x00, 0x00, 0x01, 0x00, 0x00, 0x00, 0x50, 0x2a, 0x00, 0x00, 0x01, 0x00, 0x00, 0x00
        /* <DEDUP_REMOVED lines=345> */
        /*175c*/ 	.byte	0xa0, 0x13, 0x01, 0x00, 0x01, 0x00, 0x00, 0x00, 0xe0, 0x13, 0x01, 0x00


	//----- nvinfo : EIATTR_MERCURY_ISA_VERSION
	.align		4
.L_62:
        /*1768*/ 	.byte	0x03, 0x5f
        /*176a*/ 	.short	0x0101


	//----- nvinfo : EIATTR_COOP_GROUP_MASK_REGIDS
	.align		4
        /*176c*/ 	.byte	0x04, 0x29
        /*176e*/ 	.short	(.L_64 - .L_63)


	//   ....[0]....
.L_63:
        /*1770*/ 	.word	0xffffffff


	//   ....[1]....
        /*1774*/ 	.word	0xffffffff


	//   ....[2]....
        /*1778*/ 	.word	0xffffffff


	//   ....[3]....
        /*177c*/ 	.word	0xffffffff


	//   ....[4]....
        /*1780*/ 	.word	0xffffffff


	//   ....[5]....
        /*1784*/ 	.word	0xffffffff


	//   ....[6]....
        /*1788*/ 	.word	0xffffffff


	//   ....[7]....
        /*178c*/ 	.word	0xffffffff


	//----- nvinfo : EIATTR_COOP_GROUP_INSTR_OFFSETS
	.align		4
.L_64:
        /*1790*/ 	.byte	0x04, 0x28
        /*1792*/ 	.short	(.L_66 - .L_65)


	//   ....[0]....
.L_65:
        /*1794*/ 	.word	0x0000e1d0


	//   ....[1]....
        /*1798*/ 	.word	0x0000e680


	//   ....[2]....
        /*179c*/ 	.word	0x0000eb00


	//   ....[3]....
        /*17a0*/ 	.word	0x0000eb20


	//   ....[4]....
        /*17a4*/ 	.word	0x000111e0


	//   ....[5]....
        /*17a8*/ 	.word	0x000111f0


	//   ....[6]....
        /*17ac*/ 	.word	0x00011230


	//   ....[7]....
        /*17b0*/ 	.word	0x00011240


	//----- nvinfo : EIATTR_EXIT_INSTR_OFFSETS
	.align		4
.L_66:
        /*17b4*/ 	.byte	0x04, 0x1c
        /*17b6*/ 	.short	(.L_68 - .L_67)


	//   ....[0]....
.L_67:
        /*17b8*/ 	.word	0x00016710


	//   ....[1]....
        /*17bc*/ 	.word	0x00016740


	//----- nvinfo : EIATTR_REQNTID
	.align		4
.L_68:
        /*17c0*/ 	.byte	0x04, 0x10
        /*17c2*/ 	.short	(.L_70 - .L_69)
.L_69:
        /*17c4*/ 	.word	0x00000100
        /*17c8*/ 	.word	0x00000001
        /*17cc*/ 	.word	0x00000001


	//----- nvinfo : EIATTR_CBANK_PARAM_SIZE
	.align		4
.L_70:
        /*17d0*/ 	.byte	0x03, 0x19
        /*17d2*/ 	.short	0x0088


	//----- nvinfo : EIATTR_PARAM_CBANK
	.align		4
        /*17d4*/ 	.byte	0x04, 0x0a
        /*17d6*/ 	.short	(.L_72 - .L_71)
	.align		4
.L_71:
        /*17d8*/ 	.word	index@(.nv.constant0.attn_fwd)
        /*17dc*/ 	.short	0x0210
        /*17de*/ 	.short	0x0088


	//----- nvinfo : EIATTR_SW_WAR
	.align		4
.L_72:
        /*17e0*/ 	.byte	0x04, 0x36
        /*17e2*/ 	.short	(.L_74 - .L_73)
.L_73:
        /*17e4*/ 	.word	0x00000008
.L_74:


//--------------------- .nv.callgraph             --------------------------
	.section	.nv.callgraph,"",@"SHT_CUDA_CALLGRAPH"
	.align	4
	.sectionentsize	8
	.align		4
        /*0000*/ 	.word	0x00000000
	.align		4
        /*0004*/ 	.word	0xffffffff
	.align		4
        /*0008*/ 	.word	0x00000000
	.align		4
        /*000c*/ 	.word	0xfffffffe
	.align		4
        /*0010*/ 	.word	0x00000000
	.align		4
        /*0014*/ 	.word	0xfffffffd
	.align		4
        /*0018*/ 	.word	0x00000000
	.align		4
        /*001c*/ 	.word	0xfffffffc


//--------------------- .nv.constant4             --------------------------
	.section	.nv.constant4,"a",@progbits
	.align	8
	.align		8
.nv.constant4:
        /*0000*/ 	.dword	_$_str


//--------------------- .text.attn_fwd            --------------------------
	.section	.text.attn_fwd,"ax",@progbits
	.align	128
        .global         attn_fwd
        .type           attn_fwd,@function
        .size           attn_fwd,(.L_x_3 - attn_fwd)
        .other          attn_fwd,@"STO_CUDA_ENTRY STV_DEFAULT"
attn_fwd:
.text.attn_fwd:
[----:B------:R-:W0:Y:S01]  /*0000*/  LDC R1, c[0x0][0x28] ;  /* 0x00000a00ff017b82 */ /* 0x000e220000000800 */
[----:B------:R-:W1:Y:S07]  /*0010*/  S2R R5, SR_CTAID.X ;  /* 0x0000000000057919 */ /* 0x000e6e0000002500 */
[----:B------:R-:W2:Y:S01]  /*0020*/  S2UR UR6, SR_CTAID.Y ;  /* 0x00000000000679c3 */ /* 0x000ea20000002600 */
[----:B------:R-:W-:Y:S01]  /*0030*/  ULDC.64 UR4, c[0x0][0x240] ;  /* 0x0000900000047ab9 */ /* 0x000fe20000000a00 */
[----:B0-----:R-:W-:Y:S01]  /*0040*/  VIADD R1, R1, 0xfffff8b8 ;  /* 0xfffff8b801017836 */ /* 0x001fe20000000000 */
[----:B------:R-:W0:Y:S05]  /*0050*/  S2R R221, SR_TID.X ;  /* 0x0000000000dd7919 */ /* 0x000e2a0000002100 */
[----:B------:R-:W3:Y:S08]  /*0060*/  LDC R18, c[0x0][0x248] ;  /* 0x00009200ff127b82 */ /* 0x000ef00000000800 */
[----:B------:R-:W4:Y:S01]  /*0070*/  LDC.64 R10, c[0x0][0x210] ;  /* 0x00008400ff0a7b82 */ /* 0x000f220000000a00 */
[----:B--2---:R-:W-:-:S04]  /*0080*/  UIMAD UR4, UR6, UR4, URZ ;  /* 0x00000004060472a4 */ /* 0x004fc8000f8e023f */
[----:B------:R-:W-:Y:S01]  /*0090*/  USHF.L.U32 UR6, UR4, 0x1, URZ ;  /* 0x0000000104067899 */ /* 0x000fe2000800063f */
[----:B-1----:R-:W-:Y:S01]  /*00a0*/  IMAD.SHL.U32 R5, R5, 0x80, RZ ;  /* 0x0000008005057824 */ /* 0x002fe200078e00ff */
[----:B0-----:R-:W-:-:S04]  /*00b0*/  SHF.R.U32.HI R3, RZ, 0x7, R221 ;  /* 0x00000007ff037819 */ /* 0x001fc800000116dd */
[----:B------:R-:W-:Y:S02]  /*00c0*/  LOP3.LUT R0, R5, 0x7f, R221, 0xf8, !PT ;  /* 0x0000007f05007812 */ /* 0x000fe400078ef8dd */
[----:B------:R-:W-:-:S03]  /*00d0*/  SGXT.U32 R3, R3, 0x1 ;  /* 0x000000010303781a */ /* 0x000fc60000000000 */
[----:B------:R-:W-:Y:S01]  /*00e0*/  IMAD R0, R0, UR5, RZ ;  /* 0x0000000500007c24 */ /* 0x000fe2000f8e02ff */
[----:B------:R-:W-:Y:S01]  /*00f0*/  UIMAD.WIDE UR4, UR4, 0x2, URZ ;  /* 0x00000002040478a5 */ /* 0x000fe2000f8e023f */
[----:B---3--:R-:W-:Y:S02]  /*0100*/  IMAD R9, R3, R18, RZ ;  /* 0x0000001203097224 */ /* 0x008fe400078e02ff */
[C---:B------:R-:W-:Y:S02]  /*0110*/  IMAD.SHL.U32 R7, R0.reuse, 0x2, RZ ;  /* 0x0000000200077824 */ /* 0x040fe400078e00ff */
[----:B------:R-:W-:-:S03]  /*0120*/  IMAD.HI R0, R0, 0x2, RZ ;  /* 0x0000000200007827 */ /* 0x000fc600078e02ff */
[----:B----4-:R-:W-:Y:S01]  /*0130*/  IADD3 R4, P0, P1, R7, UR6, R10 ;  /* 0x0000000607047c10 */ /* 0x010fe2000f91e00a */
[----:B------:R-:W-:Y:S01]  /*0140*/  IMAD R7, R18, 0x2, R9 ;  /* 0x0000000212077824 */ /* 0x000fe200078e0209 */
[----:B------:R-:W-:Y:S02]  /*0150*/  ULDC.64 UR6, c[0x0][0x208] ;  /* 0x0000820000067ab9 */ /* 0x000fe40000000a00 */
[----:B------:R-:W-:Y:S01]  /*0160*/  IADD3.X R0, R0, UR5, R11, P0, P1 ;  /* 0x0000000500007c10 */ /* 0x000fe200087e240b */
[C---:B------:R-:W-:Y:S01]  /*0170*/  IMAD R13, R18.reuse, 0x2, R7 ;  /* 0x00000002120d7824 */ /* 0x040fe200078e0207 */
[-C--:B------:R-:W-:Y:S02]  /*0180*/  LEA R8, P0, R9, R4.reuse, 0x1 ;  /* 0x0000000409087211 */ /* 0x080fe400078008ff */
[----:B------:R-:W-:Y:S01]  /*0190*/  LEA R10, P1, R7, R4, 0x1 ;  /* 0x00000004070a7211 */ /* 0x000fe200078208ff */
[----:B------:R-:W-:Y:S01]  /*01a0*/  IMAD R15, R18, 0x2, R13 ;  /* 0x00000002120f7824 */ /* 0x000fe200078e020d */
[----:B------:R-:W-:-:S02]  /*01b0*/  LEA.HI.X.SX32 R9, R9, R0, 0x1, P0 ;  /* 0x0000000009097211 */ /* 0x000fc400000f0eff */
[----:B------:R-:W-:Y:S01]  /*01c0*/  LEA R12, P0, R13, R4, 0x1 ;  /* 0x000000040d0c7211 */ /* 0x000fe200078008ff */
[C---:B------:R-:W-:Y:S01]  /*01d0*/  IMAD R17, R18.reuse, 0x2, R15 ;  /* 0x0000000212117824 */ /* 0x040fe200078e020f */
[-C--:B------:R-:W-:Y:S02]  /*01e0*/  LEA.HI.X.SX32 R11, R7, R0.reuse, 0x1, P1 ;  /* 0x00000000070b7211 */ /* 0x080fe400008f0eff */
[----:B------:R-:W-:Y:S01]  /*01f0*/  LEA.HI.X.SX32 R13, R13, R0, 0x1, P0 ;  /* 0x000000000d0d7211 */ /* 0x000fe200000f0eff */
[C---:B------:R-:W-:Y:S01]  /*0200*/  IMAD R19, R18.reuse, 0x2, R17 ;  /* 0x0000000212137824 */ /* 0x040fe200078e0211 */
[C---:B------:R-:W-:Y:S01]  /*0210*/  LEA R14, P0, R15.reuse, R4, 0x1 ;  /* 0x000000040f0e7211 */ /* 0x040fe200078008ff */
[----:B------:R0:W2:Y:S02]  /*0220*/  LDG.E.U16 R2, desc[UR6][R10.64] ;  /* 0x000000060a027981 */ /* 0x0000a4000c1e1500 */
[----:B------:R-:W-:Y:S01]  /*0230*/  IMAD R23, R18, 0x2, R19 ;  /* 0x0000000212177824 */ /* 0x000fe200078e0213 */
[----:B------:R-:W-:Y:S01]  /*0240*/  LEA.HI.X.SX32 R15, R15, R0, 0x1, P0 ;  /* 0x000000000f0f7211 */ /* 0x000fe200000f0eff */
[----:B------:R1:W3:Y:S01]  /*0250*/  LDG.E.U16 R6, desc[UR6][R12.64] ;  /* 0x000000060c067981 */ /* 0x0002e2000c1e1500 */
[----:B------:R-:W-:-:S03]  /*0260*/  LEA R20, P0, R19, R4, 0x1 ;  /* 0x0000000413147211 */ /* 0x000fc600078008ff */
[----:B------:R-:W4:Y:S01]  /*0270*/  LDG.E.U16 R7, desc[UR6][R8.64] ;  /* 0x0000000608077981 */ /* 0x000f22000c1e1500 */
[C---:B0-----:R-:W-:Y:S01]  /*0280*/  IMAD R11, R18.reuse, 0x2, R23 ;  /* 0x00000002120b7824 */ /* 0x041fe200078e0217 */
[----:B------:R-:W-:Y:S02]  /*0290*/  LEA.HI.X.SX32 R21, R19, R0, 0x1, P0 ;  /* 0x0000000013157211 */ /* 0x000fe400000f0eff */
[-C--:B------:R-:W-:Y:S01]  /*02a0*/  LEA R22, P0, R23, R4.reuse, 0x1 ;  /* 0x0000000417167211 */ /* 0x080fe200078008ff */
[C---:B------:R-:W-:Y:S01]  /*02b0*/  IMAD R19, R18.reuse, 0x2, R11 ;  /* 0x0000000212137824 */ /* 0x040fe200078e020b */
[----:B------:R-:W-:Y:S01]  /*02c0*/  LEA R16, P1, R17, R4, 0x1 ;  /* 0x0000000411107211 */ /* 0x000fe200078208ff */
[----:B------:R-:W5:Y:S01]  /*02d0*/  LDG.E.U16 R10, desc[UR6][R20.64] ;  /* 0x00000006140a7981 */ /* 0x000f62000c1e1500 */
[----:B------:R-:W-:Y:S01]  /*02e0*/  LEA.HI.X.SX32 R23, R23, R0, 0x1, P0 ;  /* 0x0000000017177211 */ /* 0x000fe200000f0eff */
[----:B-1----:R-:W-:Y:S01]  /*02f0*/  IMAD R13, R18, 0x2, R19 ;  /* 0x00000002120d7824 */ /* 0x002fe200078e0213 */
[----:B------:R-:W-:Y:S01]  /*0300*/  LEA R24, P0, R11, R4, 0x1 ;  /* 0x000000040b187211 */ /* 0x000fe200078008ff */
[----:B------:R0:W3:Y:S01]  /*0310*/  LDG.E.U16 R8, desc[UR6][R14.64] ;  /* 0x000000060e087981 */ /* 0x0000e2000c1e1500 */
[----:B------:R-:W-:-:S02]  /*0320*/  LEA.HI.X.SX32 R17, R17, R0, 0x1, P1 ;  /* 0x0000000011117211 */ /* 0x000fc400008f0eff */
[----:B------:R-:W-:Y:S02]  /*0330*/  LEA.HI.X.SX32 R25, R11, R0, 0x1, P0 ;  /* 0x000000000b197211 */ /* 0x000fe400000f0eff */
[-C--:B------:R-:W-:Y:S01]  /*0340*/  LEA R28, P0, R13, R4.reuse, 0x1 ;  /* 0x000000040d1c7211 */ /* 0x080fe200078008ff */
[----:B------:R1:W2:Y:S01]  /*0350*/  LDG.E.U16 R9, desc[UR6][R16.64] ;  /* 0x0000000610097981 */ /* 0x0002a2000c1e1500 */
[----:B------:R-:W-:Y:S01]  /*0360*/  LEA R26, P1, R19, R4, 0x1 ;  /* 0x00000004131a7211 */ /* 0x000fe200078208ff */
[C---:B0-----:R-:W-:Y:S01]  /*0370*/  IMAD R15, R18.reuse, 0x2, R13 ;  /* 0x00000002120f7824 */ /* 0x041fe200078e020d */
[-C--:B------:R-:W-:Y:S01]  /*0380*/  LEA.HI.X.SX32 R29, R13, R0.reuse, 0x1, P0 ;  /* 0x000000000d1d7211 */ /* 0x080fe200000f0eff */
[----:B------:R0:W3:Y:S01]  /*0390*/  LDG.E.U16 R11, desc[UR6][R22.64] ;  /* 0x00000006160b7981 */ /* 0x0000e2000c1e1500 */
[----:B------:R-:W-:Y:S01]  /*03a0*/  LEA.HI.X.SX32 R27, R19, R0, 0x1, P1 ;  /* 0x00000000131b7211 */ /* 0x000fe200008f0eff */
[C---:B-1----:R-:W-:Y:S01]  /*03b0*/  IMAD R17, R18.reuse, 0x2, R15 ;  /* 0x0000000212117824 */ /* 0x042fe200078e020f */
[C---:B------:R-:W-:Y:S01]  /*03c0*/  LEA R20, P0, R15.reuse, R4, 0x1 ;  /* 0x000000040f147211 */ /* 0x040fe200078008ff */
[----:B------:R1:W3:Y:S02]  /*03d0*/  LDG.E.U16 R12, desc[UR6][R24.64] ;  /* 0x00000006180c7981 */ /* 0x0002e4000c1e1500 */
[C---:B------:R-:W-:Y:S01]  /*03e0*/  IMAD R19, R18.reuse, 0x2, R17 ;  /* 0x0000000212137824 */ /* 0x040fe200078e0211 */
[----:B------:R-:W-:Y:S01]  /*03f0*/  LEA.HI.X.SX32 R21, R15, R0, 0x1, P0 ;  /* 0x000000000f157211 */ /* 0x000fe200000f0eff */
[----:B------:R1:W3:Y:S01]  /*0400*/  LDG.E.U16 R14, desc[UR6][R28.64] ;  /* 0x000000061c0e7981 */ /* 0x0002e2000c1e1500 */
[-C--:B0-----:R-:W-:Y:S01]  /*0410*/  LEA R22, P0, R17, R4.reuse, 0x1 ;  /* 0x0000000411167211 */ /* 0x081fe200078008ff */
[C---:B------:R-:W-:Y:S01]  /*0420*/  IMAD R33, R18.reuse, 0x2, R19 ;  /* 0x0000000212217824 */ /* 0x040fe200078e0213 */
[----:B------:R-:W-:Y:S01]  /*0430*/  LEA R30, P1, R19, R4, 0x1 ;  /* 0x00000004131e7211 */ /* 0x000fe200078208ff */
[----:B------:R0:W5:Y:S01]  /*0440*/  LDG.E.U16 R13, desc[UR6][R26.64] ;  /* 0x000000061a0d7981 */ /* 0x000162000c1e1500 */
[----:B------:R-:W-:Y:S01]  /*0450*/  LEA.HI.X.SX32 R23, R17, R0, 0x1, P0 ;  /* 0x0000000011177211 */ /* 0x000fe200000f0eff */
[C---:B------:R-:W-:Y:S01]  /*0460*/  IMAD R17, R18.reuse, 0x2, R33 ;  /* 0x0000000212117824 */ /* 0x040fe200078e0221 */
[C---:B-1----:R-:W-:Y:S01]  /*0470*/  LEA R24, P0, R33.reuse, R4, 0x1 ;  /* 0x0000000421187211 */ /* 0x042fe200078008ff */
[----:B------:R-:W3:Y:S02]  /*0480*/  LDG.E.U16 R15, desc[UR6][R20.64] ;  /* 0x00000006140f7981 */ /* 0x000ee4000c1e1500 */
[C---:B------:R-:W-:Y:S01]  /*0490*/  IMAD R29, R18.reuse, 0x2, R17 ;  /* 0x00000002121d7824 */ /* 0x040fe200078e0211 */
[-C--:B------:R-:W-:Y:S01]  /*04a0*/  LEA.HI.X.SX32 R25, R33, R0.reuse, 0x1, P0 ;  /* 0x0000000021197211 */ /* 0x080fe200000f0eff */
[----:B------:R-:W3:Y:S02]  /*04b0*/  LDG.E.U16 R16, desc[UR6][R22.64] ;  /* 0x0000000616107981 */ /* 0x000ee4000c1e1500 */
[----:B------:R-:W-:Y:S01]  /*04c0*/  IMAD R33, R18, 0x2, R29 ;  /* 0x0000000212217824 */ /* 0x000fe200078e021d */
[----:B------:R-:W-:-:S03]  /*04d0*/  LEA.HI.X.SX32 R31, R19, R0, 0x1, P1 ;  /* 0x00000000131f7211 */ /* 0x000fc600008f0eff */
[C---:B------:R-:W-:Y:S01]  /*04e0*/  IMAD R35, R18.reuse, 0x2, R33 ;  /* 0x0000000212237824 */ /* 0x040fe200078e0221 */
[C---:B0-----:R-:W-:Y:S01]  /*04f0*/  LEA R26, P0, R17.reuse, R4, 0x1 ;  /* 0x00000004111a7211 */ /* 0x041fe200078008ff */
[----:B------:R0:W3:Y:S03]  /*0500*/  LDG.E.U16 R19, desc[UR6][R30.64] ;  /* 0x000000061e137981 */ /* 0x0000e6000c1e1500 */
[----:B------:R-:W-:Y:S02]  /*0510*/  LEA.HI.X.SX32 R27, R17, R0, 0x1, P0 ;  /* 0x00000000111b7211 */ /* 0x000fe400000f0eff */
[----:B------:R1:W3:Y:S01]  /*0520*/  LDG.E.U16 R17, desc[UR6][R24.64] ;  /* 0x0000000618117981 */ /* 0x0002e2000c1e1500 */
[C---:B0-----:R-:W-:Y:S01]  /*0530*/  IMAD R31, R18.reuse, 0x2, R35 ;  /* 0x00000002121f7824 */ /* 0x041fe200078e0223 */
[C---:B------:R-:W-:Y:S02]  /*0540*/  LEA R28, P0, R29.reuse, R4, 0x1 ;  /* 0x000000041d1c7211 */ /* 0x040fe400078008ff */
[----:B------:R0:W3:Y:S01]  /*0550*/  LDG.E.U16 R21, desc[UR6][R26.64] ;  /* 0x000000061a157981 */ /* 0x0000e2000c1e1500 */
[----:B-1----:R-:W-:Y:S01]  /*0560*/  IMAD R25, R18, 0x2, R31 ;  /* 0x0000000212197824 */ /* 0x002fe200078e021f */
[----:B------:R-:W-:-:S03]  /*0570*/  LEA.HI.X.SX32 R29, R29, R0, 0x1, P0 ;  /* 0x000000001d1d7211 */ /* 0x000fc600000f0eff */
[C---:B------:R-:W-:Y:S01]  /*0580*/  IMAD R39, R18.reuse, 0x2, R25 ;  /* 0x0000000212277824 */ /* 0x040fe200078e0219 */
[C---:B------:R-:W-:Y:S01]  /*0590*/  LEA R34, P0, R35.reuse, R4, 0x1 ;  /* 0x0000000423227211 */ /* 0x040fe200078008ff */
[----:B------:R1:W3:Y:S02]  /*05a0*/  LDG.E.U16 R20, desc[UR6][R28.64] ;  /* 0x000000061c147981 */ /* 0x0002e4000c1e1500 */
[C---:B0-----:R-:W-:Y:S01]  /*05b0*/  IMAD R27, R18.reuse, 0x2, R39 ;  /* 0x00000002121b7824 */ /* 0x041fe200078e0227 */
[----:B------:R-:W-:Y:S02]  /*05c0*/  LEA.HI.X.SX32 R35, R35, R0, 0x1, P0 ;  /* 0x0000000023237211 */ /* 0x000fe400000f0eff */
[-C--:B------:R-:W-:Y:S02]  /*05d0*/  LEA R30, P0, R31, R4.reuse, 0x1 ;  /* 0x000000041f1e7211 */ /* 0x080fe400078008ff */
[----:B------:R-:W-:Y:S01]  /*05e0*/  LEA R32, P1, R33, R4, 0x1 ;  /* 0x0000000421207211 */ /* 0x000fe200078208ff */
[----:B------:R0:W3:Y:S01]  /*05f0*/  LDG.E.U16 R22, desc[UR6][R34.64] ;  /* 0x0000000622167981 */ /* 0x0000e2000c1e1500 */
[----:B-1----:R-:W-:Y:S01]  /*0600*/  IMAD R29, R18, 0x2, R27 ;  /* 0x00000002121d7824 */ /* 0x002fe200078e021b */
[----:B------:R-:W-:-:S02]  /*0610*/  LEA.HI.X.SX32 R31, R31, R0, 0x1, P0 ;  /* 0x000000001f1f7211 */ /* 0x000fc400000f0eff */
[----:B------:R-:W-:Y:S02]  /*0620*/  LEA.HI.X.SX32 R33, R33, R0, 0x1, P1 ;  /* 0x0000000021217211 */ /* 0x000fe400008f0eff */
[-C--:B------:R-:W-:Y:S01]  /*0630*/  LEA R36, P0, R25, R4.reuse, 0x1 ;  /* 0x0000000419247211 */ /* 0x080fe200078008ff */
[C---:B0-----:R-:W-:Y:S01]  /*0640*/  IMAD R35, R18.reuse, 0x2, R29 ;  /* 0x0000000212237824 */ /* 0x041fe200078e021d */
[----:B------:R-:W-:Y:S01]  /*0650*/  LEA R38, P1, R39, R4, 0x1 ;  /* 0x0000000427267211 */ /* 0x000fe200078208ff */
[----:B------:R-:W3:Y:S01]  /*0660*/  LDG.E.U16 R23, desc[UR6][R32.64] ;  /* 0x0000000620177981 */ /* 0x000ee2000c1e1500 */
[-C--:B------:R-:W-:Y:S01]  /*0670*/  LEA.HI.X.SX32 R37, R25, R0.reuse, 0x1, P0 ;  /* 0x0000000019257211 */ /* 0x080fe200000f0eff */
[----:B------:R-:W-:Y:S01]  /*0680*/  IMAD R43, R18, 0x2, R35 ;  /* 0x00000002122b7824 */ /* 0x000fe200078e0223 */
[----:B------:R-:W-:Y:S01]  /*0690*/  LEA.HI.X.SX32 R39, R39, R0, 0x1, P1 ;  /* 0x0000000027277211 */ /* 0x000fe200008f0eff */
[----:B------:R0:W3:Y:S01]  /*06a0*/  LDG.E.U16 R25, desc[UR6][R30.64] ;  /* 0x000000061e197981 */ /* 0x0000e2000c1e1500 */
[----:B------:R-:W-:-:S03]  /*06b0*/  LEA R40, P0, R27, R4, 0x1 ;  /* 0x000000041b287211 */ /* 0x000fc600078008ff */
[----:B------:R-:W3:Y:S01]  /*06c0*/  LDG.E.U16 R24, desc[UR6][R36.64] ;  /* 0x0000000624187981 */ /* 0x000ee2000c1e1500 */
[----:B------:R-:W-:Y:S01]  /*06d0*/  LEA.HI.X.SX32 R41, R27, R0, 0x1, P0 ;  /* 0x000000001b297211 */ /* 0x000fe200000f0eff */
[----:B0-----:R-:W-:Y:S02]  /*06e0*/  IMAD R31, R18, 0x2, R43 ;  /* 0x00000002121f7824 */ /* 0x001fe400078e022b */
[----:B------:R0:W3:Y:S01]  /*06f0*/  LDG.E.U16 R27, desc[UR6][R38.64] ;  /* 0x00000006261b7981 */ /* 0x0000e2000c1e1500 */
[----:B------:R-:W-:-:S03]  /*0700*/  LEA R32, P0, R29, R4, 0x1 ;  /* 0x000000041d207211 */ /* 0x000fc600078008ff */
[----:B------:R1:W3:Y:S01]  /*0710*/  LDG.E.U16 R26, desc[UR6][R40.64] ;  /* 0x00000006281a7981 */ /* 0x0002e2000c1e1500 */
[----:B------:R-:W-:Y:S01]  /*0720*/  LEA.HI.X.SX32 R33, R29, R0, 0x1, P0 ;  /* 0x000000001d217211 */ /* 0x000fe200000f0eff */
[----:B0-----:R-:W-:Y:S01]  /*0730*/  IMAD R39, R18, 0x2, R31 ;  /* 0x0000000212277824 */ /* 0x001fe200078e021f */
[----:B------:R-:W-:-:S03]  /*0740*/  LEA R34, P0, R35, R4, 0x1 ;  /* 0x0000000423227211 */ /* 0x000fc600078008ff */
[----:B------:R-:W3:Y:S01]  /*0750*/  LDG.E.U16 R29, desc[UR6][R32.64] ;  /* 0x00000006201d7981 */ /* 0x000ee2000c1e1500 */
[C---:B-1----:R-:W-:Y:S01]  /*0760*/  IMAD R41, R18.reuse, 0x2, R39 ;  /* 0x0000000212297824 */ /* 0x042fe200078e0227 */
[----:B------:R-:W-:Y:S02]  /*0770*/  LEA R42, P1, R43, R4, 0x1 ;  /* 0x000000042b2a7211 */ /* 0x000fe400078208ff */
[-C--:B------:R-:W-:Y:S01]  /*0780*/  LEA.HI.X.SX32 R35, R35, R0.reuse, 0x1, P0 ;  /* 0x0000000023237211 */ /* 0x080fe200000f0eff */
[C---:B------:R-:W-:Y:S01]  /*0790*/  IMAD R45, R18.reuse, 0x2, R41 ;  /* 0x00000002122d7824 */ /* 0x040fe200078e0229 */
[----:B------:R-:W-:Y:S02]  /*07a0*/  LEA.HI.X.SX32 R43, R43, R0, 0x1, P1 ;  /* 0x000000002b2b7211 */ /* 0x000fe400008f0eff */
[C---:B------:R-:W-:Y:S01]  /*07b0*/  LEA R36, P0, R31.reuse, R4, 0x1 ;  /* 0x000000041f247211 */ /* 0x040fe200078008ff */
[----:B------:R-:W-:Y:S01]  /*07c0*/  IMAD R47, R18, 0x2, R45 ;  /* 0x00000002122f7824 */ /* 0x000fe200078e022d */
[----:B------:R-:W3:Y:S02]  /*07d0*/  LDG.E.U16 R28, desc[UR6][R34.64] ;  /* 0x00000006221c7981 */ /* 0x000ee4000c1e1500 */
[----:B------:R-:W-:-:S02]  /*07e0*/  LEA.HI.X.SX32 R37, R31, R0, 0x1, P0 ;  /* 0x000000001f257211 */ /* 0x000fc400000f0eff */
[C---:B------:R-:W-:Y:S01]  /*07f0*/  LEA R38, P0, R39.reuse, R4, 0x1 ;  /* 0x0000000427267211 */ /* 0x040fe200078008ff */
[----:B------:R0:W3:Y:S03]  /*0800*/  LDG.E.U16 R31, desc[UR6][R42.64] ;  /* 0x000000062a1f7981 */ /* 0x0000e6000c1e1500 */
[----:B------:R-:W-:Y:S01]  /*0810*/  LEA.HI.X.SX32 R39, R39, R0, 0x1, P0 ;  /* 0x0000000027277211 */ /* 0x000fe200000f0eff */
[----:B------:R1:W3:Y:S01]  /*0820*/  LDG.E.U16 R30, desc[UR6][R36.64] ;  /* 0x00000006241e7981 */ /* 0x0002e2000c1e1500 */
[----:B------:R-:W-:-:S03]  /*0830*/  LEA R40, P0, R41, R4, 0x1 ;  /* 0x0000000429287211 */ /* 0x000fc600078008ff */
[----:B------:R1:W3:Y:S01]  /*0840*/  LDG.E.U16 R33, desc[UR6][R38.64] ;  /* 0x0000000626217981 */ /* 0x0002e2000c1e1500 */
[----:B0-----:R-:W-:-:S04]  /*0850*/  IMAD R43, R18, 0x2, R47 ;  /* 0x00000002122b7824 */ /* 0x001fc800078e022f */
[C---:B-1----:R-:W-:Y:S01]  /*0860*/  IMAD R37, R18.reuse, 0x2, R43 ;  /* 0x0000000212257824 */ /* 0x042fe200078e022b */
[----:B------:R-:W-:Y:S02]  /*0870*/  LEA.HI.X.SX32 R41, R41, R0, 0x1, P0 ;  /* 0x0000000029297211 */ /* 0x000fe400000f0eff */
[C---:B------:R-:W-:Y:S01]  /*0880*/  LEA R46, P0, R47.reuse, R4, 0x1 ;  /* 0x000000042f2e7211 */ /* 0x040fe200078008ff */
[C---:B------:R-:W-:Y:S02]  /*0890*/  IMAD R51, R18.reuse, 0x2, R37 ;  /* 0x0000000212337824 */ /* 0x040fe400078e0225 */
[----:B------:R0:W3:Y:S01]  /*08a0*/  LDG.E.U16 R32, desc[UR6][R40.64] ;  /* 0x0000000628207981 */ /* 0x0000e2000c1e1500 */
[----:B------:R-:W-:Y:S01]  /*08b0*/  LEA.HI.X.SX32 R47, R47, R0, 0x1, P0 ;  /* 0x000000002f2f7211 */ /* 0x000fe200000f0eff */
[C---:B------:R-:W-:Y:S01]  /*08c0*/  IMAD R39, R18.reuse, 0x2, R51 ;  /* 0x0000000212277824 */ /* 0x040fe200078e0233 */
[-C--:B------:R-:W-:Y:S02]  /*08d0*/  LEA R42, P0, R43, R4.reuse, 0x1 ;  /* 0x000000042b2a7211 */ /* 0x080fe400078008ff */
[----:B------:R-:W-:Y:S01]  /*08e0*/  LEA R44, P1, R45, R4, 0x1 ;  /* 0x000000042d2c7211 */ /* 0x000fe200078208ff */
[----:B------:R1:W3:Y:S01]  /*08f0*/  LDG.E.U16 R34, desc[UR6][R46.64] ;  /* 0x000000062e227981 */ /* 0x0002e2000c1e1500 */
[----:B------:R-:W-:Y:S01]  /*0900*/  LEA.HI.X.SX32 R43, R43, R0, 0x1, P0 ;  /* 0x000000002b2b7211 */ /* 0x000fe200000f0eff */
[----:B0-----:R-:W-:Y:S01]  /*0910*/  IMAD R41, R18, 0x2, R39 ;  /* 0x0000000212297824 */ /* 0x001fe200078e0227 */
[----:B------:R-:W-:-:S02]  /*0920*/  LEA R48, P0, R37, R4, 0x1 ;  /* 0x0000000425307211 */ /* 0x000fc400078008ff */
[-C--:B------:R-:W-:Y:S01]  /*0930*/  LEA.HI.X.SX32 R45, R45, R0.reuse, 0x1, P1 ;  /* 0x000000002d2d7211 */ /* 0x080fe200008f0eff */
[----:B-1----:R-:W-:Y:S01]  /*0940*/  IMAD R47, R18, 0x2, R41 ;  /* 0x00000002122f7824 */ /* 0x002fe200078e0229 */
[----:B------:R-:W-:-:S03]  /*0950*/  LEA.HI.X.SX32 R49, R37, R0, 0x1, P0 ;  /* 0x0000000025317211 */ /* 0x000fc600000f0eff */
[----:B------:R0:W3:Y:S01]  /*0960*/  LDG.E.U16 R35, desc[UR6][R44.64] ;  /* 0x000000062c237981 */ /* 0x0000e2000c1e1500 */
[C---:B------:R-:W-:Y:S01]  /*0970*/  LEA R52, P0, R39.reuse, R4, 0x1 ;  /* 0x0000000427347211 */ /* 0x040fe200078008ff */
[----:B------:R-:W-:Y:S02]  /*0980*/  IMAD R55, R18, 0x2, R47 ;  /* 0x0000000212377824 */ /* 0x000fe400078e022f */
[----:B------:R1:W3:Y:S01]  /*0990*/  LDG.E.U16 R37, desc[UR6][R42.64] ;  /* 0x000000062a257981 */ /* 0x0002e2000c1e1500 */
[----:B------:R-:W-:Y:S02]  /*09a0*/  LEA.HI.X.SX32 R53, R39, R0, 0x1, P0 ;  /* 0x0000000027357211 */ /* 0x000fe400000f0eff */
[-C--:B------:R-:W-:Y:S01]  /*09b0*/  LEA R50, P1, R51, R4.reuse, 0x1 ;  /* 0x0000000433327211 */ /* 0x080fe200078208ff */
[----:B------:R1:W3:Y:S01]  /*09c0*/  LDG.E.U16 R36, desc[UR6][R48.64] ;  /* 0x0000000630247981 */ /* 0x0002e2000c1e1500 */
[----:B0-----:R-:W-:-:S03]  /*09d0*/  LEA R44, P0, R41, R4, 0x1 ;  /* 0x00000004292c7211 */ /* 0x001fc600078008ff */
[----:B------:R-:W3:Y:S01]  /*09e0*/  LDG.E.U16 R38, desc[UR6][R52.64] ;  /* 0x0000000634267981 */ /* 0x000ee2000c1e1500 */
[----:B-1----:R-:W-:Y:S01]  /*09f0*/  IMAD R43, R18, 0x2, R55 ;  /* 0x00000002122b7824 */ /* 0x002fe200078e0237 */
[----:B------:R-:W-:-:S03]  /*0a00*/  LEA.HI.X.SX32 R45, R41, R0, 0x1, P0 ;  /* 0x00000000292d7211 */ /* 0x000fc600000f0eff */
[C---:B------:R-:W-:Y:S01]  /*0a10*/  IMAD R57, R18.reuse, 0x2, R43 ;  /* 0x0000000212397824 */ /* 0x040fe200078e022b */
[----:B------:R-:W-:Y:S01]  /*0a20*/  LEA R46, P0, R47, R4, 0x1 ;  /* 0x000000042f2e7211 */ /* 0x000fe200078008ff */
[----:B------:R-:W3:Y:S02]  /*0a30*/  LDG.E.U16 R41, desc[UR6][R44.64] ;  /* 0x000000062c297981 */ /* 0x000ee4000c1e1500 */
[C---:B------:R-:W-:Y:S01]  /*0a40*/  IMAD R59, R18.reuse, 0x2, R57 ;  /* 0x00000002123b7824 */ /* 0x040fe200078e0239 */
[-C--:B------:R-:W-:Y:S02]  /*0a50*/  LEA.HI.X.SX32 R51, R51, R0.reuse, 0x1, P1 ;  /* 0x0000000033337211 */ /* 0x080fe400008f0eff */
[----:B------:R-:W-:Y:S01]  /*0a60*/  LEA.HI.X.SX32 R47, R47, R0, 0x1, P0 ;  /* 0x000000002f2f7211 */ /* 0x000fe200000f0eff */
[C---:B------:R-:W-:Y:S01]  /*0a70*/  IMAD R61, R18.reuse, 0x2, R59 ;  /* 0x00000002123d7824 */ /* 0x040fe200078e023b */
[-C--:B------:R-:W-:Y:S01]  /*0a80*/  LEA R48, P0, R43, R4.reuse, 0x1 ;  /* 0x000000042b307211 */ /* 0x080fe200078008ff */
[----:B------:R0:W3:Y:S01]  /*0a90*/  LDG.E.U16 R39, desc[UR6][R50.64] ;  /* 0x0000000632277981 */ /* 0x0000e2000c1e1500 */
[----:B------:R-:W-:Y:S01]  /*0aa0*/  LEA R54, P1, R55, R4, 0x1 ;  /* 0x0000000437367211 */ /* 0x000fe200078208ff */
[C---:B------:R-:W-:Y:S01]  /*0ab0*/  IMAD R63, R18.reuse, 0x2, R61 ;  /* 0x00000002123f7824 */ /* 0x040fe200078e023d */
[-C--:B------:R-:W-:Y:S01]  /*0ac0*/  LEA.HI.X.SX32 R49, R43, R0.reuse, 0x1, P0 ;  /* 0x000000002b317211 */ /* 0x080fe200000f0eff */
[----:B------:R-:W3:Y:S01]  /*0ad0*/  LDG.E.U16 R40, desc[UR6][R46.64] ;  /* 0x000000062e287981 */ /* 0x000ee2000c1e1500 */
[----:B------:R-:W-:Y:S01]  /*0ae0*/  LEA.HI.X.SX32 R55, R55, R0, 0x1, P1 ;  /* 0x0000000037377211 */ /* 0x000fe200008f0eff */
[----:B------:R-:W-:-:S02]  /*0af0*/  IMAD R65, R18, 0x2, R63 ;  /* 0x0000000212417824 */ /* 0x000fc400078e023f */
[----:B------:R-:W3:Y:S01]  /*0b00*/  LDG.E.U16 R42, desc[UR6][R48.64] ;  /* 0x00000006302a7981 */ /* 0x000ee2000c1e1500 */
[----:B0-----:R-:W-:-:S03]  /*0b10*/  LEA R50, P0, R57, R4, 0x1 ;  /* 0x0000000439327211 */ /* 0x001fc600078008ff */
[----:B------:R0:W3:Y:S01]  /*0b20*/  LDG.E.U16 R43, desc[UR6][R54.64] ;  /* 0x00000006362b7981 */ /* 0x0000e2000c1e1500 */
[----:B------:R-:W-:Y:S02]  /*0b30*/  LEA.HI.X.SX32 R51, R57, R0, 0x1, P0 ;  /* 0x0000000039337211 */ /* 0x000fe400000f0eff */
[-C--:B------:R-:W-:Y:S01]  /*0b40*/  LEA R52, P0, R59, R4.reuse, 0x1 ;  /* 0x000000043b347211 */ /* 0x080fe200078008ff */
[C---:B------:R-:W-:Y:S01]  /*0b50*/  IMAD R67, R18.reuse, 0x2, R65 ;  /* 0x0000000212437824 */ /* 0x040fe200078e0241 */
[----:B------:R-:W-:Y:S01]  /*0b60*/  LEA R56, P1, R61, R4, 0x1 ;  /* 0x000000043d387211 */ /* 0x000fe200078208ff */
[----:B------:R-:W3:Y:S01]  /*0b70*/  LDG.E.U16 R45, desc[UR6][R50.64] ;  /* 0x00000006322d7981 */ /* 0x000ee2000c1e1500 */
[----:B------:R-:W-:Y:S02]  /*0b80*/  LEA.HI.X.SX32 R53, R59, R0, 0x1, P0 ;  /* 0x000000003b357211 */ /* 0x000fe400000f0eff */
[----:B0-----:R-:W-:Y:S01]  /*0b90*/  LEA R54, P0, R63, R4, 0x1 ;  /* 0x000000043f367211 */ /* 0x001fe200078008ff */
[C---:B------:R-:W-:Y:S01]  /*0ba0*/  IMAD R69, R18.reuse, 0x2, R67 ;  /* 0x0000000212457824 */ /* 0x040fe200078e0243 */
[-C--:B------:R-:W-:Y:S01]  /*0bb0*/  LEA.HI.X.SX32 R57, R61, R0.reuse, 0x1, P1 ;  /* 0x000000003d397211 */ /* 0x080fe200008f0eff */
[----:B------:R-:W3:Y:S01]  /*0bc0*/  LDG.E.U16 R44, desc[UR6][R52.64] ;  /* 0x00000006342c7981 */ /* 0x000ee2000c1e1500 */
[----:B------:R-:W-:Y:S01]  /*0bd0*/  LEA.HI.X.SX32 R55, R63, R0, 0x1, P0 ;  /* 0x000000003f377211 */ /* 0x000fe200000f0eff */
[C---:B------:R-:W-:Y:S01]  /*0be0*/  IMAD R71, R18.reuse, 0x2, R69 ;  /* 0x0000000212477824 */ /* 0x040fe200078e0245 */
[C---:B------:R-:W-:Y:S01]  /*0bf0*/  LEA R58, P0, R65.reuse, R4, 0x1 ;  /* 0x00000004413a7211 */ /* 0x040fe200078008ff */
[----:B------:R0:W3:Y:S03]  /*0c00*/  LDG.E.U16 R47, desc[UR6][R56.64] ;  /* 0x00000006382f7981 */ /* 0x0000e6000c1e1500 */
[----:B------:R-:W-:Y:S01]  /*0c10*/  LEA.HI.X.SX32 R59, R65, R0, 0x1, P0 ;  /* 0x00000000413b7211 */ /* 0x000fe200000f0eff */
[C---:B------:R-:W-:Y:S01]  /*0c20*/  IMAD R65, R18.reuse, 0x2, R71 ;  /* 0x0000000212417824 */ /* 0x040fe200078e0247 */
[-C--:B------:R-:W-:Y:S01]  /*0c30*/  LEA R60, P0, R67, R4.reuse, 0x1 ;  /* 0x00000004433c7211 */ /* 0x080fe200078008ff */
[----:B------:R-:W3:Y:S02]  /*0c40*/  LDG.E.U16 R46, desc[UR6][R54.64] ;  /* 0x00000006362e7981 */ /* 0x000ee4000c1e1500 */
[C---:B------:R-:W-:Y:S01]  /*0c50*/  IMAD R73, R18.reuse, 0x2, R65 ;  /* 0x0000000212497824 */ /* 0x040fe200078e0241 */
[----:B------:R-:W-:Y:S01]  /*0c60*/  LEA R62, P1, R69, R4, 0x1 ;  /* 0x00000004453e7211 */ /* 0x000fe200078208ff */
[----:B------:R1:W3:Y:S01]  /*0c70*/  LDG.E.U16 R49, desc[UR6][R58.64] ;  /* 0x000000063a317981 */ /* 0x0002e2000c1e1500 */
[-C--:B------:R-:W-:Y:S01]  /*0c80*/  LEA.HI.X.SX32 R61, R67, R0.reuse, 0x1, P0 ;  /* 0x00000000433d7211 */ /* 0x080fe200000f0eff */
[----:B------:R-:W-:Y:S01]  /*0c90*/  IMAD R67, R18, 0x2, R73 ;  /* 0x0000000212437824 */ /* 0x000fe200078e0249 */
[----:B------:R-:W-:-:S02]  /*0ca0*/  LEA.HI.X.SX32 R63, R69, R0, 0x1, P1 ;  /* 0x00000000453f7211 */ /* 0x000fc400008f0eff */
[C---:B0-----:R-:W-:Y:S01]  /*0cb0*/  LEA R56, P0, R71.reuse, R4, 0x1 ;  /* 0x0000000447387211 */ /* 0x041fe200078008ff */
[C---:B------:R-:W-:Y:S01]  /*0cc0*/  IMAD R69, R18.reuse, 0x2, R67 ;  /* 0x0000000212457824 */ /* 0x040fe200078e0243 */
[----:B------:R0:W3:Y:S02]  /*0cd0*/  LDG.E.U16 R48, desc[UR6][R60.64] ;  /* 0x000000063c307981 */ /* 0x0000e4000c1e1500 */
[----:B------:R-:W-:Y:S01]  /*0ce0*/  LEA.HI.X.SX32 R57, R71, R0, 0x1, P0 ;  /* 0x0000000047397211 */ /* 0x000fe200000f0eff */
[C---:B------:R-:W-:Y:S01]  /*0cf0*/  IMAD R71, R18.reuse, 0x2, R69 ;  /* 0x0000000212477824 */ /* 0x040fe200078e0245 */
[C---:B------:R-:W-:Y:S01]  /*0d00*/  LEA R64, P0, R65.reuse, R4, 0x1 ;  /* 0x0000000441407211 */ /* 0x040fe200078008ff */
[----:B------:R0:W3:Y:S02]  /*0d10*/  LDG.E.U16 R51, desc[UR6][R62.64] ;  /* 0x000000063e337981 */ /* 0x0000e4000c1e1500 */
[C---:B------:R-:W-:Y:S01]  /*0d20*/  IMAD R75, R18.reuse, 0x2, R71 ;  /* 0x00000002124b7824 */ /* 0x040fe200078e0247 */
[----:B------:R-:W-:Y:S01]  /*0d30*/  LEA.HI.X.SX32 R65, R65, R0, 0x1, P0 ;  /* 0x0000000041417211 */ /* 0x000fe200000f0eff */
[----:B------:R-:W3:Y:S02]  /*0d40*/  LDG.E.U16 R50, desc[UR6][R56.64] ;  /* 0x0000000638327981 */ /* 0x000ee4000c1e1500 */
[C---:B------:R-:W-:Y:S01]  /*0d50*/  IMAD R77, R18.reuse, 0x2, R75 ;  /* 0x00000002124d7824 */ /* 0x040fe200078e024b */
[C---:B-1----:R-:W-:Y:S01]  /*0d60*/  LEA R58, P0, R73.reuse, R4, 0x1 ;  /* 0x00000004493a7211 */ /* 0x042fe200078008ff */
[----:B------:R1:W3:Y:S02]  /*0d70*/  LDG.E.U16 R53, desc[UR6][R64.64] ;  /* 0x0000000640357981 */ /* 0x0002e4000c1e1500 */
[----:B------:R-:W-:Y:S01]  /*0d80*/  IMAD R79, R18, 0x2, R77 ;  /* 0x00000002124f7824 */ /* 0x000fe200078e024d */
[----:B------:R-:W-:-:S03]  /*0d90*/  LEA.HI.X.SX32 R59, R73, R0, 0x1, P0 ;  /* 0x00000000493b7211 */ /* 0x000fc600000f0eff */
[C---:B------:R-:W-:Y:S01]  /*0da0*/  IMAD R73, R18.reuse, 0x2, R79 ;  /* 0x0000000212497824 */ /* 0x040fe200078e024f */
[----:B0-----:R-:W-:Y:S01]  /*0db0*/  LEA R60, P0, R69, R4, 0x1 ;  /* 0x00000004453c7211 */ /* 0x001fe200078008ff */
[----:B------:R-:W3:Y:S02]  /*0dc0*/  LDG.E.U16 R52, desc[UR6][R58.64] ;  /* 0x000000063a347981 */ /* 0x000ee4000c1e1500 */
[----:B------:R-:W-:-:S04]  /*0dd0*/  IMAD R81, R18, 0x2, R73 ;  /* 0x0000000212517824 */ /* 0x000fc800078e0249 */
[----:B------:R-:W-:Y:S01]  /*0de0*/  IMAD R83, R18, 0x2, R81 ;  /* 0x0000000212537824 */ /* 0x000fe200078e0251 */
[----:B------:R-:W-:-:S03]  /*0df0*/  LEA.HI.X.SX32 R61, R69, R0, 0x1, P0 ;  /* 0x00000000453d7211 */ /* 0x000fc600000f0eff */
[C---:B------:R-:W-:Y:S01]  /*0e00*/  IMAD R85, R18.reuse, 0x2, R83 ;  /* 0x0000000212557824 */ /* 0x040fe200078e0253 */
[-C--:B------:R-:W-:Y:S01]  /*0e10*/  LEA R66, P1, R67, R4.reuse, 0x1 ;  /* 0x0000000443427211 */ /* 0x080fe200078208ff */
[----:B------:R-:W3:Y:S01]  /*0e20*/  LDG.E.U16 R54, desc[UR6][R60.64] ;  /* 0x000000063c367981 */ /* 0x000ee2000c1e1500 */
[----:B------:R-:W-:Y:S01]  /*0e30*/  LEA R62, P0, R71, R4, 0x1 ;  /* 0x00000004473e7211 */ /* 0x000fe200078008ff */
[C---:B------:R-:W-:Y:S01]  /*0e40*/  IMAD R87, R18.reuse, 0x2, R85 ;  /* 0x0000000212577824 */ /* 0x040fe200078e0255 */
[-C--:B------:R-:W-:Y:S02]  /*0e50*/  LEA.HI.X.SX32 R67, R67, R0.reuse, 0x1, P1 ;  /* 0x0000000043437211 */ /* 0x080fe400008f0eff */
[----:B------:R-:W-:Y:S01]  /*0e60*/  LEA.HI.X.SX32 R63, R71, R0, 0x1, P0 ;  /* 0x00000000473f7211 */ /* 0x000fe200000f0eff */
[C---:B------:R-:W-:Y:S01]  /*0e70*/  IMAD R89, R18.reuse, 0x2, R87 ;  /* 0x0000000212597824 */ /* 0x040fe200078e0257 */
[C---:B-1----:R-:W-:Y:S01]  /*0e80*/  LEA R64, P0, R75.reuse, R4, 0x1 ;  /* 0x000000044b407211 */ /* 0x042fe200078008ff */
[----:B------:R0:W3:Y:S02]  /*0e90*/  LDG.E.U16 R55, desc[UR6][R66.64] ;  /* 0x0000000642377981 */ /* 0x0000e4000c1e1500 */
[C---:B------:R-:W-:Y:S01]  /*0ea0*/  IMAD R91, R18.reuse, 0x2, R89 ;  /* 0x00000002125b7824 */ /* 0x040fe200078e0259 */
[----:B------:R-:W-:Y:S01]  /*0eb0*/  LEA.HI.X.SX32 R65, R75, R0, 0x1, P0 ;  /* 0x000000004b417211 */ /* 0x000fe200000f0eff */
[----:B------:R-:W3:Y:S02]  /*0ec0*/  LDG.E.U16 R57, desc[UR6][R62.64] ;  /* 0x000000063e397981 */ /* 0x000ee4000c1e1500 */
[C---:B------:R-:W-:Y:S01]  /*0ed0*/  IMAD R93, R18.reuse, 0x2, R91 ;  /* 0x00000002125d7824 */ /* 0x040fe200078e025b */
[-C--:B------:R-:W-:Y:S01]  /*0ee0*/  LEA R68, P1, R77, R4.reuse, 0x1 ;  /* 0x000000044d447211 */ /* 0x080fe200078208ff */
[----:B------:R-:W3:Y:S01]  /*0ef0*/  LDG.E.U16 R56, desc[UR6][R64.64] ;  /* 0x0000000640387981 */ /* 0x000ee2000c1e1500 */
[----:B0-----:R-:W-:Y:S01]  /*0f00*/  LEA R66, P0, R79, R4, 0x1 ;  /* 0x000000044f427211 */ /* 0x001fe200078008ff */
[----:B------:R-:W-:-:S03]  /*0f10*/  IMAD R95, R18, 0x2, R93 ;  /* 0x00000002125f7824 */ /* 0x000fc600078e025d */
[----:B------:R-:W-:Y:S02]  /*0f20*/  LEA.HI.X.SX32 R67, R79, R0, 0x1, P0 ;  /* 0x000000004f437211 */ /* 0x000fe400000f0eff */
[----:B------:R-:W-:Y:S01]  /*0f30*/  LEA R70, P0, R73, R4, 0x1 ;  /* 0x0000000449467211 */ /* 0x000fe200078008ff */
[----:B------:R-:W-:Y:S01]  /*0f40*/  IMAD R97, R18, 0x2, R95 ;  /* 0x0000000212617824 */ /* 0x000fe200078e025f */
[-C--:B------:R-:W-:Y:S01]  /*0f50*/  LEA.HI.X.SX32 R69, R77, R0.reuse, 0x1, P1 ;  /* 0x000000004d457211 */ /* 0x080fe200008f0eff */
[----:B------:R-:W3:Y:S01]  /*0f60*/  LDG.E.U16 R58, desc[UR6][R66.64] ;  /* 0x00000006423a7981 */ /* 0x000ee2000c1e1500 */
[----:B------:R-:W-:Y:S02]  /*0f70*/  LEA.HI.X.SX32 R71, R73, R0, 0x1, P0 ;  /* 0x0000000049477211 */ /* 0x000fe400000f0eff */
[-C--:B------:R-:W-:Y:S01]  /*0f80*/  LEA R72, P0, R81, R4.reuse, 0x1 ;  /* 0x0000000451487211 */ /* 0x080fe200078008ff */
[----:B------:R0:W3:Y:S01]  /*0f90*/  LDG.E.U16 R59, desc[UR6][R68.64] ;  /* 0x00000006443b7981 */ /* 0x0000e2000c1e1500 */
[----:B------:R-:W-:-:S02]  /*0fa0*/  LEA R74, P1, R83, R4, 0x1 ;  /* 0x00000004534a7211 */ /* 0x000fc400078208ff */
[-C--:B------:R-:W-:Y:S01]  /*0fb0*/  LEA.HI.X.SX32 R73, R81, R0.reuse, 0x1, P0 ;  /* 0x0000000051497211 */ /* 0x080fe200000f0eff */
[C---:B------:R-:W-:Y:S01]  /*0fc0*/  IMAD R81, R18.reuse, 0x2, R97 ;  /* 0x0000000212517824 */ /* 0x040fe200078e0261 */
[----:B------:R-:W-:Y:S01]  /*0fd0*/  LEA.HI.X.SX32 R75, R83, R0, 0x1, P1 ;  /* 0x00000000534b7211 */ /* 0x000fe200008f0eff */
[----:B------:R1:W3:Y:S02]  /*0fe0*/  LDG.E.U16 R60, desc[UR6][R70.64] ;  /* 0x00000006463c7981 */ /* 0x0002e4000c1e1500 */
[C---:B------:R-:W-:Y:S01]  /*0ff0*/  IMAD R83, R18.reuse, 0x2, R81 ;  /* 0x0000000212537824 */ /* 0x040fe200078e0251 */
[C---:B0-----:R-:W-:Y:S01]  /*1000*/  LEA R68, P0, R85.reuse, R4, 0x1 ;  /* 0x0000000455447211 */ /* 0x041fe200078008ff */
[----:B------:R0:W3:Y:S03]  /*1010*/  LDG.E.U16 R61, desc[UR6][R72.64] ;  /* 0x00000006483d7981 */ /* 0x0000e6000c1e1500 */
        /* <DEDUP_REMOVED lines=8> */
[-C--:B-1----:R-:W-:Y:S01]  /*10a0*/  LEA R70, P0, R89, R4.reuse, 0x1 ;  /* 0x0000000459467211 */ /* 0x082fe200078008ff */
[----:B------:R1:W3:Y:S02]  /*10b0*/  LDG.E.U16 R64, desc[UR6][R76.64] ;  /* 0x000000064c407981 */ /* 0x0002e4000c1e1500 */
[----:B------:R-:W-:Y:S01]  /*10c0*/  IMAD R101, R18, 0x2, R87 ;  /* 0x0000000212657824 */ /* 0x000fe200078e0257 */
[----:B------:R-:W-:-:S02]  /*10d0*/  LEA R78, P1, R91, R4, 0x1 ;  /* 0x000000045b4e7211 */ /* 0x000fc400078208ff */
[----:B------:R-:W-:Y:S01]  /*10e0*/  LEA.HI.X.SX32 R71, R89, R0, 0x1, P0 ;  /* 0x0000000059477211 */ /* 0x000fe200000f0eff */
[C---:B------:R-:W-:Y:S01]  /*10f0*/  IMAD R89, R18.reuse, 0x2, R101 ;  /* 0x0000000212597824 */ /* 0x040fe200078e0265 */
[----:B0-----:R-:W-:Y:S02]  /*1100*/  LEA R72, P0, R93, R4, 0x1 ;  /* 0x000000045d487211 */ /* 0x001fe400078008ff */
[-C--:B------:R-:W-:Y:S01]  /*1110*/  LEA.HI.X.SX32 R79, R91, R0.reuse, 0x1, P1 ;  /* 0x000000005b4f7211 */ /* 0x080fe200008f0eff */
[C---:B------:R-:W-:Y:S01]  /*1120*/  IMAD R91, R18.reuse, 0x2, R89 ;  /* 0x00000002125b7824 */ /* 0x040fe200078e0259 */
[----:B------:R-:W-:Y:S01]  /*1130*/  LEA.HI.X.SX32 R73, R93, R0, 0x1, P0 ;  /* 0x000000005d497211 */ /* 0x000fe200000f0eff */
[----:B------:R-:W3:Y:S01]  /*1140*/  LDG.E.U16 R65, desc[UR6][R70.64] ;  /* 0x0000000646417981 */ /* 0x000ee2000c1e1500 */
[C---:B----4-:R-:W-:Y:S01]  /*1150*/  LEA R74, P0, R95.reuse, R4, 0x1 ;  /* 0x000000045f4a7211 */ /* 0x050fe200078008ff */
[C---:B------:R-:W-:Y:S02]  /*1160*/  IMAD R93, R18.reuse, 0x2, R91 ;  /* 0x00000002125d7824 */ /* 0x040fe400078e025b */
[----:B------:R0:W4:Y:S01]  /*1170*/  LDG.E.U16 R67, desc[UR6][R78.64] ;  /* 0x000000064e437981 */ /* 0x000122000c1e1500 */
[----:B------:R-:W-:Y:S01]  /*1180*/  LEA.HI.X.SX32 R75, R95, R0, 0x1, P0 ;  /* 0x000000005f4b7211 */ /* 0x000fe200000f0eff */
[C---:B------:R-:W-:Y:S01]  /*1190*/  IMAD R95, R18.reuse, 0x2, R93 ;  /* 0x00000002125f7824 */ /* 0x040fe200078e025d */
[C---:B-1----:R-:W-:Y:S01]  /*11a0*/  LEA R76, P0, R97.reuse, R4, 0x1 ;  /* 0x00000004614c7211 */ /* 0x042fe200078008ff */
[----:B------:R-:W4:Y:S02]  /*11b0*/  LDG.E.U16 R66, desc[UR6][R72.64] ;  /* 0x0000000648427981 */ /* 0x000f24000c1e1500 */
[C---:B------:R-:W-:Y:S01]  /*11c0*/  IMAD R103, R18.reuse, 0x2, R95 ;  /* 0x0000000212677824 */ /* 0x040fe200078e025f */
[----:B------:R-:W-:Y:S01]  /*11d0*/  LEA.HI.X.SX32 R77, R97, R0, 0x1, P0 ;  /* 0x00000000614d7211 */ /* 0x000fe200000f0eff */
[----:B------:R-:W4:Y:S02]  /*11e0*/  LDG.E.U16 R68, desc[UR6][R74.64] ;  /* 0x000000064a447981 */ /* 0x000f24000c1e1500 */
[C---:B------:R-:W-:Y:S01]  /*11f0*/  IMAD R97, R18.reuse, 0x2, R103 ;  /* 0x0000000212617824 */ /* 0x040fe200078e0267 */
[C---:B0-----:R-:W-:Y:S01]  /*1200*/  LEA R78, P0, R83.reuse, R4, 0x1 ;  /* 0x00000004534e7211 */ /* 0x041fe200078008ff */
[----:B------:R-:W4:Y:S02]  /*1210*/  LDG.E.U16 R69, desc[UR6][R76.64] ;  /* 0x000000064c457981 */ /* 0x000f24000c1e1500 */
[----:B------:R-:W-:Y:S01]  /*1220*/  IMAD R105, R18, 0x2, R97 ;  /* 0x0000000212697824 */ /* 0x000fe200078e0261 */
[----:B------:R-:W-:-:S03]  /*1230*/  LEA.HI.X.SX32 R79, R83, R0, 0x1, P0 ;  /* 0x00000000534f7211 */ /* 0x000fc600000f0eff */
[C---:B------:R-:W-:Y:S01]  /*1240*/  IMAD R107, R18.reuse, 0x2, R105 ;  /* 0x00000002126b7824 */ /* 0x040fe200078e0269 */
[-C--:B------:R-:W-:Y:S01]  /*1250*/  LEA R82, P0, R85, R4.reuse, 0x1 ;  /* 0x0000000455527211 */ /* 0x080fe200078008ff */
[----:B------:R-:W4:Y:S01]  /*1260*/  LDG.E.U16 R70, desc[UR6][R78.64] ;  /* 0x000000064e467981 */ /* 0x000f22000c1e1500 */
[----:B------:R-:W-:Y:S01]  /*1270*/  LEA R80, P1, R81, R4, 0x1 ;  /* 0x0000000451507211 */ /* 0x000fe200078208ff */
[C---:B------:R-:W-:Y:S01]  /*1280*/  IMAD R109, R18.reuse, 0x2, R107 ;  /* 0x00000002126d7824 */ /* 0x040fe200078e026b */
[----:B------:R-:W-:Y:S02]  /*1290*/  LEA.HI.X.SX32 R83, R85, R0, 0x1, P0 ;  /* 0x0000000055537211 */ /* 0x000fe400000f0eff */
[----:B------:R-:W-:Y:S01]  /*12a0*/  LEA R84, P0, R99, R4, 0x1 ;  /* 0x0000000463547211 */ /* 0x000fe200078008ff */
[C---:B------:R-:W-:Y:S01]  /*12b0*/  IMAD R111, R18.reuse, 0x2, R109 ;  /* 0x00000002126f7824 */ /* 0x040fe200078e026d */
[-C--:B------:R-:W-:Y:S01]  /*12c0*/  LEA.HI.X.SX32 R81, R81, R0.reuse, 0x1, P1 ;  /* 0x0000000051517211 */ /* 0x080fe200008f0eff */
[----:B------:R-:W4:Y:S01]  /*12d0*/  LDG.E.U16 R72, desc[UR6][R82.64] ;  /* 0x0000000652487981 */ /* 0x000f22000c1e1500 */
[----:B------:R-:W-:Y:S01]  /*12e0*/  LEA.HI.X.SX32 R85, R99, R0, 0x1, P0 ;  /* 0x0000000063557211 */ /* 0x000fe200000f0eff */
[----:B------:R-:W-:-:S02]  /*12f0*/  IMAD R99, R18, 0x2, R111 ;  /* 0x0000000212637824 */ /* 0x000fc400078e026f */
[----:B------:R0:W4:Y:S02]  /*1300*/  LDG.E.U16 R71, desc[UR6][R80.64] ;  /* 0x0000000650477981 */ /* 0x000124000c1e1500 */
[----:B------:R-:W-:Y:S02]  /*1310*/  IMAD R113, R18, 0x2, R99 ;  /* 0x0000000212717824 */ /* 0x000fe400078e0263 */
[----:B------:R1:W4:Y:S01]  /*1320*/  LDG.E.U16 R73, desc[UR6][R84.64] ;  /* 0x0000000654497981 */ /* 0x000322000c1e1500 */
[----:B0-----:R-:W-:-:S04]  /*1330*/  LEA R80, P0, R101, R4, 0x1 ;  /* 0x0000000465507211 */ /* 0x001fc800078008ff */
[----:B------:R-:W-:Y:S01]  /*1340*/  LEA.HI.X.SX32 R81, R101, R0, 0x1, P0 ;  /* 0x0000000065517211 */ /* 0x000fe200000f0eff */
[----:B------:R-:W-:-:S04]  /*1350*/  IMAD R101, R18, 0x2, R113 ;  /* 0x0000000212657824 */ /* 0x000fc800078e0271 */
[C---:B------:R-:W-:Y:S01]  /*1360*/  IMAD R115, R18.reuse, 0x2, R101 ;  /* 0x0000000212737824 */ /* 0x040fe200078e0265 */
[C---:B------:R-:W-:Y:S01]  /*1370*/  LEA R78, P0, R89.reuse, R4, 0x1 ;  /* 0x00000004594e7211 */ /* 0x040fe200078008ff */
[----:B------:R0:W4:Y:S02]  /*1380*/  LDG.E.U16 R74, desc[UR6][R80.64] ;  /* 0x00000006504a7981 */ /* 0x000124000c1e1500 */
[----:B------:R-:W-:Y:S01]  /*1390*/  IMAD R117, R18, 0x2, R115 ;  /* 0x0000000212757824 */ /* 0x000fe200078e0273 */
[----:B------:R-:W-:-:S03]  /*13a0*/  LEA.HI.X.SX32 R79, R89, R0, 0x1, P0 ;  /* 0x00000000594f7211 */ /* 0x000fc600000f0eff */
[C---:B------:R-:W-:Y:S01]  /*13b0*/  IMAD R119, R18.reuse, 0x2, R117 ;  /* 0x0000000212777824 */ /* 0x040fe200078e0275 */
[C---:B------:R-:W-:Y:S01]  /*13c0*/  LEA R88, P0, R91.reuse, R4, 0x1 ;  /* 0x000000045b587211 */ /* 0x040fe200078008ff */
[----:B------:R2:W4:Y:S02]  /*13d0*/  LDG.E.U16 R76, desc[UR6][R78.64] ;  /* 0x000000064e4c7981 */ /* 0x000524000c1e1500 */
[C---:B------:R-:W-:Y:S01]  /*13e0*/  IMAD R121, R18.reuse, 0x2, R119 ;  /* 0x0000000212797824 */ /* 0x040fe200078e0277 */
[----:B------:R-:W-:Y:S02]  /*13f0*/  LEA.HI.X.SX32 R89, R91, R0, 0x1, P0 ;  /* 0x000000005b597211 */ /* 0x000fe400000f0eff */
[C---:B-1----:R-:W-:Y:S01]  /*1400*/  LEA R84, P0, R95.reuse, R4, 0x1 ;  /* 0x000000045f547211 */ /* 0x042fe200078008ff */
[C---:B------:R-:W-:Y:S02]  /*1410*/  IMAD R123, R18.reuse, 0x2, R121 ;  /* 0x00000002127b7824 */ /* 0x040fe400078e0279 */
[----:B------:R1:W4:Y:S01]  /*1420*/  LDG.E.U16 R77, desc[UR6][R88.64] ;  /* 0x00000006584d7981 */ /* 0x000322000c1e1500 */
[----:B------:R-:W-:Y:S01]  /*1430*/  LEA.HI.X.SX32 R85, R95, R0, 0x1, P0 ;  /* 0x000000005f557211 */ /* 0x000fe200000f0eff */
[----:B------:R-:W-:Y:S01]  /*1440*/  IMAD R125, R18, 0x2, R123 ;  /* 0x00000002127d7824 */ /* 0x000fe200078e027b */
[----:B0-----:R-:W-:-:S03]  /*1450*/  LEA R80, P0, R103, R4, 0x1 ;  /* 0x0000000467507211 */ /* 0x001fc600078008ff */
[C---:B------:R-:W-:Y:S01]  /*1460*/  IMAD R127, R18.reuse, 0x2, R125 ;  /* 0x00000002127f7824 */ /* 0x040fe200078e027d */
[----:B------:R-:W-:Y:S01]  /*1470*/  LEA.HI.X.SX32 R81, R103, R0, 0x1, P0 ;  /* 0x0000000067517211 */ /* 0x000fe200000f0eff */
[----:B------:R0:W4:Y:S01]  /*1480*/  LDG.E.U16 R82, desc[UR6][R84.64] ;  /* 0x0000000654527981 */ /* 0x000122000c1e1500 */
[-C--:B--2---:R-:W-:Y:S01]  /*1490*/  LEA R78, P0, R97, R4.reuse, 0x1 ;  /* 0x00000004614e7211 */ /* 0x084fe200078008ff */
[C---:B------:R-:W-:Y:S01]  /*14a0*/  IMAD R129, R18.reuse, 0x2, R127 ;  /* 0x0000000212817824 */ /* 0x040fe200078e027f */
[----:B------:R-:W-:Y:S01]  /*14b0*/  LEA R86, P1, R87, R4, 0x1 ;  /* 0x0000000457567211 */ /* 0x000fe200078208ff */
[----:B------:R2:W4:Y:S01]  /*14c0*/  LDG.E.U16 R92, desc[UR6][R80.64] ;  /* 0x00000006505c7981 */ /* 0x000522000c1e1500 */
[----:B------:R-:W-:Y:S01]  /*14d0*/  LEA.HI.X.SX32 R79, R97, R0, 0x1, P0 ;  /* 0x00000000614f7211 */ /* 0x000fe200000f0eff */
[----:B------:R-:W-:Y:S01]  /*14e0*/  IMAD R97, R18, 0x2, R129 ;  /* 0x0000000212617824 */ /* 0x000fe200078e0281 */
[----:B-1----:R-:W-:-:S03]  /*14f0*/  LEA R88, P0, R107, R4, 0x1 ;  /* 0x000000046b587211 */ /* 0x002fc600078008ff */
[----:B------:R-:W-:Y:S01]  /*1500*/  IMAD R131, R18, 0x2, R97 ;  /* 0x0000000212837824 */ /* 0x000fe200078e0261 */
[----:B------:R-:W-:-:S03]  /*1510*/  LEA.HI.X.SX32 R89, R107, R0, 0x1, P0 ;  /* 0x000000006b597211 */ /* 0x000fc600000f0eff */
[C---:B------:R-:W-:Y:S01]  /*1520*/  IMAD R133, R18.reuse, 0x2, R131 ;  /* 0x0000000212857824 */ /* 0x040fe200078e0283 */
[----:B0-----:R-:W-:Y:S01]  /*1530*/  LEA R84, P0, R109, R4, 0x1 ;  /* 0x000000046d547211 */ /* 0x001fe200078008ff */
[----:B------:R-:W4:Y:S02]  /*1540*/  LDG.E.U16 R94, desc[UR6][R88.64] ;  /* 0x00000006585e7981 */ /* 0x000f24000c1e1500 */
[C---:B------:R-:W-:Y:S01]  /*1550*/  IMAD R135, R18.reuse, 0x2, R133 ;  /* 0x0000000212877824 */ /* 0x040fe200078e0285 */
[-C--:B------:R-:W-:Y:S02]  /*1560*/  LEA.HI.X.SX32 R87, R87, R0.reuse, 0x1, P1 ;  /* 0x0000000057577211 */ /* 0x080fe400008f0eff */
[----:B------:R-:W-:Y:S01]  /*1570*/  LEA.HI.X.SX32 R85, R109, R0, 0x1, P0 ;  /* 0x000000006d557211 */ /* 0x000fe200000f0eff */
[C---:B------:R-:W-:Y:S01]  /*1580*/  IMAD R109, R18.reuse, 0x2, R135 ;  /* 0x00000002126d7824 */ /* 0x040fe200078e0287 */
[-C--:B------:R-:W-:Y:S01]  /*1590*/  LEA R90, P1, R93, R4.reuse, 0x1 ;  /* 0x000000045d5a7211 */ /* 0x080fe200078208ff */
[----:B------:R0:W4:Y:S01]  /*15a0*/  LDG.E.U16 R75, desc[UR6][R86.64] ;  /* 0x00000006564b7981 */ /* 0x000122000c1e1500 */
[----:B--2---:R-:W-:Y:S01]  /*15b0*/  LEA R80, P0, R111, R4, 0x1 ;  /* 0x000000046f507211 */ /* 0x004fe200078008ff */
[C---:B------:R-:W-:Y:S01]  /*15c0*/  IMAD R137, R18.reuse, 0x2, R109 ;  /* 0x0000000212897824 */ /* 0x040fe200078e026d */
[-C--:B------:R-:W-:Y:S01]  /*15d0*/  LEA.HI.X.SX32 R91, R93, R0.reuse, 0x1, P1 ;  /* 0x000000005d5b7211 */ /* 0x080fe200008f0eff */
[----:B------:R-:W2:Y:S01]  /*15e0*/  LDG.E.U16 R98, desc[UR6][R84.64] ;  /* 0x0000000654627981 */ /* 0x000ea2000c1e1500 */
[----:B------:R-:W-:Y:S01]  /*15f0*/  LEA.HI.X.SX32 R81, R111, R0, 0x1, P0 ;  /* 0x000000006f517211 */ /* 0x000fe200000f0eff */
[----:B------:R-:W-:-:S02]  /*1600*/  IMAD R139, R18, 0x2, R137 ;  /* 0x00000002128b7824 */ /* 0x000fc400078e0289 */
[----:B------:R1:W2:Y:S01]  /*1610*/  LDG.E.U16 R93, desc[UR6][R78.64] ;  /* 0x000000064e5d7981 */ /* 0x0002a2000c1e1500 */
[C---:B0-----:R-:W-:Y:S01]  /*1620*/  LEA R86, P1, R105.reuse, R4, 0x1 ;  /* 0x0000000469567211 */ /* 0x041fe200078208ff */
[----:B------:R-:W-:Y:S02]  /*1630*/  IMAD R141, R18, 0x2, R139 ;  /* 0x00000002128d7824 */ /* 0x000fe400078e028b */
[----:B------:R0:W2:Y:S01]  /*1640*/  LDG.E.U16 R83, desc[UR6][R90.64] ;  /* 0x000000065a537981 */ /* 0x0000a2000c1e1500 */
[----:B------:R-:W-:Y:S02]  /*1650*/  LEA.HI.X.SX32 R87, R105, R0, 0x1, P1 ;  /* 0x0000000069577211 */ /* 0x000fe400008f0eff */
[----:B-1----:R-:W-:-:S03]  /*1660*/  LEA R78, P0, R113, R4, 0x1 ;  /* 0x00000004714e7211 */ /* 0x002fc600078008ff */
[----:B------:R1:W2:Y:S01]  /*1670*/  LDG.E.U16 R95, desc[UR6][R86.64] ;  /* 0x00000006565f7981 */ /* 0x0002a2000c1e1500 */
[----:B------:R-:W-:Y:S01]  /*1680*/  IMAD R111, R18, 0x2, R141 ;  /* 0x00000002126f7824 */ /* 0x000fe200078e028d */
[----:B------:R-:W-:Y:S02]  /*1690*/  LEA.HI.X.SX32 R79, R113, R0, 0x1, P0 ;  /* 0x00000000714f7211 */ /* 0x000fe400000f0eff */
[----:B0-----:R-:W-:-:S03]  /*16a0*/  LEA R90, P1, R99, R4, 0x1 ;  /* 0x00000004635a7211 */ /* 0x001fc600078208ff */
[----:B------:R-:W2:Y:S01]  /*16b0*/  LDG.E.U16 R102, desc[UR6][R78.64] ;  /* 0x000000064e667981 */ /* 0x000ea2000c1e1500 */
[----:B-1----:R-:W-:-:S04]  /*16c0*/  LEA R86, P0, R101, R4, 0x1 ;  /* 0x0000000465567211 */ /* 0x002fc800078008ff */
[-C--:B------:R-:W-:Y:S01]  /*16d0*/  LEA.HI.X.SX32 R87, R101, R0.reuse, 0x1, P0 ;  /* 0x0000000065577211 */ /* 0x080fe200000f0eff */
[C---:B------:R-:W-:Y:S01]  /*16e0*/  IMAD R101, R18.reuse, 0x2, R111 ;  /* 0x0000000212657824 */ /* 0x040fe200078e026f */
[----:B------:R-:W-:Y:S02]  /*16f0*/  LEA.HI.X.SX32 R91, R99, R0, 0x1, P1 ;  /* 0x00000000635b7211 */ /* 0x000fe400008f0eff */
[-C--:B------:R-:W-:Y:S01]  /*1700*/  LEA R88, P1, R117, R4.reuse, 0x1 ;  /* 0x0000000475587211 */ /* 0x080fe200078208ff */
[C---:B------:R-:W-:Y:S01]  /*1710*/  IMAD R143, R18.reuse, 0x2, R101 ;  /* 0x00000002128f7824 */ /* 0x040fe200078e0265 */
[----:B------:R-:W-:Y:S01]  /*1720*/  LEA R84, P0, R115, R4, 0x1 ;  /* 0x0000000473547211 */ /* 0x000fe200078008ff */
[----:B------:R0:W2:Y:S01]  /*1730*/  LDG.E.U16 R99, desc[UR6][R80.64] ;  /* 0x0000000650637981 */ /* 0x0000a2000c1e1500 */
[-C--:B------:R-:W-:Y:S01]  /*1740*/  LEA.HI.X.SX32 R89, R117, R0.reuse, 0x1, P1 ;  /* 0x0000000075597211 */ /* 0x080fe200008f0eff */
[C---:B------:R-:W-:Y:S01]  /*1750*/  IMAD R117, R18.reuse, 0x2, R143 ;  /* 0x0000000212757824 */ /* 0x040fe200078e028f */
[----:B------:R-:W-:Y:S01]  /*1760*/  LEA.HI.X.SX32 R85, R115, R0, 0x1, P0 ;  /* 0x0000000073557211 */ /* 0x000fe200000f0eff */
[----:B------:R1:W2:Y:S02]  /*1770*/  LDG.E.U16 R104, desc[UR6][R86.64] ;  /* 0x0000000656687981 */ /* 0x0002a4000c1e1500 */
[----:B------:R-:W-:-:S02]  /*1780*/  IMAD R145, R18, 0x2, R117 ;  /* 0x0000000212917824 */ /* 0x000fc400078e0275 */
[----:B------:R5:W2:Y:S01]  /*1790*/  LDG.E.U16 R105, desc[UR6][R84.64] ;  /* 0x0000000654697981 */ /* 0x000aa2000c1e1500 */
[----:B0-----:R-:W-:-:S03]  /*17a0*/  LEA R80, P0, R119, R4, 0x1 ;  /* 0x0000000477507211 */ /* 0x001fc600078008ff */
[----:B------:R0:W2:Y:S01]  /*17b0*/  LDG.E.U16 R107, desc[UR6][R88.64] ;  /* 0x00000006586b7981 */ /* 0x0000a2000c1e1500 */
[----:B------:R-:W-:Y:S01]  /*17c0*/  LEA.HI.X.SX32 R81, R119, R0, 0x1, P0 ;  /* 0x0000000077517211 */ /* 0x000fe200000f0eff */
[C---:B------:R-:W-:Y:S01]  /*17d0*/  IMAD R119, R18.reuse, 0x2, R145 ;  /* 0x0000000212777824 */ /* 0x040fe200078e0291 */
[C---:B------:R-:W-:Y:S01]  /*17e0*/  LEA R78, P0, R121.reuse, R4, 0x1 ;  /* 0x00000004794e7211 */ /* 0x040fe200078008ff */
[----:B------:R-:W2:Y:S03]  /*17f0*/  LDG.E.U16 R103, desc[UR6][R90.64] ;  /* 0x000000065a677981 */ /* 0x000ea6000c1e1500 */
[----:B------:R-:W-:Y:S01]  /*1800*/  LEA.HI.X.SX32 R79, R121, R0, 0x1, P0 ;  /* 0x00000000794f7211 */ /* 0x000fe200000f0eff */
[C---:B------:R-:W-:Y:S01]  /*1810*/  IMAD R121, R18.reuse, 0x2, R119 ;  /* 0x0000000212797824 */ /* 0x040fe200078e0277 */
[-C--:B-1----:R-:W-:Y:S01]  /*1820*/  LEA R86, P0, R123, R4.reuse, 0x1 ;  /* 0x000000047b567211 */ /* 0x082fe200078008ff */
[----:B------:R-:W2:Y:S02]  /*1830*/  LDG.E.U16 R106, desc[UR6][R80.64] ;  /* 0x00000006506a7981 */ /* 0x000ea4000c1e1500 */
[C---:B------:R-:W-:Y:S01]  /*1840*/  IMAD R147, R18.reuse, 0x2, R121 ;  /* 0x0000000212937824 */ /* 0x040fe200078e0279 */
[----:B-----5:R-:W-:Y:S01]  /*1850*/  LEA R84, P1, R125, R4, 0x1 ;  /* 0x000000047d547211 */ /* 0x020fe200078208ff */
[----:B------:R1:W5:Y:S01]  /*1860*/  LDG.E.U16 R108, desc[UR6][R78.64] ;  /* 0x000000064e6c7981 */ /* 0x000362000c1e1500 */
[-C--:B------:R-:W-:Y:S01]  /*1870*/  LEA.HI.X.SX32 R87, R123, R0.reuse, 0x1, P0 ;  /* 0x000000007b577211 */ /* 0x080fe200000f0eff */
[----:B------:R-:W-:Y:S01]  /*1880*/  IMAD R123, R18, 0x2, R147 ;  /* 0x00000002127b7824 */ /* 0x000fe200078e0293 */
[----:B------:R-:W-:-:S02]  /*1890*/  LEA.HI.X.SX32 R85, R125, R0, 0x1, P1 ;  /* 0x000000007d557211 */ /* 0x000fc400008f0eff */
[C---:B0-----:R-:W-:Y:S01]  /*18a0*/  LEA R88, P0, R127.reuse, R4, 0x1 ;  /* 0x000000047f587211 */ /* 0x041fe200078008ff */
[C---:B------:R-:W-:Y:S01]  /*18b0*/  IMAD R125, R18.reuse, 0x2, R123 ;  /* 0x00000002127d7824 */ /* 0x040fe200078e027b */
[----:B------:R0:W5:Y:S02]  /*18c0*/  LDG.E.U16 R110, desc[UR6][R86.64] ;  /* 0x00000006566e7981 */ /* 0x000164000c1e1500 */
[----:B------:R-:W-:Y:S01]  /*18d0*/  LEA.HI.X.SX32 R89, R127, R0, 0x1, P0 ;  /* 0x000000007f597211 */ /* 0x000fe200000f0eff */
[C---:B------:R-:W-:Y:S01]  /*18e0*/  IMAD R127, R18.reuse, 0x2, R125 ;  /* 0x00000002127f7824 */ /* 0x040fe200078e027d */
[-C--:B------:R-:W-:Y:S01]  /*18f0*/  LEA R114, P0, R129, R4.reuse, 0x1 ;  /* 0x0000000481727211 */ /* 0x080fe200078008ff */
[----:B------:R0:W5:Y:S02]  /*1900*/  LDG.E.U16 R113, desc[UR6][R84.64] ;  /* 0x0000000654717981 */ /* 0x000164000c1e1500 */
[C---:B------:R-:W-:Y:S01]  /*1910*/  IMAD R149, R18.reuse, 0x2, R127 ;  /* 0x0000000212957824 */ /* 0x040fe200078e027f */
[----:B-1----:R-:W-:Y:S01]  /*1920*/  LEA R78, P1, R97, R4, 0x1 ;  /* 0x00000004614e7211 */ /* 0x002fe200078208ff */
[----:B------:R-:W5:Y:S01]  /*1930*/  LDG.E.U16 R112, desc[UR6][R88.64] ;  /* 0x0000000658707981 */ /* 0x000f62000c1e1500 */
[-C--:B------:R-:W-:Y:S01]  /*1940*/  LEA.HI.X.SX32 R115, R129, R0.reuse, 0x1, P0 ;  /* 0x0000000081737211 */ /* 0x080fe200000f0eff */
[----:B------:R-:W-:Y:S01]  /*1950*/  IMAD R129, R18, 0x2, R149 ;  /* 0x0000000212817824 */ /* 0x000fe200078e0295 */
[----:B------:R-:W-:-:S02]  /*1960*/  LEA.HI.X.SX32 R79, R97, R0, 0x1, P1 ;  /* 0x00000000614f7211 */ /* 0x000fc400008f0eff */
[C---:B------:R-:W-:Y:S01]  /*1970*/  LEA R80, P0, R131.reuse, R4, 0x1 ;  /* 0x0000000483507211 */ /* 0x040fe200078008ff */
[C---:B------:R-:W-:Y:S01]  /*1980*/  IMAD R97, R18.reuse, 0x2, R129 ;  /* 0x0000000212617824 */ /* 0x040fe200078e0281 */
[----:B------:R1:W5:Y:S02]  /*1990*/  LDG.E.U16 R114, desc[UR6][R114.64] ;  /* 0x0000000672727981 */ /* 0x000364000c1e1500 */
[----:B------:R-:W-:Y:S01]  /*19a0*/  LEA.HI.X.SX32 R81, R131, R0, 0x1, P0 ;  /* 0x0000000083517211 */ /* 0x000fe200000f0eff */
[C---:B------:R-:W-:Y:S01]  /*19b0*/  IMAD R131, R18.reuse, 0x2, R97 ;  /* 0x0000000212837824 */ /* 0x040fe200078e0261 */
[C---:B0-----:R-:W-:Y:S01]  /*19c0*/  LEA R86, P0, R133.reuse, R4, 0x1 ;  /* 0x0000000485567211 */ /* 0x041fe200078008ff */
[----:B------:R0:W5:Y:S02]  /*19d0*/  LDG.E.U16 R116, desc[UR6][R78.64] ;  /* 0x000000064e747981 */ /* 0x000164000c1e1500 */
[C---:B------:R-:W-:Y:S01]  /*19e0*/  IMAD R151, R18.reuse, 0x2, R131 ;  /* 0x0000000212977824 */ /* 0x040fe200078e0283 */
[----:B------:R-:W-:Y:S01]  /*19f0*/  LEA.HI.X.SX32 R87, R133, R0, 0x1, P0 ;  /* 0x0000000085577211 */ /* 0x000fe200000f0eff */
[----:B------:R0:W5:Y:S02]  /*1a00*/  LDG.E.U16 R157, desc[UR6][R80.64] ;  /* 0x00000006509d7981 */ /* 0x000164000c1e1500 */
[C---:B------:R-:W-:Y:S01]  /*1a10*/  IMAD R133, R18.reuse, 0x2, R151 ;  /* 0x0000000212857824 */ /* 0x040fe200078e0297 */
[C---:B------:R-:W-:Y:S01]  /*1a20*/  LEA R84, P1, R135.reuse, R4, 0x1 ;  /* 0x0000000487547211 */ /* 0x040fe200078208ff */
[----:B------:R-:W5:Y:S02]  /*1a30*/  LDG.E.U16 R118, desc[UR6][R86.64] ;  /* 0x0000000656767981 */ /* 0x000f64000c1e1500 */
[----:B-1----:R-:W-:Y:S01]  /*1a40*/  IMAD R115, R18, 0x2, R133 ;  /* 0x0000000212737824 */ /* 0x002fe200078e0285 */
[----:B------:R-:W-:-:S02]  /*1a50*/  LEA.HI.X.SX32 R85, R135, R0, 0x1, P1 ;  /* 0x0000000087557211 */ /* 0x000fc400008f0eff */
[-C--:B------:R-:W-:Y:S01]  /*1a60*/  LEA R88, P0, R137, R4.reuse, 0x1 ;  /* 0x0000000489587211 */ /* 0x080fe200078008ff */
[C---:B------:R-:W-:Y:S01]  /*1a70*/  IMAD R135, R18.reuse, 0x2, R115 ;  /* 0x0000000212877824 */ /* 0x040fe200078e0273 */
[----:B0-----:R-:W-:Y:S01]  /*1a80*/  LEA R78, P1, R119, R4, 0x1 ;  /* 0x00000004774e7211 */ /* 0x001fe200078208ff */
[----:B------:R0:W5:Y:S01]  /*1a90*/  LDG.E.U16 R120, desc[UR6][R84.64] ;  /* 0x0000000654787981 */ /* 0x000162000c1e1500 */
[----:B------:R-:W-:Y:S01]  /*1aa0*/  LEA.HI.X.SX32 R89, R137, R0, 0x1, P0 ;  /* 0x0000000089597211 */ /* 0x000fe200000f0eff */
[----:B------:R-:W-:Y:S01]  /*1ab0*/  IMAD R137, R18, 0x2, R135 ;  /* 0x0000000212897824 */ /* 0x000fe200078e0287 */
[----:B------:R-:W-:-:S03]  /*1ac0*/  LEA R90, P0, R101, R4, 0x1 ;  /* 0x00000004655a7211 */ /* 0x000fc600078008ff */
[C---:B------:R-:W-:Y:S01]  /*1ad0*/  IMAD R153, R18.reuse, 0x2, R137 ;  /* 0x0000000212997824 */ /* 0x040fe200078e0289 */
[-C--:B------:R-:W-:Y:S01]  /*1ae0*/  LEA.HI.X.SX32 R91, R101, R0.reuse, 0x1, P0 ;  /* 0x00000000655b7211 */ /* 0x080fe200000f0eff */
[----:B------:R1:W5:Y:S02]  /*1af0*/  LDG.E.U16 R159, desc[UR6][R88.64] ;  /* 0x00000006589f7981 */ /* 0x000364000c1e1500 */
[C---:B------:R-:W-:Y:S01]  /*1b00*/  IMAD R101, R18.reuse, 0x2, R153 ;  /* 0x0000000212657824 */ /* 0x040fe200078e0299 */
[----:B------:R-:W-:Y:S01]  /*1b10*/  LEA.HI.X.SX32 R79, R119, R0, 0x1, P1 ;  /* 0x00000000774f7211 */ /* 0x000fe200008f0eff */
[----:B------:R-:W5:Y:S01]  /*1b20*/  LDG.E.U16 R161, desc[UR6][R90.64] ;  /* 0x000000065aa17981 */ /* 0x000f62000c1e1500 */
        /* <DEDUP_REMOVED lines=10> */
[----:B------:R-:W-:Y:S01]  /*1bd0*/  IMAD R115, R18, 0x2, R155 ;  /* 0x0000000212737824 */ /* 0x000fe200078e029b */
[----:B------:R-:W-:Y:S01]  /*1be0*/  LEA.HI.X.SX32 R87, R97, R0, 0x1, P0 ;  /* 0x0000000061577211 */ /* 0x000fe200000f0eff */
[----:B------:R-:W5:Y:S01]  /*1bf0*/  LDG.E.U16 R169, desc[UR6][R84.64] ;  /* 0x0000000654a97981 */ /* 0x000f62000c1e1500 */
[-C--:B-1----:R-:W-:Y:S02]  /*1c00*/  LEA R88, P0, R101, R4.reuse, 0x1 ;  /* 0x0000000465587211 */ /* 0x082fe400078008ff */
[----:B0-----:R-:W-:Y:S01]  /*1c10*/  LEA R78, P1, R115, R4, 0x1 ;  /* 0x00000004734e7211 */ /* 0x001fe200078208ff */
[----:B------:R0:W5:Y:S01]  /*1c20*/  LDG.E.U16 R167, desc[UR6][R86.64] ;  /* 0x0000000656a77981 */ /* 0x000162000c1e1500 */
[----:B------:R-:W-:-:S02]  /*1c30*/  LEA.HI.X.SX32 R89, R101, R0, 0x1, P0 ;  /* 0x0000000065597211 */ /* 0x000fc400000f0eff */
[----:B------:R-:W-:Y:S02]  /*1c40*/  LEA R90, P0, R139, R4, 0x1 ;  /* 0x000000048b5a7211 */ /* 0x000fe400078008ff */
[-C--:B------:R-:W-:Y:S01]  /*1c50*/  LEA.HI.X.SX32 R79, R115, R0.reuse, 0x1, P1 ;  /* 0x00000000734f7211 */ /* 0x080fe200008f0eff */
[----:B------:R1:W5:Y:S01]  /*1c60*/  LDG.E.U16 R171, desc[UR6][R88.64] ;  /* 0x0000000658ab7981 */ /* 0x000362000c1e1500 */
[----:B------:R-:W-:-:S03]  /*1c70*/  LEA.HI.X.SX32 R91, R139, R0, 0x1, P0 ;  /* 0x000000008b5b7211 */ /* 0x000fc600000f0eff */
[----:B------:R1:W5:Y:S01]  /*1c80*/  LDG.E.U16 R139, desc[UR6][R78.64] ;  /* 0x000000064e8b7981 */ /* 0x000362000c1e1500 */
[-C--:B------:R-:W-:Y:S02]  /*1c90*/  LEA R96, P0, R143, R4.reuse, 0x1 ;  /* 0x000000048f607211 */ /* 0x080fe400078008ff */
[----:B------:R-:W-:Y:S02]  /*1ca0*/  LEA R80, P1, R121, R4, 0x1 ;  /* 0x0000000479507211 */ /* 0x000fe400078208ff */
[----:B------:R-:W-:Y:S02]  /*1cb0*/  LEA.HI.X.SX32 R97, R143, R0, 0x1, P0 ;  /* 0x000000008f617211 */ /* 0x000fe400000f0eff */
[----:B0-----:R-:W-:Y:S01]  /*1cc0*/  LEA R86, P0, R127, R4, 0x1 ;  /* 0x000000047f567211 */ /* 0x001fe200078008ff */
[----:B------:R-:W-:Y:S01]  /*1cd0*/  IMAD R115, R18, 0x2, R115 ;  /* 0x0000000212737824 */ /* 0x000fe200078e0273 */
[-C--:B------:R-:W-:Y:S01]  /*1ce0*/  LEA.HI.X.SX32 R81, R121, R0.reuse, 0x1, P1 ;  /* 0x0000000079517211 */ /* 0x080fe200008f0eff */
[----:B------:R-:W5:Y:S01]  /*1cf0*/  LDG.E.U16 R122, desc[UR6][R96.64] ;  /* 0x00000006607a7981 */ /* 0x000f62000c1e1500 */
[----:B------:R-:W-:-:S02]  /*1d00*/  LEA.HI.X.SX32 R87, R127, R0, 0x1, P0 ;  /* 0x000000007f577211 */ /* 0x000fc400000f0eff */
[-C--:B------:R-:W-:Y:S01]  /*1d10*/  LEA R84, P0, R131, R4.reuse, 0x1 ;  /* 0x0000000483547211 */ /* 0x080fe200078008ff */
[----:B------:R0:W5:Y:S01]  /*1d20*/  LDG.E.U16 R121, desc[UR6][R90.64] ;  /* 0x000000065a797981 */ /* 0x000162000c1e1500 */
[----:B-1----:R-:W-:Y:S02]  /*1d30*/  LEA R88, P1, R135, R4, 0x1 ;  /* 0x0000000487587211 */ /* 0x002fe400078208ff */
[-C--:B------:R-:W-:Y:S01]  /*1d40*/  LEA.HI.X.SX32 R85, R131, R0.reuse, 0x1, P0 ;  /* 0x0000000083557211 */ /* 0x080fe200000f0eff */
[----:B------:R-:W5:Y:S01]  /*1d50*/  LDG.E.U16 R124, desc[UR6][R80.64] ;  /* 0x00000006507c7981 */ /* 0x000f62000c1e1500 */
[----:B------:R-:W-:Y:S02]  /*1d60*/  LEA.HI.X.SX32 R89, R135, R0, 0x1, P1 ;  /* 0x0000000087597211 */ /* 0x000fe400008f0eff */
[-C--:B------:R-:W-:Y:S01]  /*1d70*/  LEA R78, P0, R119, R4.reuse, 0x1 ;  /* 0x00000004774e7211 */ /* 0x080fe200078008ff */
[----:B------:R1:W5:Y:S01]  /*1d80*/  LDG.E.U16 R127, desc[UR6][R86.64] ;  /* 0x00000006567f7981 */ /* 0x000362000c1e1500 */
[----:B0-----:R-:W-:-:S02]  /*1d90*/  LEA R90, P1, R115, R4, 0x1 ;  /* 0x00000004735a7211 */ /* 0x001fc400078208ff */
[-C--:B------:R-:W-:Y:S01]  /*1da0*/  LEA.HI.X.SX32 R79, R119, R0.reuse, 0x1, P0 ;  /* 0x00000000774f7211 */ /* 0x080fe200000f0eff */
[----:B------:R0:W5:Y:S01]  /*1db0*/  LDG.E.U16 R130, desc[UR6][R84.64] ;  /* 0x0000000654827981 */ /* 0x000162000c1e1500 */
[----:B------:R-:W-:-:S03]  /*1dc0*/  LEA.HI.X.SX32 R91, R115, R0, 0x1, P1 ;  /* 0x00000000735b7211 */ /* 0x000fc600008f0eff */
[----:B------:R3:W5:Y:S04]  /*1dd0*/  LDG.E.U16 R132, desc[UR6][R88.64] ;  /* 0x0000000658847981 */ /* 0x000768000c1e1500 */
[----:B------:R3:W5:Y:S01]  /*1de0*/  LDG.E.U16 R134, desc[UR6][R78.64] ;  /* 0x000000064e867981 */ /* 0x000762000c1e1500 */
[----:B------:R-:W-:-:S03]  /*1df0*/  LEA R96, P0, R141, R4, 0x1 ;  /* 0x000000048d607211 */ /* 0x000fc600078008ff */
[----:B------:R3:W5:Y:S01]  /*1e00*/  LDG.E.U16 R135, desc[UR6][R90.64] ;  /* 0x000000065a877981 */ /* 0x000762000c1e1500 */
[----:B------:R-:W-:Y:S02]  /*1e10*/  LEA.HI.X.SX32 R97, R141, R0, 0x1, P0 ;  /* 0x000000008d617211 */ /* 0x000fe400000f0eff */
[-C--:B-1----:R-:W-:Y:S02]  /*1e20*/  LEA R86, P0, R147, R4.reuse, 0x1 ;  /* 0x0000000493567211 */ /* 0x082fe400078008ff */
[----:B------:R-:W-:Y:S02]  /*1e30*/  LEA R80, P1, R117, R4, 0x1 ;  /* 0x0000000475507211 */ /* 0x000fe400078208ff */
[----:B------:R-:W-:Y:S02]  /*1e40*/  LEA.HI.X.SX32 R87, R147, R0, 0x1, P0 ;  /* 0x0000000093577211 */ /* 0x000fe400000f0eff */
[----:B0-----:R-:W-:Y:S02]  /*1e50*/  LEA R84, P0, R151, R4, 0x1 ;  /* 0x0000000497547211 */ /* 0x001fe400078008ff */
[----:B------:R-:W-:Y:S01]  /*1e60*/  LEA.HI.X.SX32 R81, R117, R0, 0x1, P1 ;  /* 0x0000000075517211 */ /* 0x000fe200008f0eff */
[----:B------:R-:W-:Y:S01]  /*1e70*/  IMAD R115, R18, 0x2, R115 ;  /* 0x0000000212737824 */ /* 0x000fe200078e0273 */
[----:B------:R-:W-:Y:S01]  /*1e80*/  LEA R100, P1, R149, R4, 0x1 ;  /* 0x0000000495647211 */ /* 0x000fe200078208ff */
[----:B------:R-:W5:Y:S01]  /*1e90*/  LDG.E.U16 R117, desc[UR6][R96.64] ;  /* 0x0000000660757981 */ /* 0x000f62000c1e1500 */
[----:B------:R-:W-:-:S02]  /*1ea0*/  LEA.HI.X.SX32 R85, R151, R0, 0x1, P0 ;  /* 0x0000000097557211 */ /* 0x000fc400000f0eff */
[----:B---3--:R-:W-:Y:S01]  /*1eb0*/  LEA R88, P0, R137, R4, 0x1 ;  /* 0x0000000489587211 */ /* 0x008fe200078008ff */
[----:B------:R0:W3:Y:S01]  /*1ec0*/  LDG.E.U16 R119, desc[UR6][R80.64] ;  /* 0x0000000650777981 */ /* 0x0000e2000c1e1500 */
[----:B------:R-:W-:Y:S02]  /*1ed0*/  LEA.HI.X.SX32 R101, R149, R0, 0x1, P1 ;  /* 0x0000000095657211 */ /* 0x000fe400008f0eff */
[----:B------:R-:W-:Y:S01]  /*1ee0*/  LEA R78, P1, R125, R4, 0x1 ;  /* 0x000000047d4e7211 */ /* 0x000fe200078208ff */
[----:B------:R1:W3:Y:S01]  /*1ef0*/  LDG.E.U16 R126, desc[UR6][R86.64] ;  /* 0x00000006567e7981 */ /* 0x0002e2000c1e1500 */
[----:B------:R-:W-:Y:S02]  /*1f00*/  LEA.HI.X.SX32 R89, R137, R0, 0x1, P0 ;  /* 0x0000000089597211 */ /* 0x000fe400000f0eff */
[----:B------:R-:W-:Y:S01]  /*1f10*/  LEA R90, P0, R115, R4, 0x1 ;  /* 0x00000004735a7211 */ /* 0x000fe200078008ff */
[----:B------:R1:W3:Y:S01]  /*1f20*/  LDG.E.U16 R128, desc[UR6][R100.64] ;  /* 0x0000000664807981 */ /* 0x0002e2000c1e1500 */
[-C--:B------:R-:W-:Y:S01]  /*1f30*/  LEA.HI.X.SX32 R79, R125, R0.reuse, 0x1, P1 ;  /* 0x000000007d4f7211 */ /* 0x080fe200008f0eff */
[----:B0-----:R-:W-:Y:S01]  /*1f40*/  IMAD R81, R18, 0x2, R115 ;  /* 0x0000000212517824 */ /* 0x001fe200078e0273 */
[----:B------:R-:W-:Y:S01]  /*1f50*/  LEA.HI.X.SX32 R91, R115, R0, 0x1, P0 ;  /* 0x00000000735b7211 */ /* 0x000fe200000f0eff */
[----:B------:R0:W3:Y:S03]  /*1f60*/  LDG.E.U16 R131, desc[UR6][R84.64] ;  /* 0x0000000654837981 */ /* 0x0000e6000c1e1500 */
[-C--:B-1----:R-:W-:Y:S01]  /*1f70*/  LEA R86, P1, R81, R4.reuse, 0x1 ;  /* 0x0000000451567211 */ /* 0x082fe200078208ff */
[----:B------:R-:W3:Y:S01]  /*1f80*/  LDG.E.U16 R18, desc[UR6][R88.64] ;  /* 0x0000000658127981 */ /* 0x000ee2000c1e1500 */
[----:B------:R-:W-:-:S03]  /*1f90*/  LEA R80, P0, R109, R4, 0x1 ;  /* 0x000000046d507211 */ /* 0x000fc600078008ff */
[----:B------:R1:W3:Y:S01]  /*1fa0*/  LDG.E.U16 R115, desc[UR6][R78.64] ;  /* 0x000000064e737981 */ /* 0x0002e2000c1e1500 */
[----:B------:R-:W-:-:S03]  /*1fb0*/  LEA.HI.X.SX32 R87, R81, R0, 0x1, P1 ;  /* 0x0000000051577211 */ /* 0x000fc600008f0eff */
[----:B------:R-:W3:Y:S01]  /*1fc0*/  LDG.E.U16 R125, desc[UR6][R90.64] ;  /* 0x000000065a7d7981 */ /* 0x000ee2000c1e1500 */
[----:B------:R-:W-:Y:S02]  /*1fd0*/  LEA.HI.X.SX32 R81, R109, R0, 0x1, P0 ;  /* 0x000000006d517211 */ /* 0x000fe400000f0eff */
[-C--:B------:R-:W-:Y:S01]  /*1fe0*/  LEA R100, P0, R111, R4.reuse, 0x1 ;  /* 0x000000046f647211 */ /* 0x080fe200078008ff */
[----:B------:R1:W3:Y:S01]  /*1ff0*/  LDG.E.U16 R109, desc[UR6][R86.64] ;  /* 0x00000006566d7981 */ /* 0x0002e2000c1e1500 */
[----:B------:R-:W-:Y:S02]  /*2000*/  LEA R96, P1, R145, R4, 0x1 ;  /* 0x0000000491607211 */ /* 0x000fe400078208ff */
[----:B------:R-:W-:Y:S01]  /*2010*/  LEA.HI.X.SX32 R101, R111, R0, 0x1, P0 ;  /* 0x000000006f657211 */ /* 0x000fe200000f0eff */
[----:B------:R1:W3:Y:S01]  /*2020*/  LDG.E.U16 R80, desc[UR6][R80.64] ;  /* 0x0000000650507981 */ /* 0x0002e2000c1e1500 */
[----:B0-----:R-:W-:Y:S02]  /*2030*/  LEA R84, P0, R123, R4, 0x1 ;  /* 0x000000047b547211 */ /* 0x001fe400078008ff */
[-C--:B------:R-:W-:Y:S01]  /*2040*/  LEA.HI.X.SX32 R97, R145, R0.reuse, 0x1, P1 ;  /* 0x0000000091617211 */ /* 0x080fe200008f0eff */
[----:B------:R-:W3:Y:S01]  /*2050*/  LDG.E.U16 R100, desc[UR6][R100.64] ;  /* 0x0000000664647981 */ /* 0x000ee2000c1e1500 */
[----:B------:R-:W-:-:S02]  /*2060*/  LEA.HI.X.SX32 R85, R123, R0, 0x1, P0 ;  /* 0x000000007b557211 */ /* 0x000fc400000f0eff */
[-C--:B-1----:R-:W-:Y:S01]  /*2070*/  LEA R78, P0, R129, R4.reuse, 0x1 ;  /* 0x00000004814e7211 */ /* 0x082fe200078008ff */
[----:B------:R-:W3:Y:S01]  /*2080*/  LDG.E.U16 R96, desc[UR6][R96.64] ;  /* 0x0000000660607981 */ /* 0x000ee2000c1e1500 */
[----:B------:R-:W-:Y:S02]  /*2090*/  LEA R88, P1, R133, R4, 0x1 ;  /* 0x0000000485587211 */ /* 0x000fe400078208ff */
[----:B------:R-:W-:Y:S01]  /*20a0*/  LEA.HI.X.SX32 R79, R129, R0, 0x1, P0 ;  /* 0x00000000814f7211 */ /* 0x000fe200000f0eff */
[----:B------:R-:W3:Y:S01]  /*20b0*/  LDG.E.U16 R84, desc[UR6][R84.64] ;  /* 0x0000000654547981 */ /* 0x000ee2000c1e1500 */
[----:B------:R-:W-:Y:S02]  /*20c0*/  LEA R86, P0, R153, R4, 0x1 ;  /* 0x0000000499567211 */ /* 0x000fe400078008ff */
[----:B------:R-:W-:Y:S01]  /*20d0*/  LEA.HI.X.SX32 R89, R133, R0, 0x1, P1 ;  /* 0x0000000085597211 */ /* 0x000fe200008f0eff */
[----:B------:R-:W3:Y:S01]  /*20e0*/  LDG.E.U16 R78, desc[UR6][R78.64] ;  /* 0x000000064e4e7981 */ /* 0x000ee2000c1e1500 */
[----:B------:R-:W-:-:S02]  /*20f0*/  LEA R90, P1, R155, R4, 0x1 ;  /* 0x000000049b5a7211 */ /* 0x000fc400078208ff */
[-C--:B------:R-:W-:Y:S01]  /*2100*/  LEA.HI.X.SX32 R87, R153, R0.reuse, 0x1, P0 ;  /* 0x0000000099577211 */ /* 0x080fe200000f0eff */
[----:B------:R-:W3:Y:S01]  /*2110*/  LDG.E.U16 R88, desc[UR6][R88.64] ;  /* 0x0000000658587981 */ /* 0x000ee2000c1e1500 */
[----:B------:R-:W-:-:S03]  /*2120*/  LEA.HI.X.SX32 R91, R155, R0, 0x1, P1 ;  /* 0x000000009b5b7211 */ /* 0x000fc600008f0eff */
[----:B------:R-:W3:Y:S04]  /*2130*/  LDG.E.U16 R86, desc[UR6][R86.64] ;  /* 0x0000000656567981 */ /* 0x000ee8000c1e1500 */
[----:B------:R-:W3:Y:S01]  /*2140*/  LDG.E.U16 R90, desc[UR6][R90.64] ;  /* 0x000000065a5a7981 */ /* 0x000ee2000c1e1500 */
[----:B------:R-:W0:Y:S01]  /*2150*/  S2UR UR5, SR_CgaCtaId ;  /* 0x00000000000579c3 */ /* 0x000e220000008800 */
[----:B------:R-:W-:Y:S01]  /*2160*/  SHF.R.S32.HI R0, RZ, 0x7, R221 ;  /* 0x00000007ff007819 */ /* 0x000fe200000114dd */
[----:B------:R-:W-:-:S03]  /*2170*/  IMAD.SHL.U32 R4, R221, 0x2, RZ ;  /* 0x00000002dd047824 */ /* 0x000fc600078e00ff */
[----:B------:R-:W-:-:S04]  /*2180*/  SGXT R0, R0, 0x1 ;  /* 0x000000010000781a */ /* 0x000fc80000000200 */
[----:B------:R-:W-:Y:S01]  /*2190*/  LOP3.LUT R81, R0, 0x90, RZ, 0xc0, !PT ;  /* 0x0000009000517812 */ /* 0x000fe200078ec0ff */
[----:B------:R-:W-:Y:S01]  /*21a0*/  IMAD.SHL.U32 R0, R221, 0x200, RZ ;  /* 0x00000200dd007824 */ /* 0x000fe200078e00ff */
[----:B------:R-:W-:Y:S02]  /*21b0*/  UMOV UR4, 0x400 ;  /* 0x0000040000047882 */ /* 0x000fe40000000000 */
[----:B------:R-:W-:-:S04]  /*21c0*/  LOP3.LUT R81, R81, 0x7e, R4, 0x78, !PT ;  /* 0x0000007e51517812 */ /* 0x000fc800078e7804 */
[----:B------:R-:W-:Y:S01]  /*21d0*/  LOP3.LUT R0, R81, 0x8000, R0, 0xf8, !PT ;  /* 0x0000800051007812 */ /* 0x000fe200078ef800 */
[----:B0-----:R-:W-:-:S03]  /*21e0*/  ULEA UR4, UR5, UR4, 0x18 ;  /* 0x0000000405047291 */ /* 0x001fc6000f8ec03f */
[----:B------:R-:W-:-:S06]  /*21f0*/  LOP3.LUT R217, R0, 0x20, RZ, 0x3c, !PT ;  /* 0x0000002000d97812 */ /* 0x000fcc00078e3cff */
[----:B------:R-:W-:Y:S04]  /*2200*/  STS.U16 [R0+UR4], R7 ;  /* 0x0000000700007988 */ /* 0x000fe80008000404 */
[----:B------:R-:W-:Y:S04]  /*2210*/  STS.U16 [R0+UR4+0x400], R9 ;  /* 0x0004000900007988 */ /* 0x000fe80008000404 */
        /* <DEDUP_REMOVED lines=13> */
[----:B----4-:R-:W-:Y:S04]  /*22f0*/  STS.U16 [R0+UR4+0x3c00], R67 ;  /* 0x003c004300007988 */ /* 0x010fe80008000404 */
[----:B------:R-:W-:Y:S04]  /*2300*/  STS.U16 [R0+UR4+0x4000], R71 ;  /* 0x0040004700007988 */ /* 0x000fe80008000404 */
[----:B------:R-:W-:Y:S04]  /*2310*/  STS.U16 [R0+UR4+0x4400], R75 ;  /* 0x0044004b00007988 */ /* 0x000fe80008000404 */
[----:B--2---:R-:W-:Y:S04]  /*2320*/  STS.U16 [R0+UR4+0x4800], R83 ;  /* 0x0048005300007988 */ /* 0x004fe80008000404 */
[----:B------:R-:W-:Y:S04]  /*2330*/  STS.U16 [R0+UR4+0x4c00], R95 ;  /* 0x004c005f00007988 */ /* 0x000fe80008000404 */
[----:B------:R-:W-:Y:S04]  /*2340*/  STS.U16 [R0+UR4+0x5000], R103 ;  /* 0x0050006700007988 */ /* 0x000fe80008000404 */
[----:B------:R-:W-:Y:S04]  /*2350*/  STS.U16 [R0+UR4+0x5400], R107 ;  /* 0x0054006b00007988 */ /* 0x000fe80008000404 */
[----:B-----5:R-:W-:Y:S04]  /*2360*/  STS.U16 [R0+UR4+0x5800], R113 ;  /* 0x0058007100007988 */ /* 0x020fe80008000404 */
        /* <DEDUP_REMOVED lines=9> */
[----:B------:R0:W-:Y:S04]  /*2400*/  STS.U16 [R217+UR4+0x100], R2 ;  /* 0x00010002d9007988 */ /* 0x0001e80008000404 */
        /* <DEDUP_REMOVED lines=22> */
[----:B------:R-:W-:Y:S01]  /*2570*/  STS.U16 [R217+UR4+0x5d00], R118 ;  /* 0x005d0076d9007988 */ /* 0x000fe20008000404 */
[----:B------:R-:W-:-:S03]  /*2580*/  LOP3.LUT R216, R0, 0x40, RZ, 0x3c, !PT ;  /* 0x0000004000d87812 */ /* 0x000fc600078e3cff */
        /* <DEDUP_REMOVED lines=32> */
[----:B0-----:R-:W-:-:S03]  /*2790*/  LOP3.LUT R2, R0, 0x60, RZ, 0x3c, !PT ;  /* 0x0000006000027812 */ /* 0x001fc600078e3cff */
[----:B------:R-:W-:Y:S04]  /*27a0*/  STS.U16 [R216+UR4+0x6200], R117 ;  /* 0x00620075d8007988 */ /* 0x000fe80008000404 */
[----:B---3--:R-:W-:Y:S04]  /*27b0*/  STS.U16 [R216+UR4+0x6600], R119 ;  /* 0x00660077d8007988 */ /* 0x008fe80008000404 */
        /* <DEDUP_REMOVED lines=34> */
[----:B0-----:R-:W-:-:S03]  /*29e0*/  IMAD.MOV.U32 R8, RZ, RZ, 0x3f800000 ;  /* 0x3f800000ff087424 */ /* 0x001fc600078e00ff */
[----:B------:R-:W-:Y:S04]  /*29f0*/  STS.U16 [R2+UR4+0x6f00], R78 ;  /* 0x006f004e02007988 */ /* 0x000fe80008000404 */
[----:B------:R-:W-:Y:S04]  /*2a00*/  STS.U16 [R2+UR4+0x7300], R88 ;  /* 0x0073005802007988 */ /* 0x000fe80008000404 */
[----:B------:R-:W-:Y:S04]  /*2a10*/  STS.U16 [R2+UR4+0x7700], R86 ;  /* 0x0077005602007988 */ /* 0x000fe80008000404 */
[----:B------:R0:W-:Y:S04]  /*2a20*/  STS.U16 [R2+UR4+0x7b00], R90 ;  /* 0x007b005a02007988 */ /* 0x0001e80008000404 */
[----:B------:R-:W-:Y:S01]  /*2a30*/  STL [R1+0x264], R8 ;  /* 0x0002640801007387 */ /* 0x000fe20000100800 */
[----:B0-----:R-:W-:-:S05]  /*2a40*/  IMAD.MOV.U32 R2, RZ, RZ, 0x3f800000 ;  /* 0x3f800000ff027424 */ /* 0x001fca00078e00ff */
[----:B------:R0:W-:Y:S02]  /*2a50*/  STL [R1+0x260], R2 ;  /* 0x0002600201007387 */ /* 0x0001e40000100800 */
[----:B0-----:R-:W-:-:S05]  /*2a60*/  VIADD R2, R5, 0x80 ;  /* 0x0000008005027836 */ /* 0x001fca0000000000 */
[----:B------:R-:W-:Y:S01]  /*2a70*/  ISETP.GE.AND P0, PT, R2, 0x1, PT ;  /* 0x000000010200780c */ /* 0x000fe20003f06270 */
[----:B------:R-:W-:Y:S01]  /*2a80*/  IMAD.MOV.U32 R7, RZ, RZ, -0x800000 ;  /* 0xff800000ff077424 */ /* 0x000fe200078e00ff */
[----:B------:R-:W-:Y:S01]  /*2a90*/  CS2R R24, SRZ ;  /* 0x0000000000187805 */ /* 0x000fe2000001ff00 */
[----:B------:R-:W-:Y:S01]  /*2aa0*/  IMAD.MOV.U32 R6, RZ, RZ, -0x800000 ;  /* 0xff800000ff067424 */ /* 0x000fe200078e00ff */
[----:B------:R-:W-:Y:S02]  /*2ab0*/  CS2R R26, SRZ ;  /* 0x00000000001a7805 */ /* 0x000fe4000001ff00 */
[----:B------:R-:W-:Y:S02]  /*2ac0*/  CS2R R28, SRZ ;  /* 0x00000000001c7805 */ /* 0x000fe4000001ff00 */
[----:B------:R-:W-:Y:S02]  /*2ad0*/  CS2R R30, SRZ ;  /* 0x00000000001e7805 */ /* 0x000fe4000001ff00 */
[----:B------:R-:W-:-:S02]  /*2ae0*/  CS2R R32, SRZ ;  /* 0x0000000000207805 */ /* 0x000fc4000001ff00 */
[----:B------:R-:W-:Y:S02]  /*2af0*/  CS2R R34, SRZ ;  /* 0x0000000000227805 */ /* 0x000fe4000001ff00 */
[----:B------:R-:W-:Y:S02]  /*2b00*/  CS2R R36, SRZ ;  /* 0x0000000000247805 */ /* 0x000fe4000001ff00 */
        /* <DEDUP_REMOVED lines=57> */
[----:B------:R-:W-:Y:S01]  /*2ea0*/  LOP3.LUT R2, R221, 0xff, RZ, 0xc0, !PT ;  /* 0x000000ffdd027812 */ /* 0x000fe200078ec0ff */
[----:B------:R-:W-:Y:S06]  /*2eb0*/  @!P0 BRA `(.L_x_0) ;  /* 0x000000e400388947 */ /* 0x000fec0003800000 */
[----:B------:R-:W0:Y:S01]  /*2ec0*/  LDC.64 R216, c[0x0][0x250] ;  /* 0x00009400ffd87b82 */ /* 0x000e220000000a00 */
[--C-:B------:R-:W-:Y:S01]  /*2ed0*/  SHF.R.U32.HI R6, RZ, 0x5, R221.reuse ;  /* 0x00000005ff067819 */ /* 0x100fe200000116dd */
[----:B------:R-:W-:Y:S01]  /*2ee0*/  STL [R1+0x6b8], R234 ;  /* 0x0006b8ea01007387 */ /* 0x000fe20000100800 */
[--C-:B------:R-:W-:Y:S01]  /*2ef0*/  SHF.R.U32.HI R7, RZ, 0x2, R221.reuse ;  /* 0x00000002ff077819 */ /* 0x100fe200000116dd */
[----:B------:R-:W-:Y:S01]  /*2f00*/  ULDC UR5, c[0x0][0x258] ;  /* 0x0000960000057ab9 */ /* 0x000fe20000000800 */
[----:B------:R-:W-:Y:S01]  /*2f10*/  R2UR UR8, R6 ;  /* 0x00000000060872ca */ /* 0x000fe200000e0000 */
[----:B------:R-:W-:Y:S01]  /*2f20*/  STL [R1+0x6b4], R232 ;  /* 0x0006b4e801007387 */ /* 0x000fe20000100800 */
[----:B------:R-:W-:Y:S01]  /*2f30*/  SHF.R.U32.HI R6, RZ, 0x1, R221 ;  /* 0x00000001ff067819 */ /* 0x000fe200000116dd */
[----:B------:R-:W1:Y:S01]  /*2f40*/  LDC.64 R8, c[0x0][0x260] ;  /* 0x00009800ff087b82 */ /* 0x000e620000000a00 */
[----:B------:R-:W-:Y:S01]  /*2f50*/  SGXT.U32 R7, R7, 0x3 ;  /* 0x000000030707781a */ /* 0x000fe20000000000 */
[----:B------:R-:W-:Y:S01]  /*2f60*/  STL [R1+0x6b0], R230 ;  /* 0x0006b0e601007387 */ /* 0x000fe20000100800 */
[----:B------:R-:W-:-:S02]  /*2f70*/  IMAD R2, R2, UR5, RZ ;  /* 0x0000000502027c24 */ /* 0x000fc4000f8e02ff */
[----:B------:R-:W-:Y:S01]  /*2f80*/  LOP3.LUT R6, R7, 0x70, R6, 0xf8, !PT ;  /* 0x0000007007067812 */ /* 0x000fe200078ef806 */
[----:B------:R-:W-:Y:S01]  /*2f90*/  STL [R1+0x6ac], R228 ;  /* 0x0006ace401007387 */ /* 0x000fe20000100800 */
[C---:B------:R-:W-:Y:S01]  /*2fa0*/  IMAD.SHL.U32 R219, R2.reuse, 0x2, RZ ;  /* 0x0000000202db7824 */ /* 0x040fe200078e00ff */
[----:B------:R-:W2:Y:S01]  /*2fb0*/  S2UR UR10, SR_CTAID.Y ;  /* 0x00000000000a79c3 */ /* 0x000ea20000002600 */
[----:B------:R-:W-:Y:S01]  /*2fc0*/  IMAD.HI R7, R2, 0x2, RZ ;  /* 0x0000000202077827 */ /* 0x000fe200078e02ff */
[----:B------:R-:W-:Y:S01]  /*2fd0*/  STL [R1+0x6a8], R222 ;  /* 0x0006a8de01007387 */ /* 0x000fe20000100800 */
[----:B------:R-:W-:Y:S01]  /*2fe0*/  LOP3.LUT R2, R221, 0x7f, RZ, 0xc0, !PT ;  /* 0x0000007fdd027812 */ /* 0x000fe200078ec0ff */
[----:B------:R-:W-:Y:S01]  /*2ff0*/  ULDC.64 UR8, c[0x0][0x218] ;  /* 0x0000860000087ab9 */ /* 0x000fe20000000a00 */
[----:B------:R-:W-:Y:S01]  /*3000*/  LOP3.LUT R5, R6, R5, RZ, 0xfc, !PT ;  /* 0x0000000506057212 */ /* 0x000fe200078efcff */
[----:B------:R-:W-:Y:S01]  /*3010*/  STL [R1+0x6a4], R220 ;  /* 0x0006a4dc01007387 */ /* 0x000fe20000100800 */
[C---:B0-----:R-:W-:Y:S01]  /*3020*/  IMAD R11, R217.reuse, 0x44, RZ ;  /* 0x00000044d90b7824 */ /* 0x041fe200078e02ff */
[----:B------:R-:W0:Y:S02]  /*3030*/  LDC R55, c[0x0][0x268] ;  /* 0x00009a00ff377b82 */ /* 0x000e240000000800 */
[----:B------:R-:W-:Y:S01]  /*3040*/  STL [R1+0x6a0], R224 ;  /* 0x0006a0e001007387 */ /* 0x000fe20000100800 */
[----:B------:R-:W-:-:S02]  /*3050*/  IMAD R25, R217, 0x32, RZ ;  /* 0x00000032d9197824 */ /* 0x000fc400078e02ff */
[C---:B------:R-:W-:Y:S01]  /*3060*/  IMAD R27, R217.reuse, 0x34, RZ ;  /* 0x00000034d91b7824 */ /* 0x040fe200078e02ff */
[----:B------:R-:W-:Y:S01]  /*3070*/  STL [R1+0x69c], R226 ;  /* 0x00069ce201007387 */ /* 0x000fe20000100800 */
[----:B------:R-:W-:Y:S02]  /*3080*/  IMAD R29, R217, 0x36, RZ ;  /* 0x00000036d91d7824 */ /* 0x000fe400078e02ff */
[----:B-1----:R-:W-:Y:S01]  /*3090*/  IMAD.MOV.U32 R13, RZ, RZ, R8 ;  /* 0x000000ffff0d7224 */ /* 0x002fe200078e0008 */
[----:B------:R1:W-:Y:S01]  /*30a0*/  STL [R1+0x674], R9 ;  /* 0x0006740901007387 */ /* 0x0003e20000100800 */
[----:B------:R-:W-:Y:S01]  /*30b0*/  IMAD.SHL.U32 R8, R221, 0x100, RZ ;  /* 0x00000100dd087824 */ /* 0x000fe200078e00ff */
[----:B------:R-:W3:Y:S01]  /*30c0*/  LDC R116, c[0x0][0x268] ;  /* 0x00009a00ff747b82 */ /* 0x000ee20000000800 */
[----:B------:R-:W-:Y:S02]  /*30d0*/  IMAD.MOV.U32 R10, RZ, RZ, R9 ;  /* 0x000000ffff0a7224 */ /* 0x000fe400078e0009 */
[----:B------:R-:W-:-:S02]  /*30e0*/  IMAD R67, R217, 0x38, RZ ;  /* 0x00000038d9437824 */ /* 0x000fc400078e02ff */
[----:B--2---:R-:W-:Y:S02]  /*30f0*/  IMAD R216, R216, UR10, RZ ;  /* 0x0000000ad8d87c24 */ /* 0x004fe4000f8e02ff */
[----:B------:R-:W-:Y:S01]  /*3100*/  IMAD R6, R13, UR10, RZ ;  /* 0x0000000a0d067c24 */ /* 0x000fe2000f8e02ff */
[----:B-1----:R-:W-:Y:S01]  /*3110*/  LOP3.LUT R9, R8, 0xc000, RZ, 0xc0, !PT ;  /* 0x0000c00008097812 */ /* 0x002fe200078ec0ff */
[C---:B------:R-:W-:Y:S01]  /*3120*/  IMAD.SHL.U32 R218, R216.reuse, 0x2, RZ ;  /* 0x00000002d8da7824 */ /* 0x040fe200078e00ff */
[----:B------:R-:W1:Y:S01]  /*3130*/  LDC R117, c[0x0][0x268] ;  /* 0x00009a00ff757b82 */ /* 0x000e620000000800 */
[----:B------:R-:W-:Y:S01]  /*3140*/  IMAD.HI R216, R216, 0x2, RZ ;  /* 0x00000002d8d87827 */ /* 0x000fe200078e02ff */
[----:B------:R-:W-:Y:S02]  /*3150*/  LOP3.LUT R4, R9, 0x7e, R4, 0xf8, !PT ;  /* 0x0000007e09047812 */ /* 0x000fe400078ef804 */
[----:B------:R-:W-:Y:S01]  /*3160*/  IADD3 R218, P0, P1, R219, UR8, R218 ;  /* 0x00000008dbda7c10 */ /* 0x000fe2000f91e0da */
[----:B------:R-:W-:-:S02]  /*3170*/  IMAD R8, R2, R10, RZ ;  /* 0x0000000a02087224 */ /* 0x000fc400078e02ff */
[----:B------:R-:W-:Y:S01]  /*3180*/  IMAD R9, R217, 0x42, RZ ;  /* 0x00000042d9097824 */ /* 0x000fe200078e02ff */
[----:B------:R-:W-:Y:S01]  /*3190*/  IADD3.X R219, R7, UR9, R216, P0, P1 ;  /* 0x0000000907db7c10 */ /* 0x000fe200087e24d8 */
[----:B------:R-:W-:Y:S01]  /*31a0*/  IMAD.SHL.U32 R7, R6, 0x2, RZ ;  /* 0x0000000206077824 */ /* 0x000fe200078e00ff */
[----:B------:R-:W-:Y:S01]  /*31b0*/  ULDC.64 UR8, c[0x0][0x220] ;  /* 0x0000880000087ab9 */ /* 0x000fe20000000a00 */
[----:B------:R-:W-:Y:S01]  /*31c0*/  IMAD.SHL.U32 R10, R8, 0x2, RZ ;  /* 0x00000002080a7824 */ /* 0x000fe200078e00ff */
[-C--:B------:R-:W-:Y:S01]  /*31d0*/  IADD3 RZ, P1, R9, R218.reuse, RZ ;  /* 0x000000da09ff7210 */ /* 0x080fe20007f3e0ff */
[----:B------:R-:W-:Y:S01]  /*31e0*/  IMAD R9, R217, 0x46, RZ ;  /* 0x00000046d9097824 */ /* 0x000fe200078e02ff */
[-C--:B------:R-:W-:Y:S01]  /*31f0*/  IADD3 RZ, P2, R11, R218.reuse, RZ ;  /* 0x000000da0bff7210 */ /* 0x080fe20007f5e0ff */
[----:B------:R-:W-:Y:S01]  /*3200*/  IMAD.HI R2, R6, 0x2, RZ ;  /* 0x0000000206027827 */ /* 0x000fe200078e02ff */
[----:B------:R-:W-:Y:S01]  /*3210*/  IADD3 R7, P0, P4, R10, UR8, R7 ;  /* 0x000000080a077c10 */ /* 0x000fe2000fc1e007 */
[----:B------:R-:W2:Y:S01]  /*3220*/  LDC R48, c[0x0][0x268] ;  /* 0x00009a00ff307b82 */ /* 0x000ea20000000800 */
[----:B------:R-:W-:Y:S01]  /*3230*/  IADD3 RZ, P6, R9, R218, RZ ;  /* 0x000000da09ff7210 */ /* 0x000fe20007fde0ff */
[----:B------:R-:W-:-:S04]  /*3240*/  IMAD.HI R15, R8, 0x2, RZ ;  /* 0x00000002080f7827 */ /* 0x000fc800078e02ff */
[----:B------:R-:W-:Y:S01]  /*3250*/  IMAD R11, R217, 0x48, RZ ;  /* 0x00000048d90b7824 */ /* 0x000fe200078e02ff */
[----:B------:R-:W-:Y:S01]  /*3260*/  IADD3.X R2, R15, UR9, R2, P0, P4 ;  /* 0x000000090f027c10 */ /* 0x000fe200087e8402 */
[----:B------:R-:W-:Y:S01]  /*3270*/  IMAD R13, R217, 0x4a, RZ ;  /* 0x0000004ad90d7824 */ /* 0x000fe200078e02ff */
[-C--:B------:R-:W-:Y:S01]  /*3280*/  IADD3 RZ, P0, R25, R218.reuse, RZ ;  /* 0x000000da19ff7210 */ /* 0x080fe20007f1e0ff */
[----:B------:R-:W-:Y:S01]  /*3290*/  IMAD R9, R217, 0x19, RZ ;  /* 0x00000019d9097824 */ /* 0x000fe200078e02ff */
[-C--:B------:R-:W-:Y:S01]  /*32a0*/  IADD3 RZ, P5, R11, R218.reuse, RZ ;  /* 0x000000da0bff7210 */ /* 0x080fe20007fbe0ff */
[----:B------:R-:W-:Y:S01]  /*32b0*/  IMAD R11, R217, 0x1a, RZ ;  /* 0x0000001ad90b7824 */ /* 0x000fe200078e02ff */
[-C--:B------:R-:W-:Y:S01]  /*32c0*/  IADD3 RZ, P4, R27, R218.reuse, RZ ;  /* 0x000000da1bff7210 */ /* 0x080fe20007f9e0ff */
[----:B------:R-:W-:Y:S01]  /*32d0*/  IMAD R130, R217, 0x3a, RZ ;  /* 0x0000003ad9827824 */ /* 0x000fe200078e02ff */
[-C--:B------:R-:W-:Y:S01]  /*32e0*/  IADD3 RZ, P3, R13, R218.reuse, RZ ;  /* 0x000000da0dff7210 */ /* 0x080fe20007f7e0ff */
[----:B------:R-:W-:Y:S01]  /*32f0*/  IMAD R13, R217, 0x1b, RZ ;  /* 0x0000001bd90d7824 */ /* 0x000fe200078e02ff */
[-C--:B------:R-:W-:Y:S01]  /*3300*/  LEA.HI.X.SX32 R235, R9, R219.reuse, 0x1, P0 ;  /* 0x000000db09eb7211 */ /* 0x080fe200000f0eff */
        /* <DEDUP_REMOVED lines=8> */
[----:B------:R-:W-:Y:S01]  /*3390*/  STL [R1+0x25c], R235 ;  /* 0x00025ceb01007387 */ /* 0x000fe20000100800 */
[-C--:B------:R-:W-:Y:S01]  /*33a0*/  IADD3 RZ, P0, R130, R218.reuse, RZ ;  /* 0x000000da82ff7210 */ /* 0x080fe20007f1e0ff */
[----:B------:R-:W-:Y:S01]  /*33b0*/  IMAD R132, R217, 0x3e, RZ ;  /* 0x0000003ed9847824 */ /* 0x000fe200078e02ff */
[-C--:B------:R-:W-:Y:S01]  /*33c0*/  LEA.HI.X.SX32 R229, R15, R219.reuse, 0x1, P4 ;  /* 0x000000db0fe57211 */ /* 0x080fe200020f0eff */
[----:B------:R4:W5:Y:S01]  /*33d0*/  LDL.LU R234, [R1+0x6b8] ;  /* 0x0006b80001ea7983 */ /* 0x0009620000300800 */
[-C--:B------:R-:W-:Y:S01]  /*33e0*/  IADD3 RZ, P4, R131, R218.reuse, RZ ;  /* 0x000000da83ff7210 */ /* 0x080fe20007f9e0ff */
[----:B------:R-:W-:Y:S01]  /*33f0*/  IMAD R21, R217, 0x1f, RZ ;  /* 0x0000001fd9157824 */ /* 0x000fe200078e02ff */
[-C--:B------:R-:W-:Y:S01]  /*3400*/  LEA.HI.X.SX32 R223, R17, R219.reuse, 0x1, P0 ;  /* 0x000000db11df7211 */ /* 0x080fe200000f0eff */
[----:B------:R-:W-:Y:S01]  /*3410*/  STL [R1+0x254], R233 ;  /* 0x000254e901007387 */ /* 0x000fe20000100800 */
[----:B------:R-:W-:Y:S01]  /*3420*/  LEA.HI.X.SX32 R221, R19, R219, 0x1, P4 ;  /* 0x000000db13dd7211 */ /* 0x000fe200020f0eff */
[----:B------:R-:W-:Y:S01]  /*3430*/  IMAD R23, R217, 0x21, RZ ;  /* 0x00000021d9177824 */ /* 0x000fe200078e02ff */
[----:B------:R-:W4:Y:S01]  /*3440*/  LDC R113, c[0x0][0x268] ;  /* 0x00009a00ff717b82 */ /* 0x000f220000000800 */
[----:B------:R0:W5:Y:S04]  /*3450*/  LDL.LU R232, [R1+0x6b4] ;  /* 0x0006b40001e87983 */ /* 0x0001680000300800 */
[----:B------:R-:W-:Y:S03]  /*3460*/  STL [R1+0x24c], R231 ;  /* 0x00024ce701007387 */ /* 0x000fe60000100800 */
[----:B------:R-:W4:Y:S01]  /*3470*/  LDC R114, c[0x0][0x268] ;  /* 0x00009a00ff727b82 */ /* 0x000f220000000800 */
[----:B------:R0:W5:Y:S01]  /*3480*/  LDL.LU R230, [R1+0x6b0] ;  /* 0x0006b00001e67983 */ /* 0x0001620000300800 */
[----:B------:R-:W-:-:S03]  /*3490*/  IADD3 RZ, P0, R132, R218, RZ ;  /* 0x000000da84ff7210 */ /* 0x000fc60007f1e0ff */
[----:B------:R-:W-:Y:S03]  /*34a0*/  STL [R1+0x244], R229 ;  /* 0x000244e501007387 */ /* 0x000fe60000100800 */
[----:B------:R-:W4:Y:S01]  /*34b0*/  LDC R109, c[0x0][0x268] ;  /* 0x00009a00ff6d7b82 */ /* 0x000f220000000800 */
[----:B------:R0:W5:Y:S04]  /*34c0*/  LDL.LU R228, [R1+0x6ac] ;  /* 0x0006ac0001e47983 */ /* 0x0001680000300800 */
[----:B------:R-:W-:Y:S03]  /*34d0*/  STL [R1+0x23c], R223 ;  /* 0x00023cdf01007387 */ /* 0x000fe60000100800 */
[----:B------:R-:W4:Y:S01]  /*34e0*/  LDC R106, c[0x0][0x268] ;  /* 0x00009a00ff6a7b82 */ /* 0x000f220000000800 */
[----:B------:R0:W4:Y:S01]  /*34f0*/  LDL.LU R222, [R1+0x6a8] ;  /* 0x0006a80001de7983 */ /* 0x0001220000300800 */
[----:B------:R-:W-:-:S03]  /*3500*/  LEA.HI.X.SX32 R225, R21, R219, 0x1, P0 ;  /* 0x000000db15e17211 */ /* 0x000fc600000f0eff */
[----:B------:R-:W-:Y:S03]  /*3510*/  STL [R1+0x234], R221 ;  /* 0x000234dd01007387 */ /* 0x000fe60000100800 */
[----:B------:R-:W4:Y:S01]  /*3520*/  LDC R33, c[0x0][0x268] ;  /* 0x00009a00ff217b82 */ /* 0x000f220000000800 */
[----:B------:R0:W4:Y:S04]  /*3530*/  LDL.LU R220, [R1+0x6a4] ;  /* 0x0006a40001dc7983 */ /* 0x0001280000300800 */
[----:B------:R-:W-:Y:S03]  /*3540*/  STL [R1+0x22c], R225 ;  /* 0x00022ce101007387 */ /* 0x000fe60000100800 */
[----:B------:R-:W4:Y:S01]  /*3550*/  LDC R105, c[0x0][0x268] ;  /* 0x00009a00ff697b82 */ /* 0x000f220000000800 */
[----:B------:R0:W4:Y:S01]  /*3560*/  LDL.LU R224, [R1+0x6a0] ;  /* 0x0006a00001e07983 */ /* 0x0001220000300800 */
[----:B------:R-:W-:-:S02]  /*3570*/  IMAD R9, R217, 0x4c, RZ ;  /* 0x0000004cd9097824 */ /* 0x000fc400078e02ff */
[C---:B------:R-:W-:Y:S02]  /*3580*/  IMAD R11, R217.reuse, 0x4e, RZ ;  /* 0x0000004ed90b7824 */ /* 0x040fe400078e02ff */
        /* <DEDUP_REMOVED lines=11> */
[-C--:B------:R-:W-:Y:S01]  /*3640*/  LEA.HI.X.SX32 R249, R11, R219.reuse, 0x1, P6 ;  /* 0x000000db0bf97211 */ /* 0x080fe200030f0eff */
[----:B------:R-:W-:Y:S01]  /*3650*/  IMAD R11, R217, 0x26, RZ ;  /* 0x00000026d90b7824 */ /* 0x000fe200078e02ff */
[-C--:B------:R-:W-:Y:S01]  /*3660*/  IADD3 RZ, P6, R17, R218.reuse, RZ ;  /* 0x000000da11ff7210 */ /* 0x080fe20007fde0ff */
[----:B------:R-:W-:Y:S01]  /*3670*/  IMAD R17, R217, 0x5a, RZ ;  /* 0x0000005ad9117824 */ /* 0x000fe200078e02ff */
[-C--:B------:R-:W-:Y:S01]  /*3680*/  LEA.HI.X.SX32 R247, R13, R219.reuse, 0x1, P5 ;  /* 0x000000db0df77211 */ /* 0x080fe200028f0eff */
[C---:B------:R-:W-:Y:S01]  /*3690*/  IMAD R15, R217.reuse, 0x52, RZ ;  /* 0x00000052d90f7824 */ /* 0x040fe200078e02ff */
[----:B------:R-:W4:Y:S01]  /*36a0*/  LDC R102, c[0x0][0x268] ;  /* 0x00009a00ff667b82 */ /* 0x000f220000000800 */
[----:B------:R-:W-:Y:S01]  /*36b0*/  IMAD R13, R217, 0x27, RZ ;  /* 0x00000027d90d7824 */ /* 0x000fe200078e02ff */
[-C--:B------:R-:W-:Y:S01]  /*36c0*/  LEA.HI.X.SX32 R245, R9, R219.reuse, 0x1, P3 ;  /* 0x000000db09f57211 */ /* 0x080fe200018f0eff */
[----:B------:R-:W-:Y:S01]  /*36d0*/  IMAD R9, R217, 0x28, RZ ;  /* 0x00000028d9097824 */ /* 0x000fe200078e02ff */
[-C--:B------:R-:W-:Y:S01]  /*36e0*/  LEA.HI.X.SX32 R243, R11, R219.reuse, 0x1, P4 ;  /* 0x000000db0bf37211 */ /* 0x080fe200020f0eff */
[----:B------:R-:W-:Y:S01]  /*36f0*/  IMAD R11, R217, 0x29, RZ ;  /* 0x00000029d90b7824 */ /* 0x000fe200078e02ff */
[-C--:B------:R-:W-:Y:S01]  /*3700*/  IADD3 RZ, P4, R17, R218.reuse, RZ ;  /* 0x000000da11ff7210 */ /* 0x080fe20007f9e0ff */
[----:B------:R-:W-:Y:S01]  /*3710*/  IMAD R17, R217, 0x60, RZ ;  /* 0x00000060d9117824 */ /* 0x000fe200078e02ff */
[----:B------:R-:W-:Y:S01]  /*3720*/  IADD3 RZ, P2, R15, R218, RZ ;  /* 0x000000da0fff7210 */ /* 0x000fe20007f5e0ff */
[----:B------:R-:W-:Y:S01]  /*3730*/  STL [R1+0x224], R227 ;  /* 0x000224e301007387 */ /* 0x000fe20000100800 */
[-C--:B------:R-:W-:Y:S01]  /*3740*/  LEA.HI.X.SX32 R241, R13, R219.reuse, 0x1, P0 ;  /* 0x000000db0df17211 */ /* 0x080fe200000f0eff */
[----:B------:R-:W-:Y:S01]  /*3750*/  IMAD R13, R217, 0x2a, RZ ;  /* 0x0000002ad90d7824 */ /* 0x000fe200078e02ff */
[----:B------:R-:W4:Y:S01]  /*3760*/  LDC R41, c[0x0][0x268] ;  /* 0x00009a00ff297b82 */ /* 0x000f220000000800 */
[----:B------:R0:W5:Y:S01]  /*3770*/  LDL.LU R226, [R1+0x69c] ;  /* 0x00069c0001e27983 */ /* 0x0001620000300800 */
[----:B------:R-:W-:-:S02]  /*3780*/  LEA.HI.X.SX32 R239, R9, R219, 0x1, P1 ;  /* 0x000000db09ef7211 */ /* 0x000fc400008f0eff */
[-C--:B------:R-:W-:Y:S01]  /*3790*/  LEA.HI.X.SX32 R237, R11, R219.reuse, 0x1, P2 ;  /* 0x000000db0bed7211 */ /* 0x080fe200010f0eff */
[----:B------:R-:W-:Y:S01]  /*37a0*/  STL [R1+0x21c], R251 ;  /* 0x00021cfb01007387 */ /* 0x000fe20000100800 */
[----:B------:R-:W-:Y:S02]  /*37b0*/  IADD3 RZ, P2, R17, R218, RZ ;  /* 0x000000da11ff7210 */ /* 0x000fe40007f5e0ff */
[----:B------:R-:W4:Y:S01]  /*37c0*/  LDC R47, c[0x0][0x268] ;  /* 0x00009a00ff2f7b82 */ /* 0x000f220000000800 */
[----:B------:R-:W-:Y:S01]  /*37d0*/  STL [R1+0x214], R249 ;  /* 0x000214f901007387 */ /* 0x000fe20000100800 */
[----:B------:R-:W-:-:S03]  /*37e0*/  LEA.HI.X.SX32 R17, R13, R219, 0x1, P6 ;  /* 0x000000db0d117211 */ /* 0x000fc600030f0eff */
[----:B------:R-:W-:Y:S03]  /*37f0*/  STL [R1+0x20c], R247 ;  /* 0x00020cf701007387 */ /* 0x000fe60000100800 */
[----:B------:R-:W4:Y:S01]  /*3800*/  LDC R53, c[0x0][0x268] ;  /* 0x00009a00ff357b82 */ /* 0x000f220000000800 */
[----:B------:R-:W-:Y:S04]  /*3810*/  STL [R1+0x204], R245 ;  /* 0x000204f501007387 */ /* 0x000fe80000100800 */
[----:B------:R-:W-:Y:S03]  /*3820*/  STL [R1+0x1fc], R243 ;  /* 0x0001fcf301007387 */ /* 0x000fe60000100800 */
[----:B------:R-:W4:Y:S01]  /*3830*/  LDC R59, c[0x0][0x268] ;  /* 0x00009a00ff3b7b82 */ /* 0x000f220000000800 */
[----:B------:R-:W-:Y:S04]  /*3840*/  STL [R1+0x1f4], R241 ;  /* 0x0001f4f101007387 */ /* 0x000fe80000100800 */
[----:B------:R-:W-:Y:S03]  /*3850*/  STL [R1+0x1ec], R239 ;  /* 0x0001ecef01007387 */ /* 0x000fe60000100800 */
[----:B------:R-:W4:Y:S01]  /*3860*/  LDC R97, c[0x0][0x268] ;  /* 0x00009a00ff617b82 */ /* 0x000f220000000800 */
[----:B------:R-:W-:Y:S04]  /*3870*/  STL [R1+0x1e4], R237 ;  /* 0x0001e4ed01007387 */ /* 0x000fe80000100800 */
[----:B------:R3:W-:Y:S03]  /*3880*/  STL [R1+0x1dc], R17 ;  /* 0x0001dc1101007387 */ /* 0x0007e60000100800 */
[----:B------:R-:W4:Y:S08]  /*3890*/  LDC R92, c[0x0][0x268] ;  /* 0x00009a00ff5c7b82 */ /* 0x000f300000000800 */
[----:B---3--:R-:W3:Y:S01]  /*38a0*/  LDC R17, c[0x0][0x268] ;  /* 0x00009a00ff117b82 */ /* 0x008ee20000000800 */
[----:B------:R-:W-:-:S02]  /*38b0*/  IMAD R19, R217, 0x56, RZ ;  /* 0x00000056d9137824 */ /* 0x000fc400078e02ff */
[C---:B------:R-:W-:Y:S02]  /*38c0*/  IMAD R9, R217.reuse, 0x2b, RZ ;  /* 0x0000002bd9097824 */ /* 0x040fe400078e02ff */
[----:B------:R-:W-:Y:S01]  /*38d0*/  IMAD R15, R217, 0x58, RZ ;  /* 0x00000058d90f7824 */ /* 0x000fe200078e02ff */
[-C--:B------:R-:W-:Y:S01]  /*38e0*/  IADD3 RZ, P5, R19, R218.reuse, RZ ;  /* 0x000000da13ff7210 */ /* 0x080fe20007fbe0ff */
[----:B------:R-:W-:Y:S01]  /*38f0*/  IMAD R19, R217, 0x5c, RZ ;  /* 0x0000005cd9137824 */ /* 0x000fe200078e02ff */
[----:B------:R-:W4:Y:S02]  /*3900*/  LDC R77, c[0x0][0x268] ;  /* 0x00009a00ff4d7b82 */ /* 0x000f240000000800 */
[----:B------:R-:W-:Y:S01]  /*3910*/  LEA.HI.X.SX32 R235, R9, R219, 0x1, P5 ;  /* 0x000000db09eb7211 */ /* 0x000fe200028f0eff */
[----:B------:R-:W-:Y:S01]  /*3920*/  IMAD R9, R217, 0x2d, RZ ;  /* 0x0000002dd9097824 */ /* 0x000fe200078e02ff */
[----:B------:R-:W-:Y:S01]  /*3930*/  IADD3 RZ, P3, R15, R218, RZ ;  /* 0x000000da0fff7210 */ /* 0x000fe20007f7e0ff */
[----:B------:R-:W-:-:S02]  /*3940*/  IMAD R15, R217, 0x5e, RZ ;  /* 0x0000005ed90f7824 */ /* 0x000fc400078e02ff */
[----:B------:R-:W-:Y:S01]  /*3950*/  IMAD R11, R217, 0x2c, RZ ;  /* 0x0000002cd90b7824 */ /* 0x000fe200078e02ff */
[----:B------:R-:W-:Y:S01]  /*3960*/  LEA.HI.X.SX32 R231, R9, R219, 0x1, P4 ;  /* 0x000000db09e77211 */ /* 0x000fe200020f0eff */
[----:B------:R-:W-:Y:S01]  /*3970*/  IMAD R9, R217, 0x2f, RZ ;  /* 0x0000002fd9097824 */ /* 0x000fe200078e02ff */
[-C--:B------:R-:W-:Y:S01]  /*3980*/  IADD3 RZ, P0, R19, R218.reuse, RZ ;  /* 0x000000da13ff7210 */ /* 0x080fe20007f1e0ff */
[----:B------:R-:W4:Y:S01]  /*3990*/  LDC R91, c[0x0][0x268] ;  /* 0x00009a00ff5b7b82 */ /* 0x000f220000000800 */
[----:B---3--:R-:W-:Y:S01]  /*39a0*/  IMAD R68, R3, R17, RZ ;  /* 0x0000001103447224 */ /* 0x008fe200078e02ff */
[----:B------:R-:W-:Y:S01]  /*39b0*/  IADD3 RZ, P1, R15, R218, RZ ;  /* 0x000000da0fff7210 */ /* 0x000fe20007f3e0ff */
[----:B------:R-:W-:-:S05]  /*39c0*/  IMAD R19, R217, 0x62, RZ ;  /* 0x00000062d9137824 */ /* 0x000fca00078e02ff */
[----:B------:R-:W3:Y:S01]  /*39d0*/  LDC R86, c[0x0][0x268] ;  /* 0x00009a00ff567b82 */ /* 0x000ee20000000800 */
[----:B------:R-:W-:Y:S01]  /*39e0*/  IMAD R74, R17, 0x2, R68 ;  /* 0x00000002114a7824 */ /* 0x000fe200078e0244 */
[-C--:B------:R-:W-:Y:S01]  /*39f0*/  LEA.HI.X.SX32 R233, R11, R219.reuse, 0x1, P3 ;  /* 0x000000db0be97211 */ /* 0x080fe200018f0eff */
[----:B------:R-:W-:Y:S01]  /*3a00*/  IMAD R11, R217, 0x2e, RZ ;  /* 0x0000002ed90b7824 */ /* 0x000fe200078e02ff */
[-C--:B------:R-:W-:Y:S01]  /*3a10*/  LEA.HI.X.SX32 R223, R9, R219.reuse, 0x1, P1 ;  /* 0x000000db09df7211 */ /* 0x080fe200008f0eff */
[----:B------:R-:W-:Y:S01]  /*3a20*/  IMAD R72, R17, 0x2, R74 ;  /* 0x0000000211487824 */ /* 0x000fe200078e024a */
[----:B------:R-:W-:Y:S01]  /*3a30*/  IADD3 RZ, P6, R19, R218, RZ ;  /* 0x000000da13ff7210 */ /* 0x000fe20007fde0ff */
[C---:B------:R-:W-:Y:S01]  /*3a40*/  IMAD R9, R217.reuse, 0x31, RZ ;  /* 0x00000031d9097824 */ /* 0x040fe200078e02ff */
[----:B------:R-:W3:Y:S01]  /*3a50*/  LDC R79, c[0x0][0x268] ;  /* 0x00009a00ff4f7b82 */ /* 0x000ee20000000800 */
[----:B------:R-:W-:Y:S01]  /*3a60*/  IMAD R13, R217, 0x64, RZ ;  /* 0x00000064d90d7824 */ /* 0x000fe200078e02ff */
[----:B------:R-:W-:Y:S01]  /*3a70*/  LEA.HI.X.SX32 R229, R11, R219, 0x1, P0 ;  /* 0x000000db0be57211 */ /* 0x000fe200000f0eff */
[----:B------:R-:W-:-:S02]  /*3a80*/  IMAD R73, R17, 0x2, R72 ;  /* 0x0000000211497824 */ /* 0x000fc400078e0248 */
[----:B------:R-:W-:Y:S01]  /*3a90*/  IMAD R15, R217, 0x66, RZ ;  /* 0x00000066d90f7824 */ /* 0x000fe200078e02ff */
[-C--:B------:R-:W-:Y:S01]  /*3aa0*/  LEA.HI.X.SX32 R21, R9, R219.reuse, 0x1, P6 ;  /* 0x000000db09157211 */ /* 0x080fe200030f0eff */
[----:B------:R-:W-:Y:S01]  /*3ab0*/  IMAD R11, R217, 0x30, RZ ;  /* 0x00000030d90b7824 */ /* 0x000fe200078e02ff */
[-C--:B------:R-:W-:Y:S01]  /*3ac0*/  IADD3 RZ, P5, R13, R218.reuse, RZ ;  /* 0x000000da0dff7210 */ /* 0x080fe20007fbe0ff */
[----:B------:R-:W-:Y:S01]  /*3ad0*/  IMAD R9, R217, 0x72, RZ ;  /* 0x00000072d9097824 */ /* 0x000fe200078e02ff */
[----:B------:R-:W3:Y:S01]  /*3ae0*/  LDC R85, c[0x0][0x268] ;  /* 0x00009a00ff557b82 */ /* 0x000ee20000000800 */
[----:B------:R-:W-:Y:S01]  /*3af0*/  IMAD R134, R17, 0x2, R73 ;  /* 0x0000000211867824 */ /* 0x000fe200078e0249 */
[-C--:B------:R-:W-:Y:S01]  /*3b00*/  IADD3 RZ, P3, R15, R218.reuse, RZ ;  /* 0x000000da0fff7210 */ /* 0x080fe20007f7e0ff */
[C---:B------:R-:W-:Y:S02]  /*3b10*/  IMAD R13, R217.reuse, 0x68, RZ ;  /* 0x00000068d90d7824 */ /* 0x040fe400078e02ff */
[----:B------:R-:W-:Y:S01]  /*3b20*/  IMAD R3, R217, 0x33, RZ ;  /* 0x00000033d9037824 */ /* 0x000fe200078e02ff */
[----:B------:R-:W-:Y:S01]  /*3b30*/  STL [R1+0x1d4], R235 ;  /* 0x0001d4eb01007387 */ /* 0x000fe20000100800 */
[-C--:B------:R-:W-:Y:S01]  /*3b40*/  LEA.HI.X.SX32 R23, R11, R219.reuse, 0x1, P2 ;  /* 0x000000db0b177211 */ /* 0x080fe200010f0eff */
[----:B------:R-:W-:Y:S01]  /*3b50*/  IMAD R15, R217, 0x6a, RZ ;  /* 0x0000006ad90f7824 */ /* 0x000fe200078e02ff */
[-C--:B------:R-:W-:Y:S01]  /*3b60*/  LEA.HI.X.SX32 R19, R25, R219.reuse, 0x1, P5 ;  /* 0x000000db19137211 */ /* 0x080fe200028f0eff */
[----:B------:R-:W-:Y:S01]  /*3b70*/  STL [R1+0x1cc], R233 ;  /* 0x0001cce901007387 */ /* 0x000fe20000100800 */
[----:B------:R-:W-:Y:S01]  /*3b80*/  IMAD R66, R17, 0x2, R134 ;  /* 0x0000000211427824 */ /* 0x000fe200078e0286 */
[-C--:B------:R-:W-:Y:S01]  /*3b90*/  IADD3 RZ, P5, R9, R218.reuse, RZ ;  /* 0x000000da09ff7210 */ /* 0x080fe20007fbe0ff */
[----:B------:R-:W-:Y:S01]  /*3ba0*/  IMAD R141, R217, 0x39, RZ ;  /* 0x00000039d98d7824 */ /* 0x000fe200078e02ff */
[----:B------:R-:W-:Y:S01]  /*3bb0*/  STL [R1+0x1c4], R231 ;  /* 0x0001c4e701007387 */ /* 0x000fe20000100800 */
[-C--:B------:R-:W-:Y:S01]  /*3bc0*/  IADD3 RZ, P4, R13, R218.reuse, RZ ;  /* 0x000000da0dff7210 */ /* 0x080fe20007f9e0ff */
[----:B------:R-:W-:Y:S01]  /*3bd0*/  IMAD R13, R217, 0x6c, RZ ;  /* 0x0000006cd90d7824 */ /* 0x000fe200078e02ff */
[----:B------:R-:W-:Y:S01]  /*3be0*/  LEA.HI.X.SX32 R9, R3, R219, 0x1, P3 ;  /* 0x000000db03097211 */ /* 0x000fe200018f0eff */
[----:B------:R-:W-:Y:S01]  /*3bf0*/  STL [R1+0x1bc], R229 ;  /* 0x0001bce501007387 */ /* 0x000fe20000100800 */
[----:B------:R-:W-:Y:S01]  /*3c00*/  IMAD R133, R17, 0x2, R66 ;  /* 0x0000000211857824 */ /* 0x000fe200078e0242 */
[-C--:B------:R-:W-:Y:S01]  /*3c10*/  IADD3 RZ, P0, R15, R218.reuse, RZ ;  /* 0x000000da0fff7210 */ /* 0x080fe20007f1e0ff */
[C---:B------:R-:W-:Y:S01]  /*3c20*/  IMAD R11, R217.reuse, 0x74, RZ ;  /* 0x00000074d90b7824 */ /* 0x040fe200078e02ff */
[----:B------:R-:W-:Y:S01]  /*3c30*/  STL [R1+0x1b4], R223 ;  /* 0x0001b4df01007387 */ /* 0x000fe20000100800 */
[----:B------:R-:W-:Y:S01]  /*3c40*/  IMAD R15, R217, 0x6e, RZ ;  /* 0x0000006ed90f7824 */ /* 0x000fe200078e02ff */
[----:B------:R-:W3:Y:S02]  /*3c50*/  LDC R80, c[0x0][0x268] ;  /* 0x00009a00ff507b82 */ /* 0x000ee40000000800 */
[----:B------:R1:W-:Y:S01]  /*3c60*/  STL [R1+0x1ac], R23 ;  /* 0x0001ac1701007387 */ /* 0x0003e20000100800 */
[----:B------:R-:W-:-:S03]  /*3c70*/  IADD3 RZ, P1, R13, R218, RZ ;  /* 0x000000da0dff7210 */ /* 0x000fc60007f3e0ff */
[----:B------:R-:W-:Y:S01]  /*3c80*/  STL [R1+0x1a4], R21 ;  /* 0x0001a41501007387 */ /* 0x000fe20000100800 */
[----:B------:R-:W-:Y:S01]  /*3c90*/  IMAD R129, R17, 0x2, R133 ;  /* 0x0000000211817824 */ /* 0x000fe200078e0285 */
[----:B------:R-:W3:Y:S02]  /*3ca0*/  LDC R143, c[0x0][0x268] ;  /* 0x00009a00ff8f7b82 */ /* 0x000ee40000000800 */
[----:B------:R-:W-:Y:S01]  /*3cb0*/  STL [R1+0x19c], R19 ;  /* 0x00019c1301007387 */ /* 0x000fe20000100800 */
[----:B------:R-:W-:-:S03]  /*3cc0*/  IMAD R13, R217, 0x70, RZ ;  /* 0x00000070d90d7824 */ /* 0x000fc600078e02ff */
[----:B------:R2:W-:Y:S01]  /*3cd0*/  STL [R1+0x194], R9 ;  /* 0x0001940901007387 */ /* 0x0005e20000100800 */
[----:B------:R-:W-:Y:S01]  /*3ce0*/  IMAD R3, R217, 0x35, RZ ;  /* 0x00000035d9037824 */ /* 0x000fe200078e02ff */
[-C--:B------:R-:W-:Y:S01]  /*3cf0*/  IADD3 RZ, P2, R15, R218.reuse, RZ ;  /* 0x000000da0fff7210 */ /* 0x080fe20007f5e0ff */
[----:B------:R-:W-:Y:S01]  /*3d00*/  IMAD R126, R17, 0x2, R129 ;  /* 0x00000002117e7824 */ /* 0x000fe200078e0281 */
[-C--:B------:R-:W-:Y:S01]  /*3d10*/  IADD3 RZ, P3, R11, R218.reuse, RZ ;  /* 0x000000da0bff7210 */ /* 0x080fe20007f7e0ff */
[----:B------:R-:W-:Y:S01]  /*3d20*/  IMAD R11, R217, 0x78, RZ ;  /* 0x00000078d90b7824 */ /* 0x000fe200078e02ff */
[-C--:B------:R-:W-:Y:S01]  /*3d30*/  LEA.HI.X.SX32 R15, R27, R219.reuse, 0x1, P4 ;  /* 0x000000db1b0f7211 */ /* 0x080fe200020f0eff */
[----:B-1----:R-:W1:Y:S01]  /*3d40*/  LDC R23, c[0x0][0x268] ;  /* 0x00009a00ff177b82 */ /* 0x002e620000000800 */
[----:B--2---:R-:W-:Y:S01]  /*3d50*/  IMAD R9, R217, 0x76, RZ ;  /* 0x00000076d9097824 */ /* 0x004fe200078e02ff */
[----:B------:R-:W-:Y:S01]  /*3d60*/  IADD3 RZ, P6, R13, R218, RZ ;  /* 0x000000da0dff7210 */ /* 0x000fe20007fde0ff */
[----:B------:R-:W-:Y:S01]  /*3d70*/  IMAD R62, R17, 0x2, R126 ;  /* 0x00000002113e7824 */ /* 0x000fe200078e027e */
[----:B------:R-:W-:-:S02]  /*3d80*/  LEA.HI.X.SX32 R13, R3, R219, 0x1, P0 ;  /* 0x000000db030d7211 */ /* 0x000fc400000f0eff */
[-C--:B------:R-:W-:Y:S01]  /*3d90*/  IADD3 RZ, P4, R9, R218.reuse, RZ ;  /* 0x000000da09ff7210 */ /* 0x080fe20007f9e0ff */
[----:B------:R-:W-:Y:S01]  /*3da0*/  IMAD R9, R217, 0x7a, RZ ;  /* 0x0000007ad9097824 */ /* 0x000fe200078e02ff */
[----:B------:R-:W2:Y:S01]  /*3db0*/  LDC R3, c[0x0][0x268] ;  /* 0x00009a00ff037b82 */ /* 0x000ea20000000800 */
[-C--:B------:R-:W-:Y:S02]  /*3dc0*/  IADD3 RZ, P0, R11, R218.reuse, RZ ;  /* 0x000000da0bff7210 */ /* 0x080fe40007f1e0ff */
[----:B------:R-:W-:Y:S01]  /*3dd0*/  LEA.HI.X.SX32 R11, R29, R219, 0x1, P1 ;  /* 0x000000db1d0b7211 */ /* 0x000fe200008f0eff */
[----:B------:R-:W-:Y:S01]  /*3de0*/  IMAD R124, R17, 0x2, R62 ;  /* 0x00000002117c7824 */ /* 0x000fe200078e023e */
[----:B------:R-:W-:-:S03]  /*3df0*/  IADD3 RZ, P1, R9, R218, RZ ;  /* 0x000000da09ff7210 */ /* 0x000fc60007f3e0ff */
[----:B------:R-:W0:Y:S01]  /*3e00*/  LDC R9, c[0x0][0x268] ;  /* 0x00009a00ff097b82 */ /* 0x000e220000000800 */
[----:B------:R-:W-:-:S04]  /*3e10*/  IMAD R60, R17, 0x2, R124 ;  /* 0x00000002113c7824 */ /* 0x000fc800078e027c */
[C---:B------:R-:W-:Y:S01]  /*3e20*/  IMAD R122, R17.reuse, 0x2, R60 ;  /* 0x00000002117a7824 */ /* 0x040fe200078e023c */
[----:B------:R3:W-:Y:S02]  /*3e30*/  STL [R1+0x18c], R15 ;  /* 0x00018c0f01007387 */ /* 0x0007e40000100800 */
[----:B------:R-:W1:Y:S01]  /*3e40*/  LDC R29, c[0x0][0x268] ;  /* 0x00009a00ff1d7b82 */ /* 0x000e620000000800 */
[----:B------:R-:W-:-:S04]  /*3e50*/  IMAD R123, R17, 0x2, R122 ;  /* 0x00000002117b7824 */ /* 0x000fc800078e027a */
[----:B------:R-:W-:Y:S01]  /*3e60*/  IMAD R56, R17, 0x2, R123 ;  /* 0x0000000211387824 */ /* 0x000fe200078e027b */
[----:B------:R0:W-:Y:S02]  /*3e70*/  STL [R1+0x184], R13 ;  /* 0x0001840d01007387 */ /* 0x0001e40000100800 */
[----:B---3--:R-:W3:Y:S01]  /*3e80*/  LDC R15, c[0x0][0x268] ;  /* 0x00009a00ff0f7b82 */ /* 0x008ee20000000800 */
[----:B--2---:R-:W-:Y:S01]  /*3e90*/  IMAD R54, R3, 0x2, R56 ;  /* 0x0000000203367824 */ /* 0x004fe200078e0238 */
[----:B------:R2:W-:Y:S03]  /*3ea0*/  STL [R1+0x17c], R11 ;  /* 0x00017c0b01007387 */ /* 0x0005e60000100800 */
[----:B0-----:R-:W-:-:S03]  /*3eb0*/  IMAD R118, R9, 0x2, R54 ;  /* 0x0000000209767824 */ /* 0x001fc600078e0236 */
[----:B------:R-:W0:Y:S01]  /*3ec0*/  LDC R13, c[0x0][0x268] ;  /* 0x00009a00ff0d7b82 */ /* 0x000e220000000800 */
[----:B------:R-:W-:-:S07]  /*3ed0*/  IMAD R55, R55, 0x2, R118 ;  /* 0x0000000237377824 */ /* 0x000fce00078e0276 */
[----:B--2---:R-:W2:Y:S01]  /*3ee0*/  LDC R11, c[0x0][0x268] ;  /* 0x00009a00ff0b7b82 */ /* 0x004ea20000000800 */
[----:B------:R-:W-:-:S04]  /*3ef0*/  IMAD R116, R116, 0x2, R55 ;  /* 0x0000000274747824 */ /* 0x000fc800078e0237 */
[----:B------:R-:W-:Y:S01]  /*3f00*/  IMAD R117, R117, 0x2, R116 ;  /* 0x0000000275757824 */ /* 0x000fe200078e0274 */
[-C--:B------:R-:W-:Y:S02]  /*3f10*/  LEA.HI.X.SX32 R225, R67, R219.reuse, 0x1, P6 ;  /* 0x000000db43e17211 */ /* 0x080fe400030f0eff */
[----:B------:R-:W-:Y:S01]  /*3f20*/  LEA.HI.X.SX32 R227, R141, R219, 0x1, P5 ;  /* 0x000000db8de37211 */ /* 0x000fe200028f0eff */
[----:B------:R-:W-:Y:S01]  /*3f30*/  IMAD R48, R48, 0x2, R117 ;  /* 0x0000000230307824 */ /* 0x000fe200078e0275 */
[----:B------:R-:W1:Y:S03]  /*3f40*/  LDC R145, c[0x0][0x268] ;  /* 0x00009a00ff917b82 */ /* 0x000e660000000800 */
[----:B----4-:R-:W-:-:S04]  /*3f50*/  IMAD R113, R113, 0x2, R48 ;  /* 0x0000000271717824 */ /* 0x010fc800078e0230 */
[----:B------:R-:W-:Y:S01]  /*3f60*/  IMAD R114, R114, 0x2, R113 ;  /* 0x0000000272727824 */ /* 0x000fe200078e0271 */
[----:B------:R-:W4:Y:S03]  /*3f70*/  LDC R138, c[0x0][0x268] ;  /* 0x00009a00ff8a7b82 */ /* 0x000f260000000800 */
[----:B--2---:R-:W-:-:S05]  /*3f80*/  IMAD R112, R11, 0x2, R114 ;  /* 0x000000020b707824 */ /* 0x004fca00078e0272 */
[----:B------:R-:W2:Y:S01]  /*3f90*/  LDC R139, c[0x0][0x268] ;  /* 0x00009a00ff8b7b82 */ /* 0x000ea20000000800 */
[----:B0-----:R-:W-:-:S04]  /*3fa0*/  IMAD R42, R13, 0x2, R112 ;  /* 0x000000020d2a7824 */ /* 0x001fc800078e0270 */
[----:B---3--:R-:W-:-:S03]  /*3fb0*/  IMAD R110, R15, 0x2, R42 ;  /* 0x000000020f6e7824 */ /* 0x008fc600078e022a */
[----:B------:R-:W0:Y:S01]  /*3fc0*/  LDC R137, c[0x0][0x268] ;  /* 0x00009a00ff897b82 */ /* 0x000e220000000800 */
[----:B------:R-:W-:-:S04]  /*3fd0*/  IMAD R109, R109, 0x2, R110 ;  /* 0x000000026d6d7824 */ /* 0x000fc800078e026e */
[----:B------:R-:W-:-:S03]  /*3fe0*/  IMAD R106, R106, 0x2, R109 ;  /* 0x000000026a6a7824 */ /* 0x000fc600078e026d */
[----:B------:R-:W3:Y:S01]  /*3ff0*/  LDC R136, c[0x0][0x268] ;  /* 0x00009a00ff887b82 */ /* 0x000ee20000000800 */
[----:B-1----:R-:W-:-:S04]  /*4000*/  IMAD R108, R23, 0x2, R106 ;  /* 0x00000002176c7824 */ /* 0x002fc800078e026a */
[----:B------:R-:W-:-:S03]  /*4010*/  IMAD R36, R29, 0x2, R108 ;  /* 0x000000021d247824 */ /* 0x000fc600078e026c */
[----:B------:R-:W1:Y:S01]  /*4020*/  LDC R135, c[0x0][0x268] ;  /* 0x00009a00ff877b82 */ /* 0x000e620000000800 */
[----:B------:R-:W-:-:S04]  /*4030*/  IMAD R104, R33, 0x2, R36 ;  /* 0x0000000221687824 */ /* 0x000fc800078e0224 */
[----:B------:R-:W-:-:S03]  /*4040*/  IMAD R105, R105, 0x2, R104 ;  /* 0x0000000269697824 */ /* 0x000fc600078e0268 */
[----:B------:R-:W1:Y:S01]  /*4050*/  LDC R127, c[0x0][0x268] ;  /* 0x00009a00ff7f7b82 */ /* 0x000e620000000800 */
[----:B------:R-:W-:-:S04]  /*4060*/  IMAD R102, R102, 0x2, R105 ;  /* 0x0000000266667824 */ /* 0x000fc800078e0269 */
[----:B------:R-:W-:-:S03]  /*4070*/  IMAD R16, R41, 0x2, R102 ;  /* 0x0000000229107824 */ /* 0x000fc600078e0266 */
[----:B------:R-:W1:Y:S01]  /*4080*/  LDC R128, c[0x0][0x268] ;  /* 0x00009a00ff807b82 */ /* 0x000e620000000800 */
[----:B------:R-:W-:-:S04]  /*4090*/  IMAD R100, R47, 0x2, R16 ;  /* 0x000000022f647824 */ /* 0x000fc800078e0210 */
[----:B------:R-:W-:Y:S01]  /*40a0*/  IMAD R98, R53, 0x2, R100 ;  /* 0x0000000235627824 */ /* 0x000fe200078e0264 */
[----:B------:R-:W-:Y:S02]  /*40b0*/  LEA R220, P6, R74, R7, 0x1 ;  /* 0x000000074adc7211 */ /* 0x000fe400078c08ff */
[----:B------:R-:W1:Y:S01]  /*40c0*/  LDC R125, c[0x0][0x268] ;  /* 0x00009a00ff7d7b82 */ /* 0x000e620000000800 */
[----:B------:R-:W-:-:S04]  /*40d0*/  IMAD R96, R59, 0x2, R98 ;  /* 0x000000023b607824 */ /* 0x000fc800078e0262 */
[----:B------:R-:W-:Y:S01]  /*40e0*/  IMAD R97, R97, 0x2, R96 ;  /* 0x0000000261617824 */ /* 0x000fe200078e0260 */
[----:B------:R-:W-:Y:S02]  /*40f0*/  LEA R224, P5, R72, R7, 0x1 ;  /* 0x0000000748e07211 */ /* 0x000fe400078a08ff */
[----:B------:R-:W1:Y:S01]  /*4100*/  LDC R61, c[0x0][0x268] ;  /* 0x00009a00ff3d7b82 */ /* 0x000e620000000800 */
[----:B------:R-:W-:-:S04]  /*4110*/  IMAD R92, R92, 0x2, R97 ;  /* 0x000000025c5c7824 */ /* 0x000fc800078e0261 */
[----:B------:R-:W-:-:S03]  /*4120*/  IMAD R90, R77, 0x2, R92 ;  /* 0x000000024d5a7824 */ /* 0x000fc600078e025c */
[----:B------:R-:W1:Y:S01]  /*4130*/  LDC R120, c[0x0][0x268] ;  /* 0x00009a00ff787b82 */ /* 0x000e620000000800 */
[----:B------:R-:W-:-:S04]  /*4140*/  IMAD R91, R91, 0x2, R90 ;  /* 0x000000025b5b7824 */ /* 0x000fc800078e025a */
[----:B------:R-:W-:-:S03]  /*4150*/  IMAD R86, R86, 0x2, R91 ;  /* 0x0000000256567824 */ /* 0x000fc600078e025b */
[----:B------:R-:W1:Y:S01]  /*4160*/  LDC R121, c[0x0][0x268] ;  /* 0x00009a00ff797b82 */ /* 0x000e620000000800 */
[----:B------:R-:W-:Y:S02]  /*4170*/  IMAD R84, R79, 0x2, R86 ;  /* 0x000000024f547824 */ /* 0x000fe400078e0256 */
[----:B------:R-:W-:-:S05]  /*4180*/  IMAD R79, R217, 0x37, RZ ;  /* 0x00000037d94f7824 */ /* 0x000fca00078e02ff */
[----:B------:R-:W1:Y:S01]  /*4190*/  LDC R119, c[0x0][0x268] ;  /* 0x00009a00ff777b82 */ /* 0x000e620000000800 */
[----:B------:R-:W-:Y:S02]  /*41a0*/  LEA.HI.X.SX32 R221, R79, R219, 0x1, P2 ;  /* 0x000000db4fdd7211 */ /* 0x000fe400010f0eff */
[----:B------:R-:W-:-:S03]  /*41b0*/  LEA R222, P2, R68, R7, 0x1 ;  /* 0x0000000744de7211 */ /* 0x000fc600078408ff */
[----:B------:R4:W-:Y:S01]  /*41c0*/  STL [R1+0x174], R221 ;  /* 0x000174dd01007387 */ /* 0x0009e20000100800 */
[-C--:B------:R-:W-:Y:S01]  /*41d0*/  LEA.HI.X.SX32 R223, R68, R2.reuse, 0x1, P2 ;  /* 0x0000000244df7211 */ /* 0x080fe200010f0eff */
[----:B------:R-:W1:Y:S02]  /*41e0*/  LDC R50, c[0x0][0x268] ;  /* 0x00009a00ff327b82 */ /* 0x000e640000000800 */
[----:B------:R2:W-:Y:S01]  /*41f0*/  STL [R1+0x16c], R225 ;  /* 0x00016ce101007387 */ /* 0x0005e20000100800 */
[----:B----4-:R-:W-:-:S03]  /*4200*/  LEA.HI.X.SX32 R221, R74, R2, 0x1, P6 ;  /* 0x000000024add7211 */ /* 0x010fc600030f0eff */
[----:B------:R-:W-:Y:S02]  /*4210*/  STL [R1+0x164], R227 ;  /* 0x000164e301007387 */ /* 0x000fe40000100800 */
[----:B------:R-:W4:Y:S02]  /*4220*/  LDC R115, c[0x0][0x268] ;  /* 0x00009a00ff737b82 */ /* 0x000f240000000800 */
[----:B------:R0:W-:Y:S01]  /*4230*/  STL.64 [R1+0x660], R222 ;  /* 0x000660de01007387 */ /* 0x0001e20000100a00 */
[----:B--2---:R-:W-:-:S03]  /*4240*/  LEA.HI.X.SX32 R225, R72, R2, 0x1, P5 ;  /* 0x0000000248e17211 */ /* 0x004fc600028f0eff */
[----:B------:R2:W-:Y:S02]  /*4250*/  STL.64 [R1+0x658], R220 ;  /* 0x000658dc01007387 */ /* 0x0005e40000100a00 */
[----:B------:R-:W4:Y:S01]  /*4260*/  LDC R49, c[0x0][0x268] ;  /* 0x00009a00ff317b82 */ /* 0x000f220000000800 */
[----:B0-----:R-:W-:-:S07]  /*4270*/  LEA R222, P2, R73, R7, 0x1 ;  /* 0x0000000749de7211 */ /* 0x001fce00078408ff */
[----:B------:R-:W0:Y:S01]  /*4280*/  LDC R44, c[0x0][0x268] ;  /* 0x00009a00ff2c7b82 */ /* 0x000e220000000800 */
[CC--:B--2---:R-:W-:Y:S02]  /*4290*/  LEA R220, P6, R134.reuse, R7.reuse, 0x1 ;  /* 0x0000000786dc7211 */ /* 0x0c4fe400078c08ff */
[-C--:B------:R-:W-:Y:S02]  /*42a0*/  LEA.HI.X.SX32 R223, R73, R2.reuse, 0x1, P2 ;  /* 0x0000000249df7211 */ /* 0x080fe400010f0eff */
[----:B------:R-:W-:Y:S01]  /*42b0*/  LEA.HI.X.SX32 R221, R134, R2, 0x1, P6 ;  /* 0x0000000286dd7211 */ /* 0x000fe200030f0eff */
[----:B------:R2:W-:Y:S02]  /*42c0*/  STL.64 [R1+0x650], R224 ;  /* 0x000650e001007387 */ /* 0x0005e40000100a00 */
[----:B------:R-:W0:Y:S02]  /*42d0*/  LDC R111, c[0x0][0x268] ;  /* 0x00009a00ff6f7b82 */ /* 0x000e240000000800 */
[----:B------:R3:W-:Y:S04]  /*42e0*/  STL.64 [R1+0x648], R222 ;  /* 0x000648de01007387 */ /* 0x0007e80000100a00 */
[----:B------:R1:W-:Y:S02]  /*42f0*/  STL.64 [R1+0x640], R220 ;  /* 0x000640dc01007387 */ /* 0x0003e40000100a00 */
[----:B------:R-:W0:Y:S01]  /*4300*/  LDC R43, c[0x0][0x268] ;  /* 0x00009a00ff2b7b82 */ /* 0x000e220000000800 */
[----:B--2---:R-:W-:-:S02]  /*4310*/  LEA R224, P2, R66, R7, 0x1 ;  /* 0x0000000742e07211 */ /* 0x004fc400078408ff */
[----:B---3--:R-:W-:-:S05]  /*4320*/  LEA R222, P5, R133, R7, 0x1 ;  /* 0x0000000785de7211 */ /* 0x008fca00078a08ff */
[----:B------:R-:W2:Y:S01]  /*4330*/  LDC R38, c[0x0][0x268] ;  /* 0x00009a00ff267b82 */ /* 0x000ea20000000800 */
[-C--:B------:R-:W-:Y:S02]  /*4340*/  LEA.HI.X.SX32 R225, R66, R2.reuse, 0x1, P2 ;  /* 0x0000000242e17211 */ /* 0x080fe400010f0eff */
[-C--:B-1----:R-:W-:Y:S02]  /*4350*/  LEA R220, P6, R129, R7.reuse, 0x1 ;  /* 0x0000000781dc7211 */ /* 0x082fe400078c08ff */
[-C--:B------:R-:W-:Y:S02]  /*4360*/  LEA.HI.X.SX32 R223, R133, R2.reuse, 0x1, P5 ;  /* 0x0000000285df7211 */ /* 0x080fe400028f0eff */
[----:B------:R-:W-:Y:S01]  /*4370*/  LEA.HI.X.SX32 R221, R129, R2, 0x1, P6 ;  /* 0x0000000281dd7211 */ /* 0x000fe200030f0eff */
[----:B------:R1:W-:Y:S01]  /*4380*/  STL.64 [R1+0x638], R224 ;  /* 0x000638e001007387 */ /* 0x0003e20000100a00 */
[----:B------:R-:W3:Y:S03]  /*4390*/  LDC R107, c[0x0][0x268] ;  /* 0x00009a00ff6b7b82 */ /* 0x000ee60000000800 */
[----:B------:R4:W-:Y:S04]  /*43a0*/  STL.64 [R1+0x630], R222 ;  /* 0x000630de01007387 */ /* 0x0009e80000100a00 */
[----:B------:R4:W-:Y:S01]  /*43b0*/  STL.64 [R1+0x628], R220 ;  /* 0x000628dc01007387 */ /* 0x0009e20000100a00 */
[----:B------:R-:W3:Y:S01]  /*43c0*/  LDC R37, c[0x0][0x268] ;  /* 0x00009a00ff257b82 */ /* 0x000ee20000000800 */
[----:B-1----:R-:W-:-:S02]  /*43d0*/  LEA R224, P2, R126, R7, 0x1 ;  /* 0x000000077ee07211 */ /* 0x002fc400078408ff */
[----:B----4-:R-:W-:-:S05]  /*43e0*/  LEA R222, P5, R62, R7, 0x1 ;  /* 0x000000073ede7211 */ /* 0x010fca00078a08ff */
[----:B------:R-:W1:Y:S01]  /*43f0*/  LDC R32, c[0x0][0x268] ;  /* 0x00009a00ff207b82 */ /* 0x000e620000000800 */
[-C--:B------:R-:W-:Y:S02]  /*4400*/  LEA.HI.X.SX32 R225, R126, R2.reuse, 0x1, P2 ;  /* 0x000000027ee17211 */ /* 0x080fe400010f0eff */
[-C--:B------:R-:W-:Y:S02]  /*4410*/  LEA R220, P6, R124, R7.reuse, 0x1 ;  /* 0x000000077cdc7211 */ /* 0x080fe400078c08ff */
[-C--:B------:R-:W-:Y:S02]  /*4420*/  LEA.HI.X.SX32 R223, R62, R2.reuse, 0x1, P5 ;  /* 0x000000023edf7211 */ /* 0x080fe400028f0eff */
[----:B------:R-:W-:Y:S01]  /*4430*/  LEA.HI.X.SX32 R221, R124, R2, 0x1, P6 ;  /* 0x000000027cdd7211 */ /* 0x000fe200030f0eff */
[----:B------:R4:W-:Y:S01]  /*4440*/  STL.64 [R1+0x620], R224 ;  /* 0x000620e001007387 */ /* 0x0009e20000100a00 */
[----:B------:R-:W1:Y:S03]  /*4450*/  LDC R103, c[0x0][0x268] ;  /* 0x00009a00ff677b82 */ /* 0x000e660000000800 */
[----:B------:R0:W-:Y:S04]  /*4460*/  STL.64 [R1+0x618], R222 ;  /* 0x000618de01007387 */ /* 0x0001e80000100a00 */
[----:B------:R2:W-:Y:S01]  /*4470*/  STL.64 [R1+0x610], R220 ;  /* 0x000610dc01007387 */ /* 0x0005e20000100a00 */
[----:B------:R-:W1:Y:S01]  /*4480*/  LDC R31, c[0x0][0x268] ;  /* 0x00009a00ff1f7b82 */ /* 0x000e620000000800 */
[----:B----4-:R-:W-:-:S02]  /*4490*/  LEA R224, P2, R60, R7, 0x1 ;  /* 0x000000073ce07211 */ /* 0x010fc400078408ff */
[----:B0-----:R-:W-:-:S05]  /*44a0*/  LEA R222, P5, R122, R7, 0x1 ;  /* 0x000000077ade7211 */ /* 0x001fca00078a08ff */
[----:B------:R-:W0:Y:S01]  /*44b0*/  LDC R21, c[0x0][0x268] ;  /* 0x00009a00ff157b82 */ /* 0x000e220000000800 */
[-C--:B------:R-:W-:Y:S02]  /*44c0*/  LEA.HI.X.SX32 R225, R60, R2.reuse, 0x1, P2 ;  /* 0x000000023ce17211 */ /* 0x080fe400010f0eff */
[CC--:B--2---:R-:W-:Y:S02]  /*44d0*/  LEA R220, P6, R123.reuse, R7.reuse, 0x1 ;  /* 0x000000077bdc7211 */ /* 0x0c4fe400078c08ff */
[-C--:B------:R-:W-:Y:S02]  /*44e0*/  LEA.HI.X.SX32 R223, R122, R2.reuse, 0x1, P5 ;  /* 0x000000027adf7211 */ /* 0x080fe400028f0eff */
[----:B------:R-:W-:Y:S01]  /*44f0*/  LEA.HI.X.SX32 R221, R123, R2, 0x1, P6 ;  /* 0x000000027bdd7211 */ /* 0x000fe200030f0eff */
[----:B------:R2:W-:Y:S01]  /*4500*/  STL.64 [R1+0x608], R224 ;  /* 0x000608e001007387 */ /* 0x0005e20000100a00 */
[----:B------:R-:W4:Y:S03]  /*4510*/  LDC R11, c[0x0][0x268] ;  /* 0x00009a00ff0b7b82 */ /* 0x000f260000000800 */
[----:B------:R3:W-:Y:S04]  /*4520*/  STL.64 [R1+0x600], R222 ;  /* 0x000600de01007387 */ /* 0x0007e80000100a00 */
[----:B------:R1:W-:Y:S01]  /*4530*/  STL.64 [R1+0x5f8], R220 ;  /* 0x0005f8dc01007387 */ /* 0x0003e20000100a00 */
[----:B------:R-:W4:Y:S01]  /*4540*/  LDC R30, c[0x0][0x268] ;  /* 0x00009a00ff1e7b82 */ /* 0x000f220000000800 */
        /* <DEDUP_REMOVED lines=13> */
[----:B0-----:R-:W-:-:S05]  /*4620*/  LEA R222, P5, R116, R7, 0x1 ;  /* 0x0000000774de7211 */ /* 0x001fca00078a08ff */
[----:B------:R-:W0:Y:S01]  /*4630*/  LDC R15, c[0x0][0x268] ;  /* 0x00009a00ff0f7b82 */ /* 0x000e220000000800 */
[-C--:B------:R-:W-:Y:S02]  /*4640*/  LEA.HI.X.SX32 R225, R55, R2.reuse, 0x1, P2 ;  /* 0x0000000237e17211 */ /* 0x080fe400010f0eff */
[CC--:B------:R-:W-:Y:S02]  /*4650*/  LEA R220, P6, R117.reuse, R7.reuse, 0x1 ;  /* 0x0000000775dc7211 */ /* 0x0c0fe400078c08ff */
[-C--:B------:R-:W-:Y:S02]  /*4660*/  LEA.HI.X.SX32 R223, R116, R2.reuse, 0x1, P5 ;  /* 0x0000000274df7211 */ /* 0x080fe400028f0eff */
[----:B------:R-:W-:Y:S01]  /*4670*/  LEA.HI.X.SX32 R221, R117, R2, 0x1, P6 ;  /* 0x0000000275dd7211 */ /* 0x000fe200030f0eff */
[----:B------:R1:W-:Y:S01]  /*4680*/  STL.64 [R1+0x5d8], R224 ;  /* 0x0005d8e001007387 */ /* 0x0003e20000100a00 */
[----:B------:R-:W0:Y:S03]  /*4690*/  LDC R10, c[0x0][0x268] ;  /* 0x00009a00ff0a7b82 */ /* 0x000e260000000800 */
[----:B------:R4:W-:Y:S04]  /*46a0*/  STL.64 [R1+0x5d0], R222 ;  /* 0x0005d0de01007387 */ /* 0x0009e80000100a00 */
[----:B------:R2:W-:Y:S01]  /*46b0*/  STL.64 [R1+0x5c8], R220 ;  /* 0x0005c8dc01007387 */ /* 0x0005e20000100a00 */
[----:B------:R-:W0:Y:S01]  /*46c0*/  LDC R26, c[0x0][0x268] ;  /* 0x00009a00ff1a7b82 */ /* 0x000e220000000800 */
[----:B-1----:R-:W-:-:S02]  /*46d0*/  LEA R224, P2, R48, R7, 0x1 ;  /* 0x0000000730e07211 */ /* 0x002fc400078408ff */
[----:B----4-:R-:W-:-:S05]  /*46e0*/  LEA R222, P5, R113, R7, 0x1 ;  /* 0x0000000771de7211 */ /* 0x010fca00078a08ff */
[----:B------:R-:W1:Y:S01]  /*46f0*/  LDC R19, c[0x0][0x268] ;  /* 0x00009a00ff137b82 */ /* 0x000e620000000800 */
[-C--:B------:R-:W-:Y:S02]  /*4700*/  LEA.HI.X.SX32 R225, R48, R2.reuse, 0x1, P2 ;  /* 0x0000000230e17211 */ /* 0x080fe400010f0eff */
[CC--:B--2---:R-:W-:Y:S02]  /*4710*/  LEA R220, P6, R114.reuse, R7.reuse, 0x1 ;  /* 0x0000000772dc7211 */ /* 0x0c4fe400078c08ff */
[-C--:B------:R-:W-:Y:S02]  /*4720*/  LEA.HI.X.SX32 R223, R113, R2.reuse, 0x1, P5 ;  /* 0x0000000271df7211 */ /* 0x080fe400028f0eff */
[----:B------:R-:W-:Y:S01]  /*4730*/  LEA.HI.X.SX32 R221, R114, R2, 0x1, P6 ;  /* 0x0000000272dd7211 */ /* 0x000fe200030f0eff */
[----:B------:R2:W-:Y:S01]  /*4740*/  STL.64 [R1+0x5c0], R224 ;  /* 0x0005c0e001007387 */ /* 0x0005e20000100a00 */
[----:B------:R-:W-:Y:S01]  /*4750*/  IMAD R85, R85, 0x2, R84 ;  /* 0x0000000255557824 */ /* 0x000fe200078e0254 */
[----:B------:R-:W4:Y:S02]  /*4760*/  LDC R8, c[0x0][0x268] ;  /* 0x00009a00ff087b82 */ /* 0x000f240000000800 */
[----:B------:R3:W-:Y:S04]  /*4770*/  STL.64 [R1+0x5b8], R222 ;  /* 0x0005b8de01007387 */ /* 0x0007e80000100a00 */
[----:B------:R3:W-:Y:S02]  /*4780*/  STL.64 [R1+0x5b0], R220 ;  /* 0x0005b0dc01007387 */ /* 0x0007e40000100a00 */
[----:B------:R-:W4:Y:S01]  /*4790*/  LDC R25, c[0x0][0x268] ;  /* 0x00009a00ff197b82 */ /* 0x000f220000000800 */
[----:B--2---:R-:W-:-:S02]  /*47a0*/  LEA R224, P2, R112, R7, 0x1 ;  /* 0x0000000770e07211 */ /* 0x004fc400078408ff */
[----:B---3--:R-:W-:Y:S02]  /*47b0*/  LEA R222, P5, R42, R7, 0x1 ;  /* 0x000000072ade7211 */ /* 0x008fe400078a08ff */
[----:B------:R-:W-:-:S03]  /*47c0*/  LEA.HI.X.SX32 R225, R112, R2, 0x1, P2 ;  /* 0x0000000270e17211 */ /* 0x000fc600010f0eff */
[----:B------:R-:W2:Y:S01]  /*47d0*/  LDC R14, c[0x0][0x268] ;  /* 0x00009a00ff0e7b82 */ /* 0x000ea20000000800 */
[----:B------:R-:W-:Y:S01]  /*47e0*/  LEA R220, P6, R110, R7, 0x1 ;  /* 0x000000076edc7211 */ /* 0x000fe200078c08ff */
[----:B------:R-:W-:Y:S01]  /*47f0*/  IMAD R80, R80, 0x2, R85 ;  /* 0x0000000250507824 */ /* 0x000fe200078e0255 */
[-C--:B------:R-:W-:Y:S02]  /*4800*/  LEA.HI.X.SX32 R223, R42, R2.reuse, 0x1, P5 ;  /* 0x000000022adf7211 */ /* 0x080fe400028f0eff */
[----:B------:R-:W-:Y:S01]  /*4810*/  LEA.HI.X.SX32 R221, R110, R2, 0x1, P6 ;  /* 0x000000026edd7211 */ /* 0x000fe200030f0eff */
[----:B------:R3:W-:Y:S01]  /*4820*/  STL.64 [R1+0x5a8], R224 ;  /* 0x0005a8e001007387 */ /* 0x0007e20000100a00 */
[----:B------:R-:W-:Y:S01]  /*4830*/  IMAD R78, R143, 0x2, R80 ;  /* 0x000000028f4e7824 */ /* 0x000fe200078e0250 */
[----:B------:R-:W2:Y:S02]  /*4840*/  LDC R18, c[0x0][0x268] ;  /* 0x00009a00ff127b82 */ /* 0x000ea40000000800 */
[----:B------:R0:W-:Y:S01]  /*4850*/  STL.64 [R1+0x5a0], R222 ;  /* 0x0005a0de01007387 */ /* 0x0001e20000100a00 */
[----:B------:R-:W-:-:S03]  /*4860*/  IMAD R79, R145, 0x2, R78 ;  /* 0x00000002914f7824 */ /* 0x000fc600078e024e */
[----:B------:R1:W-:Y:S02]  /*4870*/  STL.64 [R1+0x598], R220 ;  /* 0x000598dc01007387 */ /* 0x0003e40000100a00 */
[----:B------:R-:W2:Y:S01]  /*4880*/  LDC R24, c[0x0][0x268] ;  /* 0x00009a00ff187b82 */ /* 0x000ea20000000800 */
[CC--:B---3--:R-:W-:Y:S02]  /*4890*/  LEA R224, P2, R109.reuse, R7.reuse, 0x1 ;  /* 0x000000076de07211 */ /* 0x0c8fe400078408ff */
[----:B0-----:R-:W-:Y:S02]  /*48a0*/  LEA R222, P5, R106, R7, 0x1 ;  /* 0x000000076ade7211 */ /* 0x001fe400078a08ff */
[----:B------:R-:W-:-:S03]  /*48b0*/  LEA.HI.X.SX32 R225, R109, R2, 0x1, P2 ;  /* 0x000000026de17211 */ /* 0x000fc600010f0eff */
[----:B------:R-:W0:Y:S01]  /*48c0*/  LDC R9, c[0x0][0x268] ;  /* 0x00009a00ff097b82 */ /* 0x000e220000000800 */
[----:B-1----:R-:W-:Y:S02]  /*48d0*/  LEA R220, P6, R108, R7, 0x1 ;  /* 0x000000076cdc7211 */ /* 0x002fe400078c08ff */
[-C--:B------:R-:W-:Y:S02]  /*48e0*/  LEA.HI.X.SX32 R223, R106, R2.reuse, 0x1, P5 ;  /* 0x000000026adf7211 */ /* 0x080fe400028f0eff */
[----:B------:R-:W-:Y:S01]  /*48f0*/  LEA.HI.X.SX32 R221, R108, R2, 0x1, P6 ;  /* 0x000000026cdd7211 */ /* 0x000fe200030f0eff */
[----:B------:R-:W-:Y:S01]  /*4900*/  IMAD R74, R138, 0x2, R79 ;  /* 0x000000028a4a7824 */ /* 0x000fe200078e024f */
[----:B------:R1:W-:Y:S01]  /*4910*/  STL.64 [R1+0x590], R224 ;  /* 0x000590e001007387 */ /* 0x0003e20000100a00 */
[----:B------:R-:W3:Y:S03]  /*4920*/  LDC R3, c[0x0][0x268] ;  /* 0x00009a00ff037b82 */ /* 0x000ee60000000800 */
[----:B------:R4:W-:Y:S01]  /*4930*/  STL.64 [R1+0x588], R222 ;  /* 0x000588de01007387 */ /* 0x0009e20000100a00 */
[----:B------:R-:W-:-:S03]  /*4940*/  IMAD R72, R139, 0x2, R74 ;  /* 0x000000028b487824 */ /* 0x000fc600078e024a */
[----:B------:R4:W-:Y:S01]  /*4950*/  STL.64 [R1+0x580], R220 ;  /* 0x000580dc01007387 */ /* 0x0009e20000100a00 */
[----:B------:R-:W3:Y:S01]  /*4960*/  LDC R23, c[0x0][0x268] ;  /* 0x00009a00ff177b82 */ /* 0x000ee20000000800 */
[-C--:B-1----:R-:W-:Y:S02]  /*4970*/  LEA R224, P2, R36, R7.reuse, 0x1 ;  /* 0x0000000724e07211 */ /* 0x082fe400078408ff */
[----:B----4-:R-:W-:-:S05]  /*4980*/  LEA R222, P5, R104, R7, 0x1 ;  /* 0x0000000768de7211 */ /* 0x010fca00078a08ff */
[----:B------:R-:W1:Y:S01]  /*4990*/  LDC R17, c[0x0][0x268] ;  /* 0x00009a00ff117b82 */ /* 0x000e620000000800 */
[-C--:B------:R-:W-:Y:S02]  /*49a0*/  LEA.HI.X.SX32 R225, R36, R2.reuse, 0x1, P2 ;  /* 0x0000000224e17211 */ /* 0x080fe400010f0eff */
[----:B------:R-:W-:Y:S01]  /*49b0*/  LEA R220, P6, R105, R7, 0x1 ;  /* 0x0000000769dc7211 */ /* 0x000fe200078c08ff */
[----:B------:R-:W-:Y:S01]  /*49c0*/  IMAD R73, R137, 0x2, R72 ;  /* 0x0000000289497824 */ /* 0x000fe200078e0248 */
[-C--:B------:R-:W-:Y:S02]  /*49d0*/  LEA.HI.X.SX32 R223, R104, R2.reuse, 0x1, P5 ;  /* 0x0000000268df7211 */ /* 0x080fe400028f0eff */
[----:B------:R-:W-:Y:S01]  /*49e0*/  LEA.HI.X.SX32 R221, R105, R2, 0x1, P6 ;  /* 0x0000000269dd7211 */ /* 0x000fe200030f0eff */
[----:B------:R4:W-:Y:S01]  /*49f0*/  STL.64 [R1+0x578], R224 ;  /* 0x000578e001007387 */ /* 0x0009e20000100a00 */
[----:B------:R-:W-:Y:S01]  /*4a00*/  IMAD R68, R136, 0x2, R73 ;  /* 0x0000000288447824 */ /* 0x000fe200078e0249 */
[----:B------:R-:W1:Y:S02]  /*4a10*/  LDC R13, c[0x0][0x268] ;  /* 0x00009a00ff0d7b82 */ /* 0x000e640000000800 */
[----:B------:R2:W-:Y:S01]  /*4a20*/  STL.64 [R1+0x570], R222 ;  /* 0x000570de01007387 */ /* 0x0005e20000100a00 */
[----:B------:R-:W-:-:S03]  /*4a30*/  IMAD R66, R135, 0x2, R68 ;  /* 0x0000000287427824 */ /* 0x000fc600078e0244 */
[----:B------:R0:W-:Y:S02]  /*4a40*/  STL.64 [R1+0x568], R220 ;  /* 0x000568dc01007387 */ /* 0x0001e40000100a00 */
[----:B------:R-:W1:Y:S01]  /*4a50*/  LDC R22, c[0x0][0x268] ;  /* 0x00009a00ff167b82 */ /* 0x000e620000000800 */
[-C--:B----4-:R-:W-:Y:S02]  /*4a60*/  LEA R224, P2, R102, R7.reuse, 0x1 ;  /* 0x0000000766e07211 */ /* 0x090fe400078408ff */
[----:B--2---:R-:W-:Y:S02]  /*4a70*/  LEA R222, P5, R16, R7, 0x1 ;  /* 0x0000000710de7211 */ /* 0x004fe400078a08ff */
[----:B------:R-:W-:-:S03]  /*4a80*/  LEA.HI.X.SX32 R225, R102, R2, 0x1, P2 ;  /* 0x0000000266e17211 */ /* 0x000fc600010f0eff */
[----:B------:R-:W2:Y:S01]  /*4a90*/  LDC R6, c[0x0][0x268] ;  /* 0x00009a00ff067b82 */ /* 0x000ea20000000800 */
[----:B0-----:R-:W-:Y:S02]  /*4aa0*/  LEA R220, P6, R100, R7, 0x1 ;  /* 0x0000000764dc7211 */ /* 0x001fe400078c08ff */
[-C--:B------:R-:W-:Y:S02]  /*4ab0*/  LEA.HI.X.SX32 R223, R16, R2.reuse, 0x1, P5 ;  /* 0x0000000210df7211 */ /* 0x080fe400028f0eff */
[----:B------:R-:W-:Y:S01]  /*4ac0*/  LEA.HI.X.SX32 R221, R100, R2, 0x1, P6 ;  /* 0x0000000264dd7211 */ /* 0x000fe200030f0eff */
[----:B------:R-:W-:Y:S01]  /*4ad0*/  IMAD R67, R127, 0x2, R66 ;  /* 0x000000027f437824 */ /* 0x000fe200078e0242 */
[----:B------:R0:W-:Y:S01]  /*4ae0*/  STL.64 [R1+0x560], R224 ;  /* 0x000560e001007387 */ /* 0x0001e20000100a00 */
[----:B------:R-:W4:Y:S03]  /*4af0*/  LDC R33, c[0x0][0x268] ;  /* 0x00009a00ff217b82 */ /* 0x000f260000000800 */
[----:B------:R3:W-:Y:S01]  /*4b00*/  STL.64 [R1+0x558], R222 ;  /* 0x000558de01007387 */ /* 0x0007e20000100a00 */
[----:B------:R-:W-:-:S03]  /*4b10*/  IMAD R62, R128, 0x2, R67 ;  /* 0x00000002803e7824 */ /* 0x000fc600078e0243 */
[----:B------:R3:W-:Y:S01]  /*4b20*/  STL.64 [R1+0x550], R220 ;  /* 0x000550dc01007387 */ /* 0x0007e20000100a00 */
[----:B------:R-:W4:Y:S01]  /*4b30*/  LDC R34, c[0x0][0x268] ;  /* 0x00009a00ff227b82 */ /* 0x000f220000000800 */
[-C--:B0-----:R-:W-:Y:S02]  /*4b40*/  LEA R224, P2, R98, R7.reuse, 0x1 ;  /* 0x0000000762e07211 */ /* 0x081fe400078408ff */
[----:B---3--:R-:W-:-:S05]  /*4b50*/  LEA R222, P5, R96, R7, 0x1 ;  /* 0x0000000760de7211 */ /* 0x008fca00078a08ff */
[----:B------:R-:W0:Y:S01]  /*4b60*/  LDC R35, c[0x0][0x268] ;  /* 0x00009a00ff237b82 */ /* 0x000e220000000800 */
[-C--:B------:R-:W-:Y:S02]  /*4b70*/  LEA.HI.X.SX32 R225, R98, R2.reuse, 0x1, P2 ;  /* 0x0000000262e17211 */ /* 0x080fe400010f0eff */
[----:B------:R-:W-:Y:S01]  /*4b80*/  LEA R220, P6, R97, R7, 0x1 ;  /* 0x0000000761dc7211 */ /* 0x000fe200078c08ff */
[----:B------:R-:W-:Y:S01]  /*4b90*/  IMAD R60, R125, 0x2, R62 ;  /* 0x000000027d3c7824 */ /* 0x000fe200078e023e */
[-C--:B------:R-:W-:Y:S02]  /*4ba0*/  LEA.HI.X.SX32 R223, R96, R2.reuse, 0x1, P5 ;  /* 0x0000000260df7211 */ /* 0x080fe400028f0eff */
[----:B------:R-:W-:Y:S01]  /*4bb0*/  LEA.HI.X.SX32 R221, R97, R2, 0x1, P6 ;  /* 0x0000000261dd7211 */ /* 0x000fe200030f0eff */
[----:B------:R3:W-:Y:S01]  /*4bc0*/  STL.64 [R1+0x548], R224 ;  /* 0x000548e001007387 */ /* 0x0007e20000100a00 */
[----:B------:R-:W-:Y:S01]  /*4bd0*/  IMAD R61, R61, 0x2, R60 ;  /* 0x000000023d3d7824 */ /* 0x000fe200078e023c */
[----:B------:R-:W0:Y:S02]  /*4be0*/  LDC R39, c[0x0][0x268] ;  /* 0x00009a00ff277b82 */ /* 0x000e240000000800 */
[----:B------:R1:W-:Y:S01]  /*4bf0*/  STL.64 [R1+0x540], R222 ;  /* 0x000540de01007387 */ /* 0x0003e20000100a00 */
[----:B------:R-:W-:-:S03]  /*4c00*/  IMAD R56, R120, 0x2, R61 ;  /* 0x0000000278387824 */ /* 0x000fc600078e023d */
[----:B------:R2:W-:Y:S02]  /*4c10*/  STL.64 [R1+0x538], R220 ;  /* 0x000538dc01007387 */ /* 0x0005e40000100a00 */
[----:B------:R-:W0:Y:S01]  /*4c20*/  LDC R40, c[0x0][0x268] ;  /* 0x00009a00ff287b82 */ /* 0x000e220000000800 */
[-C--:B---3--:R-:W-:Y:S02]  /*4c30*/  LEA R224, P2, R92, R7.reuse, 0x1 ;  /* 0x000000075ce07211 */ /* 0x088fe400078408ff */
[----:B-1----:R-:W-:Y:S02]  /*4c40*/  LEA R222, P5, R90, R7, 0x1 ;  /* 0x000000075ade7211 */ /* 0x002fe400078a08ff */
[----:B------:R-:W-:-:S03]  /*4c50*/  LEA.HI.X.SX32 R225, R92, R2, 0x1, P2 ;  /* 0x000000025ce17211 */ /* 0x000fc600010f0eff */
[----:B------:R-:W1:Y:S01]  /*4c60*/  LDC R41, c[0x0][0x268] ;  /* 0x00009a00ff297b82 */ /* 0x000e620000000800 */
[C---:B--2---:R-:W-:Y:S02]  /*4c70*/  LEA R220, P6, R91.reuse, R7, 0x1 ;  /* 0x000000075bdc7211 */ /* 0x044fe400078c08ff */
        /* <DEDUP_REMOVED lines=9> */
[-C--:B--2---:R-:W-:Y:S02]  /*4d10*/  LEA R224, P2, R86, R7.reuse, 0x1 ;  /* 0x0000000756e07211 */ /* 0x084fe400078408ff */
[----:B----4-:R-:W-:-:S05]  /*4d20*/  LEA R222, P5, R84, R7, 0x1 ;  /* 0x0000000754de7211 */ /* 0x010fca00078a08ff */
[----:B------:R-:W2:Y:S01]  /*4d30*/  LDC R47, c[0x0][0x268] ;  /* 0x00009a00ff2f7b82 */ /* 0x000ea20000000800 */
[-C--:B------:R-:W-:Y:S02]  /*4d40*/  LEA.HI.X.SX32 R225, R86, R2.reuse, 0x1, P2 ;  /* 0x0000000256e17211 */ /* 0x080fe400010f0eff */
[C---:B------:R-:W-:Y:S01]  /*4d50*/  LEA R220, P6, R85.reuse, R7, 0x1 ;  /* 0x0000000755dc7211 */ /* 0x040fe200078c08ff */
        /* <DEDUP_REMOVED lines=10> */
[-C--:B----4-:R-:W-:Y:S02]  /*4e00*/  LEA R224, P2, R80, R7.reuse, 0x1 ;  /* 0x0000000750e07211 */ /* 0x090fe400078408ff */
[----:B0-----:R-:W-:Y:S02]  /*4e10*/  LEA R222, P5, R78, R7, 0x1 ;  /* 0x000000074ede7211 */ /* 0x001fe400078a08ff */
[----:B------:R-:W-:-:S03]  /*4e20*/  LEA.HI.X.SX32 R225, R80, R2, 0x1, P2 ;  /* 0x0000000250e17211 */ /* 0x000fc600010f0eff */
[----:B------:R-:W0:Y:S01]  /*4e30*/  LDC R53, c[0x0][0x268] ;  /* 0x00009a00ff357b82 */ /* 0x000e220000000800 */
[C---:B-1----:R-:W-:Y:S02]  /*4e40*/  LEA R220, P6, R79.reuse, R7, 0x1 ;  /* 0x000000074fdc7211 */ /* 0x042fe400078c08ff */
        /* <DEDUP_REMOVED lines=9> */
[-C--:B-1----:R-:W-:Y:S02]  /*4ee0*/  LEA R224, P2, R74, R7.reuse, 0x1 ;  /* 0x000000074ae07211 */ /* 0x082fe400078408ff */
[----:B---3--:R-:W-:-:S05]  /*4ef0*/  LEA R222, P5, R72, R7, 0x1 ;  /* 0x0000000748de7211 */ /* 0x008fca00078a08ff */
        /* <DEDUP_REMOVED lines=13> */
[-C--:B---3--:R-:W-:Y:S02]  /*4fd0*/  LEA R224, P2, R68, R7.reuse, 0x1 ;  /* 0x0000000744e07211 */ /* 0x088fe400078408ff */
[----:B--2---:R-:W-:Y:S02]  /*4fe0*/  LEA R222, P5, R66, R7, 0x1 ;  /* 0x0000000742de7211 */ /* 0x004fe400078a08ff */
[----:B------:R-:W-:-:S03]  /*4ff0*/  LEA.HI.X.SX32 R225, R68, R2, 0x1, P2 ;  /* 0x0000000244e17211 */ /* 0x000fc600010f0eff */
[----:B------:R-:W2:Y:S01]  /*5000*/  LDC R65, c[0x0][0x268] ;  /* 0x00009a00ff417b82 */ /* 0x000ea20000000800 */
[C---:B0-----:R-:W-:Y:S02]  /*5010*/  LEA R220, P6, R67.reuse, R7, 0x1 ;  /* 0x0000000743dc7211 */ /* 0x041fe400078c08ff */
        /* <DEDUP_REMOVED lines=9> */
[-C--:B0-----:R-:W-:Y:S02]  /*50b0*/  LEA R224, P2, R62, R7.reuse, 0x1 ;  /* 0x000000073ee07211 */ /* 0x081fe400078408ff */
[----:B----4-:R-:W-:-:S05]  /*50c0*/  LEA R222, P5, R60, R7, 0x1 ;  /* 0x000000073cde7211 */ /* 0x010fca00078a08ff */
        /* <DEDUP_REMOVED lines=13> */
[-C--:B----4-:R-:W-:Y:S02]  /*51a0*/  LEA R224, P2, R56, R7.reuse, 0x1 ;  /* 0x0000000738e07211 */ /* 0x090fe400078408ff */
        /* <DEDUP_REMOVED lines=13> */
[-C--:B--2---:R-:W-:Y:S02]  /*5280*/  LEA R224, P2, R50, R7.reuse, 0x1 ;  /* 0x0000000732e07211 */ /* 0x084fe400078408ff */
[----:B---3--:R-:W-:-:S05]  /*5290*/  LEA R222, P5, R48, R7, 0x1 ;  /* 0x0000000730de7211 */ /* 0x008fca00078a08ff */
        /* <DEDUP_REMOVED lines=13> */
[-C--:B---3--:R-:W-:Y:S02]  /*5370*/  LEA R224, P2, R44, R7.reuse, 0x1 ;  /* 0x000000072ce07211 */ /* 0x088fe400078408ff */
        /* <DEDUP_REMOVED lines=17> */
[C---:B------:R-:W-:Y:S01]  /*5490*/  LEA R220, P6, R37.reuse, R7, 0x1 ;  /* 0x0000000725dc7211 */ /* 0x040fe200078c08ff */
        /* <DEDUP_REMOVED lines=11> */
[-C--:B--2---:R-:W-:Y:S02]  /*5550*/  LEA R222, P5, R16, R7.reuse, 0x1 ;  /* 0x0000000710de7211 */ /* 0x084fe400078a08ff */
[-C--:B------:R-:W-:Y:S02]  /*5560*/  LEA.HI.X.SX32 R225, R32, R2.reuse, 0x1, P2 ;  /* 0x0000000220e17211 */ /* 0x080fe400010f0eff */
[----:B0-----:R-:W-:Y:S02]  /*5570*/  LEA R220, P6, R31, R7, 0x1 ;  /* 0x000000071fdc7211 */ /* 0x001fe400078c08ff */
[----:B------:R-:W-:-:S02]  /*5580*/  LEA.HI.X.SX32 R223, R16, R2, 0x1, P5 ;  /* 0x0000000210df7211 */ /* 0x000fc400028f0eff */
[----:B------:R-:W-:Y:S01]  /*5590*/  LEA.HI.X.SX32 R221, R31, R2, 0x1, P6 ;  /* 0x000000021fdd7211 */ /* 0x000fe200030f0eff */
[----:B------:R-:W-:Y:S01]  /*55a0*/  IMAD R25, R25, 0x2, R8 ;  /* 0x0000000219197824 */ /* 0x000fe200078e0208 */
[----:B------:R0:W-:Y:S04]  /*55b0*/  STL.64 [R1+0x440], R224 ;  /* 0x000440e001007387 */ /* 0x0001e80000100a00 */
[----:B------:R2:W-:Y:S01]  /*55c0*/  STL.64 [R1+0x438], R222 ;  /* 0x000438de01007387 */ /* 0x0005e20000100a00 */
[----:B------:R-:W-:-:S03]  /*55d0*/  IMAD R14, R14, 0x2, R25 ;  /* 0x000000020e0e7824 */ /* 0x000fc600078e0219 */
[----:B------:R4:W-:Y:S01]  /*55e0*/  STL.64 [R1+0x430], R220 ;  /* 0x000430dc01007387 */ /* 0x0009e20000100a00 */
[-C--:B0-----:R-:W-:Y:S02]  /*55f0*/  LEA R224, P2, R21, R7.reuse, 0x1 ;  /* 0x0000000715e07211 */ /* 0x081fe400078408ff */
[-C--:B--2---:R-:W-:Y:S02]  /*5600*/  LEA R222, P5, R11, R7.reuse, 0x1 ;  /* 0x000000070bde7211 */ /* 0x084fe400078a08ff */
[-C--:B------:R-:W-:Y:S02]  /*5610*/  LEA.HI.X.SX32 R225, R21, R2.reuse, 0x1, P2 ;  /* 0x0000000215e17211 */ /* 0x080fe400010f0eff */
[----:B----4-:R-:W-:Y:S01]  /*5620*/  LEA R220, P6, R30, R7, 0x1 ;  /* 0x000000071edc7211 */ /* 0x010fe200078c08ff */
[----:B------:R-:W-:Y:S01]  /*5630*/  IMAD R18, R18, 0x2, R14 ;  /* 0x0000000212127824 */ /* 0x000fe200078e020e */
[-C--:B------:R-:W-:Y:S02]  /*5640*/  LEA.HI.X.SX32 R223, R11, R2.reuse, 0x1, P5 ;  /* 0x000000020bdf7211 */ /* 0x080fe400028f0eff */
[----:B------:R-:W-:Y:S01]  /*5650*/  LEA.HI.X.SX32 R221, R30, R2, 0x1, P6 ;  /* 0x000000021edd7211 */ /* 0x000fe200030f0eff */
[----:B------:R0:W-:Y:S01]  /*5660*/  STL.64 [R1+0x428], R224 ;  /* 0x000428e001007387 */ /* 0x0001e20000100a00 */
[----:B------:R-:W-:-:S03]  /*5670*/  IMAD R24, R24, 0x2, R18 ;  /* 0x0000000218187824 */ /* 0x000fc600078e0212 */
[----:B------:R2:W-:Y:S01]  /*5680*/  STL.64 [R1+0x420], R222 ;  /* 0x000420de01007387 */ /* 0x0005e20000100a00 */
[----:B------:R-:W-:-:S03]  /*5690*/  IMAD R9, R9, 0x2, R24 ;  /* 0x0000000209097824 */ /* 0x000fc600078e0218 */
[----:B------:R4:W-:Y:S01]  /*56a0*/  STL.64 [R1+0x418], R220 ;  /* 0x000418dc01007387 */ /* 0x0009e20000100a00 */
[-C--:B0-----:R-:W-:Y:S02]  /*56b0*/  LEA R224, P2, R12, R7.reuse, 0x1 ;  /* 0x000000070ce07211 */ /* 0x081fe400078408ff */
[-C--:B--2---:R-:W-:Y:S02]  /*56c0*/  LEA R222, P5, R20, R7.reuse, 0x1 ;  /* 0x0000000714de7211 */ /* 0x084fe400078a08ff */
[-C--:B------:R-:W-:Y:S02]  /*56d0*/  LEA.HI.X.SX32 R225, R12, R2.reuse, 0x1, P2 ;  /* 0x000000020ce17211 */ /* 0x080fe400010f0eff */
[C---:B----4-:R-:W-:Y:S02]  /*56e0*/  LEA R220, P6, R27.reuse, R7, 0x1 ;  /* 0x000000071bdc7211 */ /* 0x050fe400078c08ff */
[-C--:B------:R-:W-:Y:S02]  /*56f0*/  LEA.HI.X.SX32 R223, R20, R2.reuse, 0x1, P5 ;  /* 0x0000000214df7211 */ /* 0x080fe400028f0eff */
[----:B------:R-:W-:Y:S01]  /*5700*/  LEA.HI.X.SX32 R221, R27, R2, 0x1, P6 ;  /* 0x000000021bdd7211 */ /* 0x000fe200030f0eff */
[----:B------:R-:W-:Y:S01]  /*5710*/  IMAD R3, R3, 0x2, R9 ;  /* 0x0000000203037824 */ /* 0x000fe200078e0209 */
[----:B------:R0:W-:Y:S04]  /*5720*/  STL.64 [R1+0x410], R224 ;  /* 0x000410e001007387 */ /* 0x0001e80000100a00 */
[----:B------:R2:W-:Y:S01]  /*5730*/  STL.64 [R1+0x408], R222 ;  /* 0x000408de01007387 */ /* 0x0005e20000100a00 */
[----:B------:R-:W-:-:S03]  /*5740*/  IMAD R23, R23, 0x2, R3 ;  /* 0x0000000217177824 */ /* 0x000fc600078e0203 */
[----:B------:R4:W-:Y:S01]  /*5750*/  STL.64 [R1+0x400], R220 ;  /* 0x000400dc01007387 */ /* 0x0009e20000100a00 */
[CC--:B0-----:R-:W-:Y:S02]  /*5760*/  LEA R224, P2, R15.reuse, R7.reuse, 0x1 ;  /* 0x000000070fe07211 */ /* 0x0c1fe400078408ff */
        /* <DEDUP_REMOVED lines=11> */
[CC--:B0-----:R-:W-:Y:S02]  /*5820*/  LEA R224, P2, R19.reuse, R7.reuse, 0x1 ;  /* 0x0000000713e07211 */ /* 0x0c1fe400078408ff */
[CC--:B--2---:R-:W-:Y:S02]  /*5830*/  LEA R222, P5, R8.reuse, R7.reuse, 0x1 ;  /* 0x0000000708de7211 */ /* 0x0c4fe400078a08ff */
        /* <DEDUP_REMOVED lines=24> */
[----:B----4-:R-:W-:Y:S02]  /*59c0*/  LEA R220, P6, R23, R7, 0x1 ;  /* 0x0000000717dc7211 */ /* 0x010fe400078c08ff */
        /* <DEDUP_REMOVED lines=10> */
[C---:B----4-:R-:W-:Y:S01]  /*5a70*/  LEA R220, P6, R22.reuse, R7, 0x1 ;  /* 0x0000000716dc7211 */ /* 0x050fe200078c08ff */
        /* <DEDUP_REMOVED lines=11> */
[CC--:B----4-:R-:W-:Y:S02]  /*5b30*/  LEA R220, P6, R21.reuse, R7.reuse, 0x1 ;  /* 0x0000000715dc7211 */ /* 0x0d0fe400078c08ff */
[-C--:B------:R-:W-:Y:S02]  /*5b40*/  LEA.HI.X.SX32 R223, R16, R2.reuse, 0x1, P5 ;  /* 0x0000000210df7211 */ /* 0x080fe400028f0eff */
[----:B------:R-:W-:Y:S01]  /*5b50*/  LEA.HI.X.SX32 R221, R21, R2, 0x1, P6 ;  /* 0x0000000215dd7211 */ /* 0x000fe200030f0eff */
[----:B------:R-:W-:Y:S01]  /*5b60*/  IMAD R14, R51, 0x2, R8 ;  /* 0x00000002330e7824 */ /* 0x000fe200078e0208 */
[----:B------:R-:W-:Y:S01]  /*5b70*/  STL.64 [R1+0x380], R224 ;  /* 0x000380e001007387 */ /* 0x000fe20000100a00 */
[----:B------:R-:W-:-:S03]  /*5b80*/  LEA R22, P6, R20, R7, 0x1 ;  /* 0x0000000714167211 */ /* 0x000fc600078c08ff */
[----:B------:R0:W-:Y:S01]  /*5b90*/  STL.64 [R1+0x378], R222 ;  /* 0x000378de01007387 */ /* 0x0001e20000100a00 */
[----:B------:R-:W-:-:S03]  /*5ba0*/  IMAD R18, R52, 0x2, R14 ;  /* 0x0000000234127824 */ /* 0x000fc600078e020e */
[----:B------:R2:W-:Y:S01]  /*5bb0*/  STL.64 [R1+0x370], R220 ;  /* 0x000370dc01007387 */ /* 0x0005e20000100a00 */
[----:B------:R-:W-:Y:S01]  /*5bc0*/  IMAD R9, R53, 0x2, R18 ;  /* 0x0000000235097824 */ /* 0x000fe200078e0212 */
[-C--:B------:R-:W-:Y:S02]  /*5bd0*/  LEA.HI.X.SX32 R23, R20, R2.reuse, 0x1, P6 ;  /* 0x0000000214177211 */ /* 0x080fe400030f0eff */
[CC--:B0-----:R-:W-:Y:S02]  /*5be0*/  LEA R222, P2, R11.reuse, R7.reuse, 0x1 ;  /* 0x000000070bde7211 */ /* 0x0c1fe400078408ff */
[C---:B--2---:R-:W-:Y:S02]  /*5bf0*/  LEA R220, P5, R12.reuse, R7, 0x1 ;  /* 0x000000070cdc7211 */ /* 0x044fe400078a08ff */
[-C--:B------:R-:W-:Y:S02]  /*5c00*/  LEA.HI.X.SX32 R223, R11, R2.reuse, 0x1, P2 ;  /* 0x000000020bdf7211 */ /* 0x080fe400010f0eff */
[----:B------:R-:W-:Y:S01]  /*5c10*/  LEA.HI.X.SX32 R221, R12, R2, 0x1, P5 ;  /* 0x000000020cdd7211 */ /* 0x000fe200028f0eff */
[----:B------:R-:W-:-:S02]  /*5c20*/  IMAD R3, R57, 0x2, R9 ;  /* 0x0000000239037824 */ /* 0x000fc400078e0209 */
[----:B------:R0:W-:Y:S04]  /*5c30*/  STL.64 [R1+0x368], R222 ;  /* 0x000368de01007387 */ /* 0x0001e80000100a00 */
[----:B------:R2:W-:Y:S01]  /*5c40*/  STL.64 [R1+0x360], R220 ;  /* 0x000360dc01007387 */ /* 0x0005e20000100a00 */
[----:B------:R-:W-:-:S03]  /*5c50*/  IMAD R17, R58, 0x2, R3 ;  /* 0x000000023a117824 */ /* 0x000fc600078e0203 */
[----:B------:R4:W-:Y:S01]  /*5c60*/  STL.64 [R1+0x358], R22 ;  /* 0x0003581601007387 */ /* 0x0009e20000100a00 */
[CC--:B0-----:R-:W-:Y:S02]  /*5c70*/  LEA R222, P2, R15.reuse, R7.reuse, 0x1 ;  /* 0x000000070fde7211 */ /* 0x0c1fe400078408ff */
[CC--:B--2---:R-:W-:Y:S02]  /*5c80*/  LEA R220, P5, R10.reuse, R7.reuse, 0x1 ;  /* 0x000000070adc7211 */ /* 0x0c4fe400078a08ff */
[-C--:B------:R-:W-:Y:S02]  /*5c90*/  LEA.HI.X.SX32 R223, R15, R2.reuse, 0x1, P2 ;  /* 0x000000020fdf7211 */ /* 0x080fe400010f0eff */
[----:B----4-:R-:W-:Y:S02]  /*5ca0*/  LEA R22, P6, R19, R7, 0x1 ;  /* 0x0000000713167211 */ /* 0x010fe400078c08ff */
[-C--:B------:R-:W-:Y:S01]  /*5cb0*/  LEA.HI.X.SX32 R221, R10, R2.reuse, 0x1, P5 ;  /* 0x000000020add7211 */ /* 0x080fe200028f0eff */
[----:B------:R-:W-:Y:S01]  /*5cc0*/  IMAD R13, R59, 0x2, R17 ;  /* 0x000000023b0d7824 */ /* 0x000fe200078e0211 */
[----:B------:R-:W-:Y:S01]  /*5cd0*/  LEA.HI.X.SX32 R23, R19, R2, 0x1, P6 ;  /* 0x0000000213177211 */ /* 0x000fe200030f0eff */
[----:B------:R-:W-:Y:S02]  /*5ce0*/  STL.64 [R1+0x350], R222 ;  /* 0x000350de01007387 */ /* 0x000fe40000100a00 */
[----:B------:R-:W-:-:S02]  /*5cf0*/  IMAD R6, R63, 0x2, R13 ;  /* 0x000000023f067824 */ /* 0x000fc400078e020d */
[----:B------:R0:W-:Y:S01]  /*5d00*/  STL.64 [R1+0x348], R220 ;  /* 0x000348dc01007387 */ /* 0x0001e20000100a00 */
[----:B------:R-:W-:-:S03]  /*5d10*/  LEA R20, P6, R18, R7, 0x1 ;  /* 0x0000000712147211 */ /* 0x000fc600078c08ff */
[----:B------:R2:W-:Y:S01]  /*5d20*/  STL.64 [R1+0x340], R22 ;  /* 0x0003401601007387 */ /* 0x0005e20000100a00 */
[----:B------:R-:W-:Y:S01]  /*5d30*/  IMAD R16, R64, 0x2, R6 ;  /* 0x0000000240107824 */ /* 0x000fe200078e0206 */
[-C--:B------:R-:W-:Y:S02]  /*5d40*/  LEA.HI.X.SX32 R21, R18, R2.reuse, 0x1, P6 ;  /* 0x0000000212157211 */ /* 0x080fe400030f0eff */
[-C--:B0-----:R-:W-:Y:S02]  /*5d50*/  LEA R220, P2, R8, R7.reuse, 0x1 ;  /* 0x0000000708dc7211 */ /* 0x081fe400078408ff */
[----:B--2---:R-:W-:Y:S02]  /*5d60*/  LEA R22, P5, R14, R7, 0x1 ;  /* 0x000000070e167211 */ /* 0x004fe400078a08ff */
[-C--:B------:R-:W-:Y:S02]  /*5d70*/  LEA.HI.X.SX32 R221, R8, R2.reuse, 0x1, P2 ;  /* 0x0000000208dd7211 */ /* 0x080fe400010f0eff */
[----:B------:R-:W-:Y:S01]  /*5d80*/  LEA.HI.X.SX32 R23, R14, R2, 0x1, P5 ;  /* 0x000000020e177211 */ /* 0x000fe200028f0eff */
[----:B------:R-:W-:-:S02]  /*5d90*/  IMAD R11, R65, 0x2, R16 ;  /* 0x00000002410b7824 */ /* 0x000fc400078e0210 */
[----:B------:R0:W-:Y:S02]  /*5da0*/  STL.64 [R1+0x338], R220 ;  /* 0x000338dc01007387 */ /* 0x0001e40000100a00 */
[----:B------:R-:W-:Y:S02]  /*5db0*/  IMAD R12, R69, 0x2, R11 ;  /* 0x00000002450c7824 */ /* 0x000fe400078e020b */
[----:B------:R2:W-:Y:S04]  /*5dc0*/  STL.64 [R1+0x330], R22 ;  /* 0x0003301601007387 */ /* 0x0005e80000100a00 */
[----:B------:R4:W-:Y:S01]  /*5dd0*/  STL.64 [R1+0x328], R20 ;  /* 0x0003281401007387 */ /* 0x0009e20000100a00 */
[-C--:B0-----:R-:W-:Y:S02]  /*5de0*/  LEA R220, P2, R9, R7.reuse, 0x1 ;  /* 0x0000000709dc7211 */ /* 0x081fe400078408ff */
[----:B--2---:R-:W-:-:S02]  /*5df0*/  LEA R22, P5, R3, R7, 0x1 ;  /* 0x0000000703167211 */ /* 0x004fc400078a08ff */
        /* <DEDUP_REMOVED lines=22> */
[CC--:B--2---:R-:W-:Y:S02]  /*5f60*/  LEA R22, P5, R12.reuse, R7.reuse, 0x1 ;  /* 0x000000070c167211 */ /* 0x0c4fe400078a08ff */
        /* <DEDUP_REMOVED lines=29> */
[----:B---3--:R-:W-:-:S03]  /*6140*/  IMAD R8, R93, 0x2, R10 ;  /* 0x000000025d087824 */ /* 0x008fc600078e020a */
[----:B------:R2:W-:Y:S01]  /*6150*/  STL.64 [R1+0x2b8], R22 ;  /* 0x0002b81601007387 */ /* 0x0005e20000100a00 */
[----:B------:R-:W-:-:S03]  /*6160*/  IMAD R9, R94, 0x2, R8 ;  /* 0x000000025e097824 */ /* 0x000fc600078e0208 */
[----:B------:R3:W-:Y:S01]  /*6170*/  STL.64 [R1+0x2b0], R20 ;  /* 0x0002b01401007387 */ /* 0x0007e20000100a00 */
[CC--:B0-----:R-:W-:Y:S02]  /*6180*/  LEA R220, P2, R6.reuse, R7.reuse, 0x1 ;  /* 0x0000000706dc7211 */ /* 0x0c1fe400078408ff */
[CC--:B--2---:R-:W-:Y:S02]  /*6190*/  LEA R22, P5, R11.reuse, R7.reuse, 0x1 ;  /* 0x000000070b167211 */ /* 0x0c4fe400078a08ff */
[-C--:B------:R-:W-:Y:S02]  /*61a0*/  LEA.HI.X.SX32 R221, R6, R2.reuse, 0x1, P2 ;  /* 0x0000000206dd7211 */ /* 0x080fe400010f0eff */
[C---:B---3--:R-:W-:Y:S02]  /*61b0*/  LEA R20, P6, R12.reuse, R7, 0x1 ;  /* 0x000000070c147211 */ /* 0x048fe400078c08ff */
[-C--:B------:R-:W-:Y:S02]  /*61c0*/  LEA.HI.X.SX32 R23, R11, R2.reuse, 0x1, P5 ;  /* 0x000000020b177211 */ /* 0x080fe400028f0eff */
[----:B------:R-:W-:Y:S01]  /*61d0*/  LEA.HI.X.SX32 R21, R12, R2, 0x1, P6 ;  /* 0x000000020c157211 */ /* 0x000fe200030f0eff */
[----:B-1----:R-:W-:Y:S01]  /*61e0*/  IMAD R3, R95, 0x2, R9 ;  /* 0x000000025f037824 */ /* 0x002fe200078e0209 */
[----:B------:R-:W-:Y:S04]  /*61f0*/  STL.64 [R1+0x2a8], R220 ;  /* 0x0002a8dc01007387 */ /* 0x000fe80000100a00 */
[----:B------:R0:W-:Y:S01]  /*6200*/  STL.64 [R1+0x2a0], R22 ;  /* 0x0002a01601007387 */ /* 0x0001e20000100a00 */
[----:B------:R-:W-:-:S03]  /*6210*/  IMAD R6, R99, 0x2, R3 ;  /* 0x0000000263067824 */ /* 0x000fc600078e0203 */
[----:B------:R1:W-:Y:S01]  /*6220*/  STL.64 [R1+0x298], R20 ;  /* 0x0002981401007387 */ /* 0x0003e20000100a00 */
[----:B------:R-:W-:Y:S01]  /*6230*/  IMAD R11, R101, 0x2, R6 ;  /* 0x00000002650b7824 */ /* 0x000fe200078e0206 */
[CC--:B0-----:R-:W-:Y:S02]  /*6240*/  LEA R22, P5, R10.reuse, R7.reuse, 0x1 ;  /* 0x000000070a167211 */ /* 0x0c1fe400078a08ff */
[CC--:B-1----:R-:W-:Y:S02]  /*6250*/  LEA R20, P6, R9.reuse, R7.reuse, 0x1 ;  /* 0x0000000709147211 */ /* 0x0c2fe400078c08ff */
[-C--:B------:R-:W-:Y:S02]  /*6260*/  LEA.HI.X.SX32 R23, R10, R2.reuse, 0x1, P5 ;  /* 0x000000020a177211 */ /* 0x080fe400028f0eff */
[-C--:B------:R-:W-:Y:S02]  /*6270*/  LEA.HI.X.SX32 R21, R9, R2.reuse, 0x1, P6 ;  /* 0x0000000209157211 */ /* 0x080fe400030f0eff */
[CC--:B------:R-:W-:Y:S01]  /*6280*/  LEA R220, P2, R8.reuse, R7.reuse, 0x1 ;  /* 0x0000000708dc7211 */ /* 0x0c0fe200078408ff */
[----:B------:R0:W-:Y:S03]  /*6290*/  STL.64 [R1+0x290], R22 ;  /* 0x0002901601007387 */ /* 0x0001e60000100a00 */
[----:B------:R-:W-:Y:S01]  /*62a0*/  LEA.HI.X.SX32 R221, R8, R2, 0x1, P2 ;  /* 0x0000000208dd7211 */ /* 0x000fe200010f0eff */
[----:B------:R1:W-:Y:S01]  /*62b0*/  STL.64 [R1+0x280], R20 ;  /* 0x0002801401007387 */ /* 0x0003e20000100a00 */
[----:B------:R-:W-:-:S02]  /*62c0*/  LEA R8, P6, R6, R7, 0x1 ;  /* 0x0000000706087211 */ /* 0x000fc400078c08ff */
[-C--:B0-----:R-:W-:Y:S02]  /*62d0*/  LEA R22, P5, R11, R7.reuse, 0x1 ;  /* 0x000000070b167211 */ /* 0x081fe400078a08ff */
[----:B-1----:R-:W-:Y:S02]  /*62e0*/  LEA R20, P2, R3, R7, 0x1 ;  /* 0x0000000703147211 */ /* 0x002fe400078408ff */
[-C--:B------:R-:W-:Y:S02]  /*62f0*/  LEA.HI.X.SX32 R23, R11, R2.reuse, 0x1, P5 ;  /* 0x000000020b177211 */ /* 0x080fe400028f0eff */
[-C--:B------:R-:W-:Y:S02]  /*6300*/  LEA.HI.X.SX32 R21, R3, R2.reuse, 0x1, P2 ;  /* 0x0000000203157211 */ /* 0x080fe400010f0eff */
[----:B------:R-:W-:Y:S01]  /*6310*/  LEA.HI.X.SX32 R9, R6, R2, 0x1, P6 ;  /* 0x0000000206097211 */ /* 0x000fe200030f0eff */
[----:B------:R-:W-:Y:S01]  /*6320*/  IMAD.MOV.U32 R2, RZ, RZ, 0x3f800000 ;  /* 0x3f800000ff027424 */ /* 0x000fe200078e00ff */
[----:B------:R-:W-:Y:S01]  /*6330*/  STL.64 [R1+0x288], R220 ;  /* 0x000288dc01007387 */ /* 0x000fe20000100a00 */
[----:B------:R-:W-:-:S03]  /*6340*/  IMAD.MOV.U32 R6, RZ, RZ, -0x800000 ;  /* 0xff800000ff067424 */ /* 0x000fc600078e00ff */
[----:B------:R-:W-:Y:S01]  /*6350*/  STL.64 [R1+0x268], R22 ;  /* 0x0002681601007387 */ /* 0x000fe20000100a00 */
[----:B------:R-:W-:-:S03]  /*6360*/  IMAD.MOV.U32 R7, RZ, RZ, -0x800000 ;  /* 0xff800000ff077424 */ /* 0x000fc600078e00ff */
[----:B------:R-:W-:Y:S04]  /*6370*/  STL.64 [R1+0x278], R20 ;  /* 0x0002781401007387 */ /* 0x000fe80000100a00 */
[----:B------:R-:W-:Y:S04]  /*6380*/  STL.64 [R1+0x270], R8 ;  /* 0x0002700801007387 */ /* 0x000fe80000100a00 */
[----:B------:R-:W-:Y:S04]  /*6390*/  STL [R1+0x264], R2 ;  /* 0x0002640201007387 */ /* 0x000fe80000100800 */
[----:B------:R0:W-:Y:S01]  /*63a0*/  STL [R1+0x12c], R6 ;  /* 0x00012c0601007387 */ /* 0x0001e20000100800 */
[----:B------:R-:W-:Y:S01]  /*63b0*/  IMAD R29, R217, 0x7c, RZ ;  /* 0x0000007cd91d7824 */ /* 0x000fe200078e02ff */
[----:B------:R-:W-:-:S02]  /*63c0*/  UIADD3 UR8, UR4, 0x10000, URZ ;  /* 0x0001000004087890 */ /* 0x000fc4000fffe03f */
[----:B------:R1:W-:Y:S01]  /*63d0*/  STL [R1+0x128], R7 ;  /* 0x0001280701007387 */ /* 0x0003e20000100800 */
[----:B0-----:R-:W-:Y:S02]  /*63e0*/  IMAD.MOV.U32 R6, RZ, RZ, 0x3f800000 ;  /* 0x3f800000ff067424 */ /* 0x001fe400078e00ff */
[----:B------:R-:W-:-:S03]  /*63f0*/  IMAD R28, R217, 0x7e, RZ ;  /* 0x0000007ed91c7824 */ /* 0x000fc600078e02ff */
[----:B------:R0:W-:Y:S01]  /*6400*/  STL [R1+0x260], R6 ;  /* 0x0002600601007387 */ /* 0x0001e20000100800 */
[----:B-1----:R-:W-:Y:S01]  /*6410*/  IMAD R7, R217, 0x3d, RZ ;  /* 0x0000003dd9077824 */ /* 0x002fe200078e02ff */
[----:B------:R-:W-:Y:S01]  /*6420*/  USHF.R.U32.HI UR8, URZ, 0x4, UR8 ;  /* 0x000000043f087899 */ /* 0x000fe20008011608 */
[-C--:B------:R-:W-:Y:S01]  /*6430*/  IADD3 RZ, P5, R29, R218.reuse, RZ ;  /* 0x000000da1dff7210 */ /* 0x080fe20007fbe0ff */
[C---:B------:R-:W-:Y:S01]  /*6440*/  IMAD R8, R217.reuse, 0x3f, RZ ;  /* 0x0000003fd9087824 */ /* 0x040fe200078e02ff */
[-C--:B------:R-:W-:Y:S01]  /*6450*/  LEA.HI.X.SX32 R19, R130, R219.reuse, 0x1, P3 ;  /* 0x000000db82137211 */ /* 0x080fe200018f0eff */
[----:B0-----:R-:W-:Y:S01]  /*6460*/  IMAD R6, R217, 0x3b, RZ ;  /* 0x0000003bd9067824 */ /* 0x001fe200078e02ff */
[----:B------:R-:W-:Y:S01]  /*6470*/  IADD3 RZ, P2, R28, R218, RZ ;  /* 0x000000da1cff7210 */ /* 0x000fe20007f5e0ff */
[----:B------:R-:W-:Y:S01]  /*6480*/  USGXT.U32 UR10, UR8, 0xe ;  /* 0x0000000e080a789a */ /* 0x000fe20008000000 */
[-C--:B------:R-:W-:Y:S02]  /*6490*/  LEA.HI.X.SX32 R15, R131, R219.reuse, 0x1, P0 ;  /* 0x000000db830f7211 */ /* 0x080fe400000f0eff */
[----:B------:R-:W-:-:S02]  /*64a0*/  LEA.HI.X.SX32 R17, R6, R219, 0x1, P4 ;  /* 0x000000db06117211 */ /* 0x000fc400020f0eff */
[-C--:B------:R-:W-:Y:S01]  /*64b0*/  LEA.HI.X.SX32 R13, R7, R219.reuse, 0x1, P1 ;  /* 0x000000db070d7211 */ /* 0x080fe200008f0eff */
[----:B------:R-:W-:Y:S01]  /*64c0*/  STL [R1+0x15c], R19 ;  /* 0x00015c1301007387 */ /* 0x000fe20000100800 */
[-C--:B------:R-:W-:Y:S02]  /*64d0*/  LEA.HI.X.SX32 R11, R132, R219.reuse, 0x1, P5 ;  /* 0x000000db840b7211 */ /* 0x080fe400028f0eff */
[----:B------:R-:W-:Y:S01]  /*64e0*/  LEA.HI.X.SX32 R7, R8, R219, 0x1, P2 ;  /* 0x000000db08077211 */ /* 0x000fe200010f0eff */
[----:B------:R-:W-:Y:S01]  /*64f0*/  STL [R1+0x154], R17 ;  /* 0x0001541101007387 */ /* 0x000fe20000100800 */
[----:B------:R-:W-:Y:S01]  /*6500*/  LOP3.LUT R6, R4, 0x10, RZ, 0x3c, !PT ;  /* 0x0000001004067812 */ /* 0x000fe200078e3cff */
[----:B------:R-:W-:Y:S02]  /*6510*/  UIADD3 UR14, UP0, UR10, 0x2, URZ ;  /* 0x000000020a0e7890 */ /* 0x000fe4000ff1e03f */
[----:B------:R-:W-:Y:S01]  /*6520*/  STL [R1+0x14c], R15 ;  /* 0x00014c0f01007387 */ /* 0x000fe20000100800 */
[----:B------:R-:W-:-:S03]  /*6530*/  UMOV UR5, URZ ;  /* 0x0000003f00057c82 */ /* 0x000fc60008000000 */
[----:B------:R-:W-:Y:S01]  /*6540*/  STL [R1+0x144], R13 ;  /* 0x0001440d01007387 */ /* 0x000fe20000100800 */
[----:B------:R-:W-:-:S03]  /*6550*/  UIADD3.X UR15, UR5, 0x40000040, URZ, UP0, !UPT ;  /* 0x40000040050f7890 */ /* 0x000fc600087fe43f */
[----:B------:R-:W-:Y:S01]  /*6560*/  STL [R1+0x13c], R11 ;  /* 0x00013c0b01007387 */ /* 0x000fe20000100800 */
[----:B------:R-:W-:Y:S02]  /*6570*/  LOP3.LUT R8, R4, 0x20, RZ, 0x3c, !PT ;  /* 0x0000002004087812 */ /* 0x000fe400078e3cff */
[----:B------:R-:W-:Y:S02]  /*6580*/  CS2R R2, SRZ ;  /* 0x0000000000027805 */ /* 0x000fe4000001ff00 */
[----:B------:R-:W-:Y:S01]  /*6590*/  CS2R R24, SRZ ;  /* 0x0000000000187805 */ /* 0x000fe2000001ff00 */
[----:B------:R0:W-:Y:S01]  /*65a0*/  STL [R1+0x134], R7 ;  /* 0x0001340701007387 */ /* 0x0001e20000100800 */
[----:B------:R-:W-:Y:S02]  /*65b0*/  CS2R R26, SRZ ;  /* 0x00000000001a7805 */ /* 0x000fe4000001ff00 */
[----:B------:R-:W-:Y:S02]  /*65c0*/  CS2R R28, SRZ ;  /* 0x00000000001c7805 */ /* 0x000fe4000001ff00 */
[----:B------:R-:W-:Y:S01]  /*65d0*/  CS2R R30, SRZ ;  /* 0x00000000001e7805 */ /* 0x000fe2000001ff00 */
[----:B------:R1:W-:Y:S01]  /*65e0*/  STL [R1+0x68c], R6 ;  /* 0x00068c0601007387 */ /* 0x0003e20000100800 */
[----:B------:R-:W-:-:S02]  /*65f0*/  CS2R R32, SRZ ;  /* 0x0000000000207805 */ /* 0x000fc4000001ff00 */
[----:B------:R-:W-:Y:S02]  /*6600*/  CS2R R34, SRZ ;  /* 0x0000000000227805 */ /* 0x000fe4000001ff00 */
[----:B------:R-:W-:Y:S02]  /*6610*/  CS2R R36, SRZ ;  /* 0x0000000000247805 */ /* 0x000fe4000001ff00 */
[----:B------:R-:W-:Y:S02]  /*6620*/  CS2R R38, SRZ ;  /* 0x0000000000267805 */ /* 0x000fe4000001ff00 */
[----:B------:R-:W-:Y:S02]  /*6630*/  CS2R R40, SRZ ;  /* 0x0000000000287805 */ /* 0x000fe4000001ff00 */
[----:B0-----:R-:W-:Y:S02]  /*6640*/  LOP3.LUT R7, R4, 0x30, RZ, 0x3c, !PT ;  /* 0x0000003004077812 */ /* 0x001fe400078e3cff */
[----:B------:R-:W-:-:S02]  /*6650*/  CS2R R42, SRZ ;  /* 0x00000000002a7805 */ /* 0x000fc4000001ff00 */
[----:B------:R-:W-:Y:S02]  /*6660*/  CS2R R44, SRZ ;  /* 0x00000000002c7805 */ /* 0x000fe4000001ff00 */
[----:B------:R-:W-:Y:S02]  /*6670*/  CS2R R46, SRZ ;  /* 0x00000000002e7805 */ /* 0x000fe4000001ff00 */
[----:B-1----:R-:W-:Y:S02]  /*6680*/  LOP3.LUT R6, R4, 0x40, RZ, 0x3c, !PT ;  /* 0x0000004004067812 */ /* 0x002fe400078e3cff */
        /* <DEDUP_REMOVED lines=52> */
[C---:B------:R-:W-:Y:S01]  /*69d0*/  LOP3.LUT R8, R4.reuse, 0x50, RZ, 0x3c, !PT ;  /* 0x0000005004087812 */ /* 0x040fe200078e3cff */
[----:B------:R-:W-:Y:S01]  /*69e0*/  UMOV UR61, URZ ;  /* 0x0000003f003d7c82 */ /* 0x000fe20008000000 */
[C---:B------:R-:W-:Y:S01]  /*69f0*/  LOP3.LUT R7, R4.reuse, 0x60, RZ, 0x3c, !PT ;  /* 0x0000006004077812 */ /* 0x040fe200078e3cff */
[----:B------:R-:W-:Y:S01]  /*6a00*/  UMOV UR60, URZ ;  /* 0x0000003f003c7c82 */ /* 0x000fe20008000000 */
[----:B------:R-:W-:Y:S01]  /*6a10*/  LOP3.LUT R6, R4, 0x70, RZ, 0x3c, !PT ;  /* 0x0000007004067812 */ /* 0x000fe200078e3cff */
[----:B------:R-:W-:Y:S02]  /*6a20*/  UIADD3.64 UR8, UR14, 0x3fe, URZ ;  /* 0x000003fe0e087897 */ /* 0x000fe4000fffe03f */
[----:B------:R-:W-:Y:S02]  /*6a30*/  UIADD3.64 UR18, UR14, 0x2, URZ ;  /* 0x000000020e127897 */ /* 0x000fe4000fffe03f */
[----:B------:R-:W-:-:S02]  /*6a40*/  UIADD3.64 UR22, UR14, 0x4, URZ ;  /* 0x000000040e167897 */ /* 0x000fc4000fffe03f */
[----:B------:R-:W-:Y:S02]  /*6a50*/  UIADD3.64 UR12, UR14, 0x400, URZ ;  /* 0x000004000e0c7897 */ /* 0x000fe4000fffe03f */
[----:B------:R-:W-:Y:S02]  /*6a60*/  UIADD3.64 UR8, UR14, 0x402, URZ ;  /* 0x000004020e087897 */ /* 0x000fe4000fffe03f */
[----:B------:R-:W-:Y:S02]  /*6a70*/  UIADD3.64 UR26, UR14, 0x404, URZ ;  /* 0x000004040e1a7897 */ /* 0x000fe4000fffe03f */
[----:B------:R-:W-:Y:S02]  /*6a80*/  UIADD3.64 UR30, UR14, 0x7fe, URZ ;  /* 0x000007fe0e1e7897 */ /* 0x000fe4000fffe03f */
[----:B------:R-:W-:Y:S02]  /*6a90*/  UIADD3.64 UR34, UR14, 0x800, URZ ;  /* 0x000008000e227897 */ /* 0x000fe4000fffe03f */
[----:B------:R-:W-:-:S02]  /*6aa0*/  UIADD3.64 UR38, UR14, 0x802, URZ ;  /* 0x000008020e267897 */ /* 0x000fc4000fffe03f */
[----:B------:R-:W-:Y:S02]  /*6ab0*/  UIADD3.64 UR42, UR14, 0x804, URZ ;  /* 0x000008040e2a7897 */ /* 0x000fe4000fffe03f */
[----:B------:R-:W-:Y:S02]  /*6ac0*/  UIADD3.64 UR46, UR14, 0xbfe, URZ ;  /* 0x00000bfe0e2e7897 */ /* 0x000fe4000fffe03f */
[----:B------:R-:W-:Y:S02]  /*6ad0*/  UIADD3.64 UR50, UR14, 0xc00, URZ ;  /* 0x00000c000e327897 */ /* 0x000fe4000fffe03f */
[----:B------:R-:W-:Y:S02]  /*6ae0*/  UIADD3.64 UR54, UR14, 0xc02, URZ ;  /* 0x00000c020e367897 */ /* 0x000fe4000fffe03f */
[----:B------:R-:W-:Y:S01]  /*6af0*/  UIADD3.64 UR58, UR14, 0xc04, URZ ;  /* 0x00000c040e3a7897 */ /* 0x000fe2000fffe03f */
[----:B------:R-:W-:Y:S01]  /*6b00*/  ULDC UR5, c[0x0][0x238] ;  /* 0x00008e0000057ab9 */ /* 0x000fe20000000800 */
[----:B------:R-:W-:-:S10]  /*6b10*/  UMOV UR11, 0x40000040 ;  /* 0x40000040000b7882 */ /* 0x000fd40000000000 */
.L_x_1:
[----:B-----5:R0:W-:Y:S01]  /*6b20*/  STL [R1+0x724], R5 ;  /* 0x0007240501007387 */ /* 0x0201e20000100800 */
[C---:B------:R-:W-:Y:S01]  /*6b30*/  IMAD.SHL.U32 R13, R217.reuse, 0x2, RZ ;  /* 0x00000002d90d7824 */ /* 0x040fe200078e00ff */
[CC--:B------:R-:W-:Y:S01]  /*6b40*/  LEA R8, P0, R217.reuse, R218.reuse, 0x2 ;  /* 0x000000dad9087211 */ /* 0x0c0fe200078010ff */
[C---:B------:R-:W-:Y:S01]  /*6b50*/  IMAD.SHL.U32 R7, R217.reuse, 0x4, RZ ;  /* 0x00000004d9077824 */ /* 0x040fe200078e00ff */
[----:B------:R1:W-:Y:S01]  /*6b60*/  STL [R1+0x720], R2 ;  /* 0x0007200201007387 */ /* 0x0003e20000100800 */
[----:B------:R-:W-:-:S03]  /*6b70*/  LEA R6, P1, R217, R218, 0x3 ;  /* 0x000000dad9067211 */ /* 0x000fc600078218ff */
[----:B------:R2:W-:Y:S01]  /*6b80*/  STL [R1+0x71c], R0 ;  /* 0x00071c0001007387 */ /* 0x0005e20000100800 */
[----:B0-----:R-:W-:Y:S02]  /*6b90*/  MOV R5, UR51 ;  /* 0x0000003300057c02 */ /* 0x001fe40008000f00 */
[----:B-1----:R-:W-:-:S03]  /*6ba0*/  MOV R2, UR50 ;  /* 0x0000003200027c02 */ /* 0x002fc60008000f00 */
[----:B------:R0:W-:Y:S01]  /*6bb0*/  STL [R1+0x48], R5 ;  /* 0x0000480501007387 */ /* 0x0001e20000100800 */
[-C--:B------:R-:W-:Y:S02]  /*6bc0*/  LEA.HI.X.SX32 R9, R13, R219.reuse, 0x1, P0 ;  /* 0x000000db0d097211 */ /* 0x080fe400000f0eff */
[----:B--2---:R-:W-:Y:S01]  /*6bd0*/  MOV R0, UR55 ;  /* 0x0000003700007c02 */ /* 0x004fe20008000f00 */
[----:B------:R-:W2:Y:S01]  /*6be0*/  LDL.64 R20, [R1+0x258] ;  /* 0x0002580001147983 */ /* 0x000ea20000100a00 */
[----:B------:R-:W-:Y:S01]  /*6bf0*/  LEA.HI.X.SX32 R7, R7, R219, 0x1, P1 ;  /* 0x000000db07077211 */ /* 0x000fe200008f0eff */
[----:B------:R-:W-:Y:S02]  /*6c00*/  IMAD.WIDE R10, R3, 0x2, R218 ;  /* 0x00000002030a7825 */ /* 0x000fe400078e02da */
[----:B------:R1:W-:Y:S01]  /*6c10*/  STL [R1+0x44], R2 ;  /* 0x0000440201007387 */ /* 0x0003e20000100800 */
[----:B0-----:R-:W-:-:S03]  /*6c20*/  MOV R5, UR54 ;  /* 0x0000003600057c02 */ /* 0x001fc60008000f00 */
[----:B------:R-:W3:Y:S01]  /*6c30*/  LDL.64 R18, [R1+0x258] ;  /* 0x0002580001127983 */ /* 0x000ee20000100a00 */
[----:B------:R-:W-:-:S03]  /*6c40*/  IMAD.WIDE R8, R3, 0x2, R8 ;  /* 0x0000000203087825 */ /* 0x000fc600078e0208 */
[----:B------:R0:W-:Y:S01]  /*6c50*/  STL [R1+0x40], R0 ;  /* 0x0000400001007387 */ /* 0x0001e20000100800 */
[----:B------:R-:W-:Y:S01]  /*6c60*/  IMAD.WIDE R6, R3, 0x2, R6 ;  /* 0x0000000203067825 */ /* 0x000fe200078e0206 */
[----:B-1----:R-:W-:Y:S02]  /*6c70*/  MOV R2, UR59 ;  /* 0x0000003b00027c02 */ /* 0x002fe40008000f00 */
[----:B------:R1:W-:Y:S04]  /*6c80*/  STL [R1+0x728], R5 ;  /* 0x0007280501007387 */ /* 0x0003e80000100800 */
[----:B------:R4:W-:Y:S01]  /*6c90*/  STL [R1+0x72c], R2 ;  /* 0x00072c0201007387 */ /* 0x0009e20000100800 */
[----:B0-----:R-:W-:-:S03]  /*6ca0*/  MOV R0, UR58 ;  /* 0x0000003a00007c02 */ /* 0x001fc60008000f00 */
[----:B-1----:R0:W2:Y:S04]  /*6cb0*/  LDG.E.U16 R5, desc[UR6][R10.64] ;  /* 0x000000060a057981 */ /* 0x0020a8000c1e1500 */
[----:B------:R1:W-:Y:S04]  /*6cc0*/  STL [R1+0x730], R0 ;  /* 0x0007300001007387 */ /* 0x0003e80000100800 */
[----:B----4-:R4:W2:Y:S01]  /*6cd0*/  LDG.E.U16 R2, desc[UR6][R8.64] ;  /* 0x0000000608027981 */ /* 0x0108a2000c1e1500 */
[C---:B------:R-:W-:Y:S01]  /*6ce0*/  IMAD R16, R217.reuse, 0x32, RZ ;  /* 0x00000032d9107824 */ /* 0x040fe200078e02ff */
[----:B------:R-:W-:-:S02]  /*6cf0*/  LEA R14, P0, R217, R218, 0x4 ;  /* 0x000000dad90e7211 */ /* 0x000fc400078020ff */
[CC--:B0-----:R-:W-:Y:S01]  /*6d00*/  LEA R10, P1, R217.reuse, R218.reuse, 0x5 ;  /* 0x000000dad90a7211 */ /* 0x0c1fe200078228ff */
[----:B------:R-:W2:Y:S04]  /*6d10*/  LDL.64 R250, [R1+0x250] ;  /* 0x0002500001fa7983 */ /* 0x000ea80000100a00 */
[----:B-1----:R0:W2:Y:S01]  /*6d20*/  LDG.E.U16 R0, desc[UR6][R6.64] ;  /* 0x0000000606007981 */ /* 0x0020a2000c1e1500 */
[C---:B----4-:R-:W-:Y:S01]  /*6d30*/  IMAD.SHL.U32 R9, R217.reuse, 0x20, RZ ;  /* 0x00000020d9097824 */ /* 0x050fe200078e00ff */
[CC--:B------:R-:W-:Y:S01]  /*6d40*/  LEA R8, P2, R217.reuse, R218.reuse, 0x6 ;  /* 0x000000dad9087211 */ /* 0x0c0fe200078430ff */
[C---:B------:R-:W-:Y:S01]  /*6d50*/  IMAD.SHL.U32 R12, R217.reuse, 0x40, RZ ;  /* 0x00000040d90c7824 */ /* 0x040fe200078e00ff */
[----:B------:R-:W4:Y:S01]  /*6d60*/  LDL.64 R248, [R1+0x248] ;  /* 0x0002480001f87983 */ /* 0x000f220000100a00 */
[----:B------:R-:W-:-:S03]  /*6d70*/  LEA R182, P3, R217, R218, 0x7 ;  /* 0x000000dad9b67211 */ /* 0x000fc600078638ff */
[----:B------:R-:W4:Y:S01]  /*6d80*/  LDL.64 R246, [R1+0x240] ;  /* 0x0002400001f67983 */ /* 0x000f220000100a00 */
[C---:B0-----:R-:W-:Y:S02]  /*6d90*/  IMAD.SHL.U32 R6, R217.reuse, 0x8, RZ ;  /* 0x00000008d9067824 */ /* 0x041fe400078e00ff */
[----:B------:R-:W-:Y:S01]  /*6da0*/  IMAD.SHL.U32 R7, R217, 0x10, RZ ;  /* 0x00000010d9077824 */ /* 0x000fe200078e00ff */
[----:B------:R-:W4:Y:S02]  /*6db0*/  LDL.64 R244, [R1+0x238] ;  /* 0x0002380001f47983 */ /* 0x000f240000100a00 */
[-C--:B------:R-:W-:Y:S02]  /*6dc0*/  LEA.HI.X.SX32 R15, R6, R219.reuse, 0x1, P0 ;  /* 0x000000db060f7211 */ /* 0x080fe400000f0eff */
[-C--:B------:R-:W-:Y:S01]  /*6dd0*/  LEA.HI.X.SX32 R11, R7, R219.reuse, 0x1, P1 ;  /* 0x000000db070b7211 */ /* 0x080fe200008f0eff */
[----:B------:R-:W4:Y:S01]  /*6de0*/  LDL.64 R242, [R1+0x250] ;  /* 0x0002500001f27983 */ /* 0x000f220000100a00 */
[----:B------:R-:W-:Y:S01]  /*6df0*/  LEA.HI.X.SX32 R9, R9, R219, 0x1, P2 ;  /* 0x000000db09097211 */ /* 0x000fe200010f0eff */
[----:B------:R-:W-:-:S02]  /*6e00*/  IMAD.WIDE R14, R3, 0x2, R14 ;  /* 0x00000002030e7825 */ /* 0x000fc400078e020e */
[----:B------:R-:W4:Y:S04]  /*6e10*/  LDL.64 R240, [R1+0x248] ;  /* 0x0002480001f07983 */ /* 0x000f280000100a00 */
[----:B------:R-:W4:Y:S04]  /*6e20*/  LDL.64 R238, [R1+0x240] ;  /* 0x0002400001ee7983 */ /* 0x000f280000100a00 */
[----:B------:R-:W4:Y:S04]  /*6e30*/  LDL.64 R236, [R1+0x238] ;  /* 0x0002380001ec7983 */ /* 0x000f280000100a00 */
[----:B-----5:R-:W4:Y:S01]  /*6e40*/  LDL.64 R234, [R1+0x230] ;  /* 0x0002300001ea7983 */ /* 0x020f220000100a00 */
[----:B------:R-:W-:Y:S01]  /*6e50*/  IMAD.WIDE R10, R3, 0x2, R10 ;  /* 0x00000002030a7825 */ /* 0x000fe200078e020a */
[----:B------:R-:W-:-:S02]  /*6e60*/  LEA.HI.X.SX32 R183, R12, R219, 0x1, P3 ;  /* 0x000000db0cb77211 */ /* 0x000fc400018f0eff */
[----:B------:R-:W4:Y:S01]  /*6e70*/  LDG.E.U16 R12, desc[UR6][R14.64] ;  /* 0x000000060e0c7981 */ /* 0x000f22000c1e1500 */
[----:B------:R-:W-:-:S04]  /*6e80*/  IMAD.WIDE R8, R3, 0x2, R8 ;  /* 0x0000000203087825 */ /* 0x000fc800078e0208 */
[----:B---3--:R-:W-:Y:S02]  /*6e90*/  IMAD.IADD R18, R16, 0x1, R218 ;  /* 0x0000000110127824 */ /* 0x008fe400078e02da */
[----:B--2---:R-:W-:-:S03]  /*6ea0*/  IMAD.MOV.U32 R19, RZ, RZ, R21 ;  /* 0x000000ffff137224 */ /* 0x004fc600078e0015 */
[----:B------:R-:W-:Y:S01]  /*6eb0*/  STL [R1+0x258], R18 ;  /* 0x0002581201007387 */ /* 0x000fe20000100800 */
[----:B------:R-:W-:-:S03]  /*6ec0*/  IMAD.WIDE R6, R3, 0x2, R18 ;  /* 0x0000000203067825 */ /* 0x000fc600078e0212 */
[----:B------:R0:W-:Y:S04]  /*6ed0*/  STL [R1+0x34], R5 ;  /* 0x0000340501007387 */ /* 0x0001e80000100800 */
[----:B------:R1:W-:Y:S04]  /*6ee0*/  STL [R1+0x30], R2 ;  /* 0x0000300201007387 */ /* 0x0003e80000100800 */
[----:B0-----:R0:W2:Y:S04]  /*6ef0*/  LDG.E.U16 R5, desc[UR6][R10.64] ;  /* 0x000000060a057981 */ /* 0x0010a8000c1e1500 */
[----:B------:R3:W-:Y:S04]  /*6f00*/  STL [R1+0x2c], R0 ;  /* 0x00002c0001007387 */ /* 0x0007e80000100800 */
[----:B------:R-:W2:Y:S04]  /*6f10*/  LDL.64 R16, [R1+0x230] ;  /* 0x0002300001107983 */ /* 0x000ea80000100a00 */
[----:B-1----:R1:W2:Y:S04]  /*6f20*/  LDG.E.U16 R2, desc[UR6][R8.64] ;  /* 0x0000000608027981 */ /* 0x0022a8000c1e1500 */
[----:B---3--:R3:W2:Y:S01]  /*6f30*/  LDG.E.U16 R0, desc[UR6][R6.64] ;  /* 0x0000000606007981 */ /* 0x0086a2000c1e1500 */
[----:B0-----:R-:W-:-:S03]  /*6f40*/  IMAD R10, R217, 0x3c, RZ ;  /* 0x0000003cd90a7824 */ /* 0x001fc600078e02ff */
[----:B------:R-:W2:Y:S01]  /*6f50*/  LDL.64 R232, [R1+0x228] ;  /* 0x0002280001e87983 */ /* 0x000ea20000100a00 */
[----:B-1----:R-:W-:-:S03]  /*6f60*/  IMAD R8, R217, 0x38, RZ ;  /* 0x00000038d9087824 */ /* 0x002fc600078e02ff */
[----:B------:R-:W2:Y:S01]  /*6f70*/  LDL.64 R230, [R1+0x220] ;  /* 0x0002200001e67983 */ /* 0x000ea20000100a00 */
[C---:B---3--:R-:W-:Y:S02]  /*6f80*/  IMAD R6, R217.reuse, 0x34, RZ ;  /* 0x00000034d9067824 */ /* 0x048fe400078e02ff */
[C---:B------:R-:W-:Y:S01]  /*6f90*/  IMAD R7, R217.reuse, 0x36, RZ ;  /* 0x00000036d9077824 */ /* 0x040fe200078e02ff */
[----:B------:R-:W3:Y:S01]  /*6fa0*/  LDL.64 R228, [R1+0x218] ;  /* 0x0002180001e47983 */ /* 0x000ee20000100a00 */
[----:B------:R-:W-:Y:S02]  /*6fb0*/  IMAD R9, R217, 0x3a, RZ ;  /* 0x0000003ad9097824 */ /* 0x000fe400078e02ff */
[--C-:B----4-:R-:W-:Y:S01]  /*6fc0*/  IMAD.IADD R242, R6, 0x1, R218.reuse ;  /* 0x0000000106f27824 */ /* 0x110fe200078e02da */
[----:B------:R-:W4:Y:S01]  /*6fd0*/  LDL.64 R226, [R1+0x210] ;  /* 0x0002100001e27983 */ /* 0x000f220000100a00 */
[--C-:B------:R-:W-:Y:S02]  /*6fe0*/  IMAD.IADD R240, R7, 0x1, R218.reuse ;  /* 0x0000000107f07824 */ /* 0x100fe400078e02da */
[----:B------:R-:W-:Y:S01]  /*6ff0*/  IMAD.IADD R238, R8, 0x1, R218 ;  /* 0x0000000108ee7824 */ /* 0x000fe200078e02da */
[----:B------:R-:W4:Y:S01]  /*7000*/  LDL.64 R224, [R1+0x208] ;  /* 0x0002080001e07983 */ /* 0x000f220000100a00 */
[----:B------:R-:W-:-:S02]  /*7010*/  IMAD.MOV.U32 R237, RZ, RZ, R245 ;  /* 0x000000ffffed7224 */ /* 0x000fc400078e00f5 */
[--C-:B------:R-:W-:Y:S01]  /*7020*/  IMAD.IADD R236, R9, 0x1, R218.reuse ;  /* 0x0000000109ec7824 */ /* 0x100fe200078e02da */
[----:B------:R-:W3:Y:S01]  /*7030*/  LDL.64 R222, [R1+0x228] ;  /* 0x0002280001de7983 */ /* 0x000ee20000100a00 */
[----:B------:R-:W-:-:S03]  /*7040*/  IMAD.IADD R234, R10, 0x1, R218 ;  /* 0x000000010aea7824 */ /* 0x000fc600078e02da */
[----:B------:R-:W4:Y:S04]  /*7050*/  LDL.64 R220, [R1+0x220] ;  /* 0x0002200001dc7983 */ /* 0x000f280000100a00 */
[----:B------:R-:W4:Y:S04]  /*7060*/  LDL.64 R22, [R1+0x218] ;  /* 0x0002180001167983 */ /* 0x000f280000100a00 */
[----:B------:R-:W4:Y:S04]  /*7070*/  LDL.64 R20, [R1+0x210] ;  /* 0x0002100001147983 */ /* 0x000f280000100a00 */
[----:B------:R-:W4:Y:S01]  /*7080*/  LDL.64 R18, [R1+0x208] ;  /* 0x0002080001127983 */ /* 0x000f220000100a00 */
[----:B------:R-:W-:-:S03]  /*7090*/  IMAD.WIDE R8, R3, 0x2, R236 ;  /* 0x0000000203087825 */ /* 0x000fc600078e02ec */
[----:B------:R-:W-:Y:S04]  /*70a0*/  STL [R1+0x250], R242 ;  /* 0x000250f201007387 */ /* 0x000fe80000100800 */
[----:B------:R-:W-:Y:S04]  /*70b0*/  STL [R1+0x248], R240 ;  /* 0x000248f001007387 */ /* 0x000fe80000100800 */
[----:B------:R0:W-:Y:S04]  /*70c0*/  STL [R1+0x28], R12 ;  /* 0x0000280c01007387 */ /* 0x0001e80000100800 */
[----:B------:R-:W-:Y:S01]  /*70d0*/  STL [R1+0x240], R238 ;  /* 0x000240ee01007387 */ /* 0x000fe20000100800 */
[----:B------:R-:W-:-:S02]  /*70e0*/  IMAD.MOV.U32 R243, RZ, RZ, R251 ;  /* 0x000000fffff37224 */ /* 0x000fc400078e00fb */
[----:B------:R-:W-:Y:S02]  /*70f0*/  IMAD.MOV.U32 R241, RZ, RZ, R249 ;  /* 0x000000fffff17224 */ /* 0x000fe400078e00f9 */
[----:B------:R-:W-:Y:S02]  /*7100*/  IMAD.MOV.U32 R239, RZ, RZ, R247 ;  /* 0x000000ffffef7224 */ /* 0x000fe400078e00f7 */
[----:B------:R-:W-:-:S04]  /*7110*/  IMAD.WIDE R14, R3, 0x2, R240 ;  /* 0x00000002030e7825 */ /* 0x000fc800078e02f0 */
[----:B------:R-:W-:Y:S01]  /*7120*/  IMAD.WIDE R10, R3, 0x2, R238 ;  /* 0x00000002030a7825 */ /* 0x000fe200078e02ee */
[----:B0-----:R-:W4:Y:S04]  /*7130*/  LDG.E.U16 R12, desc[UR6][R14.64] ;  /* 0x000000060e0c7981 */ /* 0x001f28000c1e1500 */
[----:B--2---:R0:W-:Y:S01]  /*7140*/  STL [R1+0x24], R5 ;  /* 0x0000240501007387 */ /* 0x0041e20000100800 */
[----:B------:R-:W-:-:S03]  /*7150*/  IMAD.MOV.U32 R235, RZ, RZ, R17 ;  /* 0x000000ffffeb7224 */ /* 0x000fc600078e0011 */
[----:B0-----:R-:W2:Y:S01]  /*7160*/  LDG.E.U16 R5, desc[UR6][R10.64] ;  /* 0x000000060a057981 */ /* 0x001ea2000c1e1500 */
[----:B------:R-:W-:-:S03]  /*7170*/  IMAD.WIDE R6, R3, 0x2, R234 ;  /* 0x0000000203067825 */ /* 0x000fc600078e02ea */
[----:B------:R0:W-:Y:S04]  /*7180*/  STL [R1+0x8], R2 ;  /* 0x0000080201007387 */ /* 0x0001e80000100800 */
[----:B------:R-:W-:Y:S04]  /*7190*/  STL [R1+0x238], R236 ;  /* 0x000238ec01007387 */ /* 0x000fe80000100800 */
[----:B------:R1:W-:Y:S01]  /*71a0*/  STL [R1+0x20], R0 ;  /* 0x0000200001007387 */ /* 0x0003e20000100800 */
[----:B------:R-:W-:-:S03]  /*71b0*/  IMAD.WIDE R16, R3, 0x2, R242 ;  /* 0x0000000203107825 */ /* 0x000fc600078e02f2 */
[----:B0-----:R0:W2:Y:S04]  /*71c0*/  LDG.E.U16 R2, desc[UR6][R6.64] ;  /* 0x0000000606027981 */ /* 0x0010a8000c1e1500 */
[----:B------:R4:W2:Y:S04]  /*71d0*/  LDG.E.U16 R216, desc[UR6][R16.64] ;  /* 0x0000000610d87981 */ /* 0x0008a8000c1e1500 */
[----:B-1----:R-:W2:Y:S01]  /*71e0*/  LDG.E.U16 R0, desc[UR6][R8.64] ;  /* 0x0000000608007981 */ /* 0x002ea2000c1e1500 */
[C---:B------:R-:W-:Y:S02]  /*71f0*/  IMAD R189, R217.reuse, 0x42, RZ ;  /* 0x00000042d9bd7824 */ /* 0x040fe400078e02ff */
[----:B0-----:R-:W-:-:S02]  /*7200*/  IMAD R6, R217, 0x3e, RZ ;  /* 0x0000003ed9067824 */ /* 0x001fc400078e02ff */
[C---:B------:R-:W-:Y:S02]  /*7210*/  IMAD R188, R217.reuse, 0x44, RZ ;  /* 0x00000044d9bc7824 */ /* 0x040fe400078e02ff */
[C---:B------:R-:W-:Y:S02]  /*7220*/  IMAD R187, R217.reuse, 0x46, RZ ;  /* 0x00000046d9bb7824 */ /* 0x040fe400078e02ff */
[----:B------:R-:W-:Y:S02]  /*7230*/  IMAD R186, R217, 0x48, RZ ;  /* 0x00000048d9ba7824 */ /* 0x000fe400078e02ff */
[--C-:B---3--:R-:W-:Y:S01]  /*7240*/  IMAD.IADD R222, R6, 0x1, R218.reuse ;  /* 0x0000000106de7824 */ /* 0x108fe200078e02da */
[----:B------:R0:W-:Y:S01]  /*7250*/  STL [R1+0x230], R234 ;  /* 0x000230ea01007387 */ /* 0x0001e20000100800 */
[--C-:B----4-:R-:W-:Y:S02]  /*7260*/  IMAD.IADD R220, R189, 0x1, R218.reuse ;  /* 0x00000001bddc7824 */ /* 0x110fe400078e02da */
[----:B------:R-:W-:-:S02]  /*7270*/  IMAD.IADD R22, R188, 0x1, R218 ;  /* 0x00000001bc167824 */ /* 0x000fc400078e02da */
[--C-:B------:R-:W-:Y:S02]  /*7280*/  IMAD.IADD R20, R187, 0x1, R218.reuse ;  /* 0x00000001bb147824 */ /* 0x100fe400078e02da */
[----:B------:R-:W-:Y:S02]  /*7290*/  IMAD.IADD R18, R186, 0x1, R218 ;  /* 0x00000001ba127824 */ /* 0x000fe400078e02da */
[----:B------:R-:W-:Y:S02]  /*72a0*/  IMAD.MOV.U32 R223, RZ, RZ, R233 ;  /* 0x000000ffffdf7224 */ /* 0x000fe400078e00e9 */
[----:B------:R-:W-:Y:S01]  /*72b0*/  IMAD.WIDE R16, R3, 0x2, R222 ;  /* 0x0000000203107825 */ /* 0x000fe200078e02de */
[----:B--2---:R-:W-:Y:S04]  /*72c0*/  STL [R1+0x734], R0 ;  /* 0x0007340001007387 */ /* 0x004fe80000100800 */
[----:B------:R-:W-:Y:S04]  /*72d0*/  STL [R1+0x738], R2 ;  /* 0x0007380201007387 */ /* 0x000fe80000100800 */
[----:B------:R-:W-:Y:S04]  /*72e0*/  STL [R1+0x228], R222 ;  /* 0x000228de01007387 */ /* 0x000fe80000100800 */
[----:B------:R-:W-:Y:S04]  /*72f0*/  STL [R1+0x220], R220 ;  /* 0x000220dc01007387 */ /* 0x000fe80000100800 */
[----:B------:R-:W-:Y:S04]  /*7300*/  STL [R1+0x218], R22 ;  /* 0x0002181601007387 */ /* 0x000fe80000100800 */
[----:B------:R-:W-:Y:S04]  /*7310*/  STL [R1+0x210], R20 ;  /* 0x0002101401007387 */ /* 0x000fe80000100800 */
[----:B------:R-:W-:Y:S04]  /*7320*/  STL [R1+0x208], R18 ;  /* 0x0002081201007387 */ /* 0x000fe80000100800 */
[----:B------:R-:W2:Y:S04]  /*7330*/  LDL.64 R238, [R1+0x1f0] ;  /* 0x0001f00001ee7983 */ /* 0x000ea80000100a00 */
[----:B------:R-:W-:Y:S04]  /*7340*/  STL [R1+0x1c], R216 ;  /* 0x00001cd801007387 */ /* 0x000fe80000100800 */
[----:B------:R-:W3:Y:S04]  /*7350*/  LDL.64 R236, [R1+0x1e8] ;  /* 0x0001e80001ec7983 */ /* 0x000ee80000100a00 */
[----:B------:R-:W-:Y:S04]  /*7360*/  STL [R1+0x18], R12 ;  /* 0x0000180c01007387 */ /* 0x000fe80000100800 */
[----:B0-----:R-:W4:Y:S04]  /*7370*/  LDL.64 R234, [R1+0x1e0] ;  /* 0x0001e00001ea7983 */ /* 0x001f280000100a00 */
[----:B------:R0:W-:Y:S01]  /*7380*/  STL [R1+0x14], R5 ;  /* 0x0000140501007387 */ /* 0x0001e20000100800 */
[----:B------:R-:W-:-:S02]  /*7390*/  IMAD.MOV.U32 R23, RZ, RZ, R229 ;  /* 0x000000ffff177224 */ /* 0x000fc400078e00e5 */
[----:B------:R-:W-:Y:S01]  /*73a0*/  IMAD.MOV.U32 R21, RZ, RZ, R227 ;  /* 0x000000ffff157224 */ /* 0x000fe200078e00e3 */
[----:B------:R-:W4:Y:S04]  /*73b0*/  LDL.64 R242, [R1+0x200] ;  /* 0x0002000001f27983 */ /* 0x000f280000100a00 */
[----:B0-----:R-:W4:Y:S01]  /*73c0*/  LDG.E.U16 R5, desc[UR6][R16.64] ;  /* 0x0000000610057981 */ /* 0x001f22000c1e1500 */
[----:B------:R-:W-:Y:S02]  /*73d0*/  IMAD.MOV.U32 R221, RZ, RZ, R231 ;  /* 0x000000ffffdd7224 */ /* 0x000fe400078e00e7 */
[C---:B------:R-:W-:Y:S01]  /*73e0*/  IMAD.WIDE R10, R3.reuse, 0x2, R22 ;  /* 0x00000002030a7825 */ /* 0x040fe200078e0216 */
[----:B------:R-:W4:Y:S03]  /*73f0*/  LDL.64 R240, [R1+0x1f8] ;  /* 0x0001f80001f07983 */ /* 0x000f260000100a00 */
[C---:B------:R-:W-:Y:S01]  /*7400*/  IMAD.WIDE R8, R3.reuse, 0x2, R20 ;  /* 0x0000000203087825 */ /* 0x040fe200078e0214 */
[----:B------:R-:W4:Y:S03]  /*7410*/  LDG.E.U16 R2, desc[UR6][R10.64] ;  /* 0x000000060a027981 */ /* 0x000f26000c1e1500 */
[----:B------:R-:W-:Y:S01]  /*7420*/  IMAD.WIDE R14, R3, 0x2, R220 ;  /* 0x00000002030e7825 */ /* 0x000fe200078e02dc */
[----:B------:R-:W4:Y:S04]  /*7430*/  LDG.E.U16 R0, desc[UR6][R8.64] ;  /* 0x0000000608007981 */ /* 0x000f28000c1e1500 */
[----:B------:R-:W4:Y:S01]  /*7440*/  LDL.64 R244, [R1+0x200] ;  /* 0x0002000001f47983 */ /* 0x000f220000100a00 */
[----:B------:R-:W-:-:S02]  /*7450*/  IMAD.MOV.U32 R19, RZ, RZ, R225 ;  /* 0x000000ffff137224 */ /* 0x000fc400078e00e1 */
[----:B------:R-:W-:-:S04]  /*7460*/  IMAD.WIDE R6, R3, 0x2, R18 ;  /* 0x0000000203067825 */ /* 0x000fc800078e0212 */
[C---:B------:R-:W-:Y:S01]  /*7470*/  IMAD R185, R217.reuse, 0x4a, RZ ;  /* 0x0000004ad9b97824 */ /* 0x040fe200078e02ff */
[----:B------:R0:W4:Y:S04]  /*7480*/  LDG.E.U16 R252, desc[UR6][R6.64] ;  /* 0x0000000606fc7981 */ /* 0x000128000c1e1500 */
[----:B--2---:R-:W2:Y:S04]  /*7490*/  LDL.64 R238, [R1+0x1f8] ;  /* 0x0001f80001ee7983 */ /* 0x004ea80000100a00 */
[----:B---3--:R-:W3:Y:S04]  /*74a0*/  LDL.64 R236, [R1+0x1f0] ;  /* 0x0001f00001ec7983 */ /* 0x008ee80000100a00 */
[----:B----4-:R-:W4:Y:S04]  /*74b0*/  LDL.64 R234, [R1+0x1e8] ;  /* 0x0001e80001ea7983 */ /* 0x010f280000100a00 */
[----:B------:R1:W-:Y:S04]  /*74c0*/  STL [R1+0x73c], R5 ;  /* 0x00073c0501007387 */ /* 0x0003e80000100800 */
[----:B------:R-:W4:Y:S04]  /*74d0*/  LDL.64 R222, [R1+0x1d8] ;  /* 0x0001d80001de7983 */ /* 0x000f280000100a00 */
[----:B------:R-:W4:Y:S04]  /*74e0*/  LDL.64 R220, [R1+0x1d0] ;  /* 0x0001d00001dc7983 */ /* 0x000f280000100a00 */
[----:B-1----:R-:W4:Y:S04]  /*74f0*/  LDG.E.U16 R5, desc[UR6][R14.64] ;  /* 0x000000060e057981 */ /* 0x002f28000c1e1500 */
[----:B------:R-:W4:Y:S04]  /*7500*/  LDL.64 R22, [R1+0x1c8] ;  /* 0x0001c80001167983 */ /* 0x000f280000100a00 */
[----:B------:R-:W4:Y:S04]  /*7510*/  LDL.64 R16, [R1+0x1e0] ;  /* 0x0001e00001107983 */ /* 0x000f280000100a00 */
[----:B------:R-:W4:Y:S04]  /*7520*/  LDL.64 R20, [R1+0x1c0] ;  /* 0x0001c00001147983 */ /* 0x000f280000100a00 */
[----:B------:R-:W4:Y:S01]  /*7530*/  LDL.64 R18, [R1+0x1b8] ;  /* 0x0001b80001127983 */ /* 0x000f220000100a00 */
[----:B------:R-:W-:-:S02]  /*7540*/  IMAD R195, R217, 0x4c, RZ ;  /* 0x0000004cd9c37824 */ /* 0x000fc400078e02ff */
[----:B------:R-:W-:Y:S01]  /*7550*/  IMAD R193, R217, 0x4e, RZ ;  /* 0x0000004ed9c17824 */ /* 0x000fe200078e02ff */
[----:B------:R-:W4:Y:S01]  /*7560*/  LDL.64 R232, [R1+0x1d8] ;  /* 0x0001d80001e87983 */ /* 0x000f220000100a00 */
[--C-:B------:R-:W-:Y:S02]  /*7570*/  IMAD.IADD R242, R185, 0x1, R218.reuse ;  /* 0x00000001b9f27824 */ /* 0x100fe400078e02da */
[----:B------:R-:W-:Y:S01]  /*7580*/  IMAD.IADD R240, R195, 0x1, R218 ;  /* 0x00000001c3f07824 */ /* 0x000fe200078e02da */
[----:B------:R-:W4:Y:S04]  /*7590*/  LDL.64 R230, [R1+0x1d0] ;  /* 0x0001d00001e67983 */ /* 0x000f280000100a00 */
[----:B------:R-:W4:Y:S04]  /*75a0*/  LDL.64 R228, [R1+0x1c8] ;  /* 0x0001c80001e47983 */ /* 0x000f280000100a00 */
[----:B------:R-:W4:Y:S04]  /*75b0*/  LDL.64 R226, [R1+0x1c0] ;  /* 0x0001c00001e27983 */ /* 0x000f280000100a00 */
[----:B------:R-:W4:Y:S01]  /*75c0*/  LDL.64 R224, [R1+0x1b8] ;  /* 0x0001b80001e07983 */ /* 0x000f220000100a00 */
[----:B------:R-:W-:-:S03]  /*75d0*/  IMAD R192, R217, 0x50, RZ ;  /* 0x00000050d9c07824 */ /* 0x000fc600078e02ff */
[----:B------:R1:W-:Y:S01]  /*75e0*/  STL [R1+0x740], R2 ;  /* 0x0007400201007387 */ /* 0x0003e20000100800 */
[----:B------:R-:W-:-:S03]  /*75f0*/  IMAD R191, R217, 0x52, RZ ;  /* 0x00000052d9bf7824 */ /* 0x000fc600078e02ff */
[----:B------:R0:W-:Y:S01]  /*7600*/  STL [R1+0x744], R0 ;  /* 0x0007440001007387 */ /* 0x0001e20000100800 */
[----:B------:R-:W-:-:S03]  /*7610*/  IMAD R190, R217, 0x54, RZ ;  /* 0x00000054d9be7824 */ /* 0x000fc600078e02ff */
[----:B------:R-:W-:Y:S04]  /*7620*/  STL [R1+0x200], R242 ;  /* 0x000200f201007387 */ /* 0x000fe80000100800 */
[----:B------:R-:W-:Y:S01]  /*7630*/  STL [R1+0x1f8], R240 ;  /* 0x0001f8f001007387 */ /* 0x000fe20000100800 */
[C---:B------:R-:W-:Y:S02]  /*7640*/  IMAD R12, R217.reuse, 0x58, RZ ;  /* 0x00000058d90c7824 */ /* 0x040fe400078e02ff */
[C---:B-1----:R-:W-:Y:S02]  /*7650*/  IMAD R2, R217.reuse, 0x5a, RZ ;  /* 0x0000005ad9027824 */ /* 0x042fe400078e02ff */
[----:B------:R-:W-:Y:S02]  /*7660*/  IMAD.MOV.U32 R243, RZ, RZ, R245 ;  /* 0x000000fffff37224 */ /* 0x000fe400078e00f5 */
[----:B0-----:R-:W-:-:S02]  /*7670*/  IMAD R0, R217, 0x5c, RZ ;  /* 0x0000005cd9007824 */ /* 0x001fc400078e02ff */
[----:B--2---:R-:W-:Y:S02]  /*7680*/  IMAD.MOV.U32 R241, RZ, RZ, R239 ;  /* 0x000000fffff17224 */ /* 0x004fe400078e00ef */
[--C-:B------:R-:W-:Y:S02]  /*7690*/  IMAD.IADD R238, R193, 0x1, R218.reuse ;  /* 0x00000001c1ee7824 */ /* 0x100fe400078e02da */
[----:B---3--:R-:W-:Y:S02]  /*76a0*/  IMAD.MOV.U32 R239, RZ, RZ, R237 ;  /* 0x000000ffffef7224 */ /* 0x008fe400078e00ed */
[----:B------:R-:W-:Y:S02]  /*76b0*/  IMAD.IADD R236, R192, 0x1, R218 ;  /* 0x00000001c0ec7824 */ /* 0x000fe400078e02da */
[----:B------:R-:W-:-:S04]  /*76c0*/  IMAD.WIDE R10, R3, 0x2, R238 ;  /* 0x00000002030a7825 */ /* 0x000fc800078e02ee */
[--C-:B----4-:R-:W-:Y:S01]  /*76d0*/  IMAD.IADD R234, R191, 0x1, R218.reuse ;  /* 0x00000001bfea7824 */ /* 0x110fe200078e02da */
[----:B------:R-:W2:Y:S01]  /*76e0*/  LDG.E.U16 R249, desc[UR6][R10.64] ;  /* 0x000000060af97981 */ /* 0x000ea2000c1e1500 */
[----:B------:R-:W-:Y:S02]  /*76f0*/  IMAD.MOV.U32 R237, RZ, RZ, R235 ;  /* 0x000000ffffed7224 */ /* 0x000fe400078e00eb */
[--C-:B------:R-:W-:Y:S01]  /*7700*/  IMAD.IADD R222, R190, 0x1, R218.reuse ;  /* 0x00000001bede7824 */ /* 0x100fe200078e02da */
[----:B------:R-:W-:Y:S04]  /*7710*/  STL [R1+0x4], R5 ;  /* 0x0000040501007387 */ /* 0x000fe80000100800 */
[----:B------:R0:W-:Y:S01]  /*7720*/  STL [R1+0x1f0], R238 ;  /* 0x0001f0ee01007387 */ /* 0x0001e20000100800 */
[----:B------:R-:W-:-:S02]  /*7730*/  IMAD.IADD R22, R12, 0x1, R218 ;  /* 0x000000010c167824 */ /* 0x000fc400078e02da */
[----:B------:R-:W-:Y:S02]  /*7740*/  IMAD.MOV.U32 R235, RZ, RZ, R17 ;  /* 0x000000ffffeb7224 */ /* 0x000fe400078e0011 */
[----:B0-----:R-:W-:Y:S01]  /*7750*/  IMAD R238, R217, 0x56, RZ ;  /* 0x00000056d9ee7824 */ /* 0x001fe200078e02ff */
[----:B------:R0:W-:Y:S01]  /*7760*/  STL [R1+0x1e8], R236 ;  /* 0x0001e8ec01007387 */ /* 0x0001e20000100800 */
[--C-:B------:R-:W-:Y:S02]  /*7770*/  IMAD.IADD R20, R2, 0x1, R218.reuse ;  /* 0x0000000102147824 */ /* 0x100fe400078e02da */
[----:B------:R-:W-:Y:S01]  /*7780*/  IMAD.IADD R220, R238, 0x1, R218 ;  /* 0x00000001eedc7824 */ /* 0x000fe200078e02da */
[----:B------:R1:W-:Y:S01]  /*7790*/  STL [R1+0x1e0], R234 ;  /* 0x0001e0ea01007387 */ /* 0x0003e20000100800 */
[----:B------:R-:W-:-:S03]  /*77a0*/  IMAD.WIDE R16, R3, 0x2, R242 ;  /* 0x0000000203107825 */ /* 0x000fc600078e02f2 */
[----:B------:R-:W-:Y:S01]  /*77b0*/  STL [R1+0x1d8], R222 ;  /* 0x0001d8de01007387 */ /* 0x000fe20000100800 */
[----:B------:R-:W-:-:S03]  /*77c0*/  IMAD.IADD R18, R0, 0x1, R218 ;  /* 0x0000000100127824 */ /* 0x000fc600078e02da */
[----:B------:R-:W-:Y:S04]  /*77d0*/  STL [R1+0x1d0], R220 ;  /* 0x0001d0dc01007387 */ /* 0x000fe80000100800 */
[----:B------:R-:W-:Y:S04]  /*77e0*/  STL [R1+0x1c8], R22 ;  /* 0x0001c81601007387 */ /* 0x000fe80000100800 */
[----:B------:R-:W-:Y:S04]  /*77f0*/  STL [R1+0x1c0], R20 ;  /* 0x0001c01401007387 */ /* 0x000fe80000100800 */
[----:B------:R-:W3:Y:S04]  /*7800*/  LDG.E.U16 R251, desc[UR6][R16.64] ;  /* 0x0000000610fb7981 */ /* 0x000ee8000c1e1500 */
[----:B------:R4:W-:Y:S01]  /*7810*/  STL [R1+0x1b8], R18 ;  /* 0x0001b81201007387 */ /* 0x0009e20000100800 */
[----:B------:R-:W-:-:S03]  /*7820*/  IMAD.WIDE R14, R3, 0x2, R240 ;  /* 0x00000002030e7825 */ /* 0x000fc600078e02f0 */
[----:B------:R-:W2:Y:S04]  /*7830*/  LDL.64 R10, [R1+0x1a0] ;  /* 0x0001a000010a7983 */ /* 0x000ea80000100a00 */
[----:B------:R-:W3:Y:S04]  /*7840*/  LDL.64 R16, [R1+0x1b0] ;  /* 0x0001b00001107983 */ /* 0x000ee80000100a00 */
[----:B------:R-:W2:Y:S01]  /*7850*/  LDG.E.U16 R250, desc[UR6][R14.64] ;  /* 0x000000060efa7981 */ /* 0x000ea2000c1e1500 */
[----:B------:R-:W-:-:S03]  /*7860*/  IMAD.WIDE R8, R3, 0x2, R236 ;  /* 0x0000000203087825 */ /* 0x000fc600078e02ec */
[----:B0-----:R-:W2:Y:S01]  /*7870*/  LDL.64 R236, [R1+0x198] ;  /* 0x0001980001ec7983 */ /* 0x001ea20000100a00 */
[----:B------:R-:W-:-:S03]  /*7880*/  IMAD.WIDE R6, R3, 0x2, R234 ;  /* 0x0000000203067825 */ /* 0x000fc600078e02ea */
[----:B-1----:R-:W2:Y:S04]  /*7890*/  LDL.64 R234, [R1+0x190] ;  /* 0x0001900001ea7983 */ /* 0x002ea80000100a00 */
[----:B------:R-:W2:Y:S01]  /*78a0*/  LDL.64 R14, [R1+0x1a8] ;  /* 0x0001a800010e7983 */ /* 0x000ea20000100a00 */
[----:B------:R-:W-:-:S03]  /*78b0*/  IMAD.MOV.U32 R19, RZ, RZ, R225 ;  /* 0x000000ffff137224 */ /* 0x000fc600078e00e1 */
[----:B------:R-:W2:Y:S01]  /*78c0*/  LDL.64 R224, [R1+0x190] ;  /* 0x0001900001e07983 */ /* 0x000ea20000100a00 */
[----:B------:R-:W-:-:S03]  /*78d0*/  IMAD.WIDE R210, R3, 0x2, R18 ;  /* 0x0000000203d27825 */ /* 0x000fc600078e0212 */
[----:B----4-:R-:W4:Y:S01]  /*78e0*/  LDL.64 R18, [R1+0x168] ;  /* 0x0001680001127983 */ /* 0x010f220000100a00 */
[----:B------:R-:W-:Y:S02]  /*78f0*/  IMAD.MOV.U32 R221, RZ, RZ, R231 ;  /* 0x000000ffffdd7224 */ /* 0x000fe400078e00e7 */
[C---:B------:R-:W-:Y:S01]  /*7900*/  IMAD R216, R217.reuse, 0x5e, RZ ;  /* 0x0000005ed9d87824 */ /* 0x040fe200078e02ff */
[----:B------:R0:W4:Y:S01]  /*7910*/  LDG.E.U16 R247, desc[UR6][R6.64] ;  /* 0x0000000606f77981 */ /* 0x000122000c1e1500 */
[----:B------:R-:W-:Y:S02]  /*7920*/  IMAD.MOV.U32 R223, RZ, RZ, R233 ;  /* 0x000000ffffdf7224 */ /* 0x000fe400078e00e9 */
[----:B------:R-:W-:Y:S01]  /*7930*/  IMAD.MOV.U32 R23, RZ, RZ, R229 ;  /* 0x000000ffff177224 */ /* 0x000fe200078e00e5 */
[----:B------:R1:W4:Y:S01]  /*7940*/  LDG.E.U16 R248, desc[UR6][R8.64] ;  /* 0x0000000608f87981 */ /* 0x000322000c1e1500 */
[----:B------:R-:W-:Y:S02]  /*7950*/  IMAD.MOV.U32 R21, RZ, RZ, R227 ;  /* 0x000000ffff157224 */ /* 0x000fe400078e00e3 */
[C---:B------:R-:W-:Y:S01]  /*7960*/  IMAD R5, R217.reuse, 0x62, RZ ;  /* 0x00000062d9057824 */ /* 0x040fe200078e02ff */
[----:B------:R-:W4:Y:S01]  /*7970*/  LDL.64 R244, [R1+0x1a8] ;  /* 0x0001a80001f47983 */ /* 0x000f220000100a00 */
[----:B------:R-:W-:-:S03]  /*7980*/  IMAD R2, R217, 0x64, RZ ;  /* 0x00000064d9027824 */ /* 0x000fc600078e02ff */
[----:B------:R-:W4:Y:S04]  /*7990*/  LDL.64 R242, [R1+0x1a0] ;  /* 0x0001a00001f27983 */ /* 0x000f280000100a00 */
[----:B------:R-:W4:Y:S04]  /*79a0*/  LDL.64 R240, [R1+0x198] ;  /* 0x0001980001f07983 */ /* 0x000f280000100a00 */
[----:B---3--:R-:W3:Y:S01]  /*79b0*/  LDL.64 R16, [R1+0x1b0] ;  /* 0x0001b00001107983 */ /* 0x008ee20000100a00 */
[----:B0-----:R-:W-:-:S03]  /*79c0*/  IMAD.WIDE R6, R3, 0x2, R220 ;  /* 0x0000000203067825 */ /* 0x001fc600078e02dc */
[----:B------:R-:W4:Y:S01]  /*79d0*/  LDL.64 R232, [R1+0x188] ;  /* 0x0001880001e87983 */ /* 0x000f220000100a00 */
[----:B------:R-:W-:Y:S02]  /*79e0*/  IMAD R220, R217, 0x60, RZ ;  /* 0x00000060d9dc7824 */ /* 0x000fe400078e02ff */
[----:B--2---:R-:W-:Y:S01]  /*79f0*/  IMAD.IADD R10, R5, 0x1, R218 ;  /* 0x00000001050a7824 */ /* 0x004fe200078e02da */
[----:B------:R-:W2:Y:S01]  /*7a00*/  LDL.64 R230, [R1+0x180] ;  /* 0x0001800001e67983 */ /* 0x000ea20000100a00 */
[----:B-1----:R-:W-:-:S03]  /*7a10*/  IMAD.WIDE R8, R3, 0x2, R222 ;  /* 0x0000000203087825 */ /* 0x002fc600078e02de */
[----:B------:R-:W2:Y:S01]  /*7a20*/  LDL.64 R228, [R1+0x178] ;  /* 0x0001780001e47983 */ /* 0x000ea20000100a00 */
[----:B------:R-:W-:-:S03]  /*7a30*/  IMAD.WIDE R214, R3, 0x2, R22 ;  /* 0x0000000203d67825 */ /* 0x000fc600078e0216 */
[----:B------:R-:W2:Y:S01]  /*7a40*/  LDL.64 R226, [R1+0x170] ;  /* 0x0001700001e27983 */ /* 0x000ea20000100a00 */
[----:B------:R-:W-:Y:S02]  /*7a50*/  IMAD.IADD R14, R220, 0x1, R218 ;  /* 0x00000001dc0e7824 */ /* 0x000fe400078e02da */
[----:B------:R-:W-:Y:S01]  /*7a60*/  IMAD.WIDE R212, R3, 0x2, R20 ;  /* 0x0000000203d47825 */ /* 0x000fe200078e0214 */
[----:B------:R-:W2:Y:S04]  /*7a70*/  LDL.64 R222, [R1+0x180] ;  /* 0x0001800001de7983 */ /* 0x000ea80000100a00 */
[----:B------:R-:W2:Y:S01]  /*7a80*/  LDL.64 R22, [R1+0x178] ;  /* 0x0001780001167983 */ /* 0x000ea20000100a00 */
[----:B------:R-:W-:-:S03]  /*7a90*/  IMAD.IADD R236, R2, 0x1, R218 ;  /* 0x0000000102ec7824 */ /* 0x000fc600078e02da */
[----:B------:R-:W2:Y:S01]  /*7aa0*/  LDL.64 R20, [R1+0x170] ;  /* 0x0001700001147983 */ /* 0x000ea20000100a00 */
[----:B------:R-:W-:Y:S02]  /*7ab0*/  IMAD.MOV.U32 R235, RZ, RZ, R225 ;  /* 0x000000ffffeb7224 */ /* 0x000fe400078e00e1 */
[C---:B------:R-:W-:Y:S01]  /*7ac0*/  IMAD R0, R217.reuse, 0x66, RZ ;  /* 0x00000066d9007824 */ /* 0x040fe200078e02ff */
[----:B------:R0:W2:Y:S01]  /*7ad0*/  LDG.E.U16 R214, desc[UR6][R214.64] ;  /* 0x00000006d6d67981 */ /* 0x0000a2000c1e1500 */
[----:B------:R-:W-:-:S03]  /*7ae0*/  IMAD R174, R217, 0x82, RZ ;  /* 0x00000082d9ae7824 */ /* 0x000fc600078e02ff */
[----:B------:R-:W2:Y:S01]  /*7af0*/  LDG.E.U16 R210, desc[UR6][R210.64] ;  /* 0x00000006d2d27981 */ /* 0x000ea2000c1e1500 */
[----:B---3--:R-:W-:-:S03]  /*7b00*/  IMAD.IADD R16, R216, 0x1, R218 ;  /* 0x00000001d8107824 */ /* 0x008fc600078e02da */
[----:B------:R1:W3:Y:S04]  /*7b10*/  LDG.E.U16 R212, desc[UR6][R212.64] ;  /* 0x00000006d4d47981 */ /* 0x0002e8000c1e1500 */
[----:B------:R-:W-:Y:S04]  /*7b20*/  STL [R1+0x1b0], R16 ;  /* 0x0001b01001007387 */ /* 0x000fe80000100800 */
[----:B------:R-:W-:Y:S04]  /*7b30*/  STL [R1+0x1a8], R14 ;  /* 0x0001a80e01007387 */ /* 0x000fe80000100800 */
[----:B------:R2:W-:Y:S04]  /*7b40*/  STL [R1+0x1a0], R10 ;  /* 0x0001a00a01007387 */ /* 0x0005e80000100800 */
[----:B------:R-:W3:Y:S04]  /*7b50*/  LDL.64 R224, [R1+0x188] ;  /* 0x0001880001e07983 */ /* 0x000ee80000100a00 */
[----:B------:R-:W-:Y:S04]  /*7b60*/  STL [R1+0x198], R236 ;  /* 0x000198ec01007387 */ /* 0x000fe80000100800 */
[----:B----4-:R-:W4:Y:S01]  /*7b70*/  LDL.64 R18, [R1+0x168] ;  /* 0x0001680001127983 */ /* 0x010f220000100a00 */
[----:B0-----:R-:W-:-:S02]  /*7b80*/  IMAD R215, R217, 0x68, RZ ;  /* 0x00000068d9d77824 */ /* 0x001fc400078e02ff */
[C---:B------:R-:W-:Y:S01]  /*7b90*/  IMAD R240, R217.reuse, 0x6a, RZ ;  /* 0x0000006ad9f07824 */ /* 0x040fe200078e02ff */
[----:B------:R0:W4:Y:S01]  /*7ba0*/  LDG.E.U16 R239, desc[UR6][R6.64] ;  /* 0x0000000606ef7981 */ /* 0x000122000c1e1500 */
[--C-:B------:R-:W-:Y:S02]  /*7bb0*/  IMAD.IADD R234, R0, 0x1, R218.reuse ;  /* 0x0000000100ea7824 */ /* 0x100fe400078e02da */
[C---:B------:R-:W-:Y:S01]  /*7bc0*/  IMAD R2, R217.reuse, 0x6c, RZ ;  /* 0x0000006cd9027824 */ /* 0x040fe200078e02ff */
[----:B------:R-:W4:Y:S01]  /*7bd0*/  LDG.E.U16 R246, desc[UR6][R8.64] ;  /* 0x0000000608f67981 */ /* 0x000f22000c1e1500 */
[C---:B------:R-:W-:Y:S02]  /*7be0*/  IMAD R0, R217.reuse, 0x6e, RZ ;  /* 0x0000006ed9007824 */ /* 0x040fe400078e02ff */
[----:B-1----:R-:W-:Y:S02]  /*7bf0*/  IMAD R213, R217, 0x70, RZ ;  /* 0x00000070d9d57824 */ /* 0x002fe400078e02ff */
[----:B--2---:R-:W-:-:S02]  /*7c00*/  IMAD.IADD R222, R240, 0x1, R218 ;  /* 0x00000001f0de7824 */ /* 0x004fc400078e02da */
[--C-:B------:R-:W-:Y:S01]  /*7c10*/  IMAD.IADD R22, R2, 0x1, R218.reuse ;  /* 0x0000000102167824 */ /* 0x100fe200078e02da */
[----:B------:R1:W-:Y:S01]  /*7c20*/  STL [R1+0x190], R234 ;  /* 0x000190ea01007387 */ /* 0x0003e20000100800 */
[----:B------:R-:W-:Y:S02]  /*7c30*/  IMAD.MOV.U32 R11, RZ, RZ, R243 ;  /* 0x000000ffff0b7224 */ /* 0x000fe400078e00f3 */
[----:B------:R-:W-:Y:S02]  /*7c40*/  IMAD.IADD R20, R0, 0x1, R218 ;  /* 0x0000000100147824 */ /* 0x000fe400078e02da */
[----:B------:R-:W-:-:S04]  /*7c50*/  IMAD.WIDE R10, R3, 0x2, R10 ;  /* 0x00000002030a7825 */ /* 0x000fc800078e020a */
[----:B------:R-:W-:Y:S01]  /*7c60*/  IMAD.MOV.U32 R23, RZ, RZ, R229 ;  /* 0x000000ffff177224 */ /* 0x000fe200078e00e5 */
[----:B------:R2:W4:Y:S01]  /*7c70*/  LDG.E.U16 R207, desc[UR6][R10.64] ;  /* 0x000000060acf7981 */ /* 0x000522000c1e1500 */
[----:B0-----:R-:W-:-:S04]  /*7c80*/  IMAD.WIDE R6, R3, 0x2, R234 ;  /* 0x0000000203067825 */ /* 0x001fc800078e02ea */
[----:B------:R-:W-:Y:S01]  /*7c90*/  IMAD.MOV.U32 R223, RZ, RZ, R231 ;  /* 0x000000ffffdf7224 */ /* 0x000fe200078e00e7 */
[----:B------:R0:W4:Y:S01]  /*7ca0*/  LDG.E.U16 R205, desc[UR6][R6.64] ;  /* 0x0000000606cd7981 */ /* 0x000122000c1e1500 */
[----:B--2---:R-:W-:-:S04]  /*7cb0*/  IMAD.WIDE R10, R3, 0x2, R22 ;  /* 0x00000002030a7825 */ /* 0x004fc800078e0216 */
[--C-:B---3--:R-:W-:Y:S02]  /*7cc0*/  IMAD.IADD R224, R215, 0x1, R218.reuse ;  /* 0x00000001d7e07824 */ /* 0x108fe400078e02da */
[----:B------:R-:W-:Y:S02]  /*7cd0*/  IMAD.MOV.U32 R237, RZ, RZ, R241 ;  /* 0x000000ffffed7224 */ /* 0x000fe400078e00f1 */
[----:B------:R-:W-:Y:S01]  /*7ce0*/  IMAD.MOV.U32 R21, RZ, RZ, R227 ;  /* 0x000000ffff157224 */ /* 0x000fe200078e00e3 */
[----:B------:R-:W-:Y:S01]  /*7cf0*/  STL [R1+0x188], R224 ;  /* 0x000188e001007387 */ /* 0x000fe20000100800 */
[----:B----4-:R-:W-:-:S03]  /*7d00*/  IMAD.IADD R18, R213, 0x1, R218 ;  /* 0x00000001d5127824 */ /* 0x010fc600078e02da */
[----:B------:R-:W-:Y:S04]  /*7d10*/  STL [R1+0x180], R222 ;  /* 0x000180de01007387 */ /* 0x000fe80000100800 */
[----:B------:R2:W-:Y:S04]  /*7d20*/  STL [R1+0x178], R22 ;  /* 0x0001781601007387 */ /* 0x0005e80000100800 */
[----:B------:R3:W-:Y:S04]  /*7d30*/  STL [R1+0x170], R20 ;  /* 0x0001701401007387 */ /* 0x0007e80000100800 */
[----:B------:R4:W-:Y:S04]  /*7d40*/  STL [R1+0x168], R18 ;  /* 0x0001681201007387 */ /* 0x0009e80000100800 */
[----:B-1----:R-:W4:Y:S04]  /*7d50*/  LDL.64 R234, [R1+0x160] ;  /* 0x0001600001ea7983 */ /* 0x002f280000100a00 */
[----:B------:R-:W4:Y:S04]  /*7d60*/  LDL.64 R228, [R1+0x148] ;  /* 0x0001480001e47983 */ /* 0x000f280000100a00 */
[----:B--2---:R-:W2:Y:S04]  /*7d70*/  LDL.64 R22, [R1+0x140] ;  /* 0x0001400001167983 */ /* 0x004ea80000100a00 */
[----:B------:R-:W2:Y:S04]  /*7d80*/  LDL.64 R242, [R1+0x150] ;  /* 0x0001500001f27983 */ /* 0x000ea80000100a00 */
[----:B------:R-:W2:Y:S01]  /*7d90*/  LDL.64 R230, [R1+0x150] ;  /* 0x0001500001e67983 */ /* 0x000ea20000100a00 */
[----:B------:R-:W-:-:S03]  /*7da0*/  IMAD.WIDE R8, R3, 0x2, R236 ;  /* 0x0000000203087825 */ /* 0x000fc600078e02ec */
[----:B------:R-:W2:Y:S01]  /*7db0*/  LDL.64 R226, [R1+0x138] ;  /* 0x0001380001e27983 */ /* 0x000ea20000100a00 */
[----:B------:R-:W-:-:S03]  /*7dc0*/  IMAD.WIDE R16, R3, 0x2, R16 ;  /* 0x0000000203107825 */ /* 0x000fc600078e0210 */
[----:B------:R1:W2:Y:S01]  /*7dd0*/  LDG.E.U16 R206, desc[UR6][R8.64] ;  /* 0x0000000608ce7981 */ /* 0x0002a2000c1e1500 */
[----:B------:R-:W-:-:S03]  /*7de0*/  IMAD.MOV.U32 R225, RZ, RZ, R233 ;  /* 0x000000ffffe17224 */ /* 0x000fc600078e00e9 */
[----:B------:R-:W2:Y:S01]  /*7df0*/  LDL.64 R232, [R1+0x158] ;  /* 0x0001580001e87983 */ /* 0x000ea20000100a00 */
[----:B0-----:R-:W-:-:S03]  /*7e00*/  IMAD.WIDE R6, R3, 0x2, R18 ;  /* 0x0000000203067825 */ /* 0x001fc600078e0212 */
[----:B------:R0:W2:Y:S01]  /*7e10*/  LDG.E.U16 R209, desc[UR6][R16.64] ;  /* 0x0000000610d17981 */ /* 0x0000a2000c1e1500 */
[----:B-1----:R-:W-:-:S03]  /*7e20*/  IMAD.WIDE R8, R3, 0x2, R20 ;  /* 0x0000000203087825 */ /* 0x002fc600078e0214 */
[----:B---3--:R-:W3:Y:S04]  /*7e30*/  LDL.64 R20, [R1+0x138] ;  /* 0x0001380001147983 */ /* 0x008ee80000100a00 */
[----:B----4-:R-:W4:Y:S01]  /*7e40*/  LDL.64 R18, [R1+0x130] ;  /* 0x0001300001127983 */ /* 0x010f220000100a00 */
[----:B0-----:R-:W-:-:S03]  /*7e50*/  IMAD.WIDE R16, R3, 0x2, R224 ;  /* 0x0000000203107825 */ /* 0x001fc600078e02e0 */
[----:B------:R-:W4:Y:S01]  /*7e60*/  LDL.64 R224, [R1+0x130] ;  /* 0x0001300001e07983 */ /* 0x000f220000100a00 */
[----:B------:R-:W-:-:S03]  /*7e70*/  IMAD.MOV.U32 R15, RZ, RZ, R245 ;  /* 0x000000ffff0f7224 */ /* 0x000fc600078e00f5 */
[----:B------:R-:W4:Y:S01]  /*7e80*/  LDL.64 R244, [R1+0x158] ;  /* 0x0001580001f47983 */ /* 0x000f220000100a00 */
[----:B------:R-:W-:-:S03]  /*7e90*/  IMAD R2, R217, 0x76, RZ ;  /* 0x00000076d9027824 */ /* 0x000fc600078e02ff */
[----:B------:R0:W4:Y:S01]  /*7ea0*/  LDG.E.U16 R200, desc[UR6][R6.64] ;  /* 0x0000000606c87981 */ /* 0x000122000c1e1500 */
[C---:B------:R-:W-:Y:S01]  /*7eb0*/  IMAD R0, R217.reuse, 0x74, RZ ;  /* 0x00000074d9007824 */ /* 0x040fe200078e02ff */
[----:B------:R-:W-:Y:S01]  /*7ec0*/  IADD3 R174, P0, R174, R218, RZ ;  /* 0x000000daaeae7210 */ /* 0x000fe20007f1e0ff */
[----:B------:R-:W-:Y:S01]  /*7ed0*/  IMAD R211, R217, 0x78, RZ ;  /* 0x00000078d9d37824 */ /* 0x000fe200078e02ff */
[----:B------:R1:W4:Y:S04]  /*7ee0*/  LDG.E.U16 R201, desc[UR6][R8.64] ;  /* 0x0000000608c97981 */ /* 0x000328000c1e1500 */
[----:B------:R-:W4:Y:S04]  /*7ef0*/  LDG.E.U16 R202, desc[UR6][R10.64] ;  /* 0x000000060aca7981 */ /* 0x000f28000c1e1500 */
[----:B------:R-:W4:Y:S04]  /*7f00*/  LDL.64 R234, [R1+0x160] ;  /* 0x0001600001ea7983 */ /* 0x000f280000100a00 */
[----:B------:R-:W4:Y:S04]  /*7f10*/  LDL.64 R228, [R1+0x148] ;  /* 0x0001480001e47983 */ /* 0x000f280000100a00 */
[----:B--2---:R-:W2:Y:S01]  /*7f20*/  LDL.64 R22, [R1+0x140] ;  /* 0x0001400001167983 */ /* 0x004ea20000100a00 */
[----:B------:R-:W-:-:S03]  /*7f30*/  IMAD.MOV.U32 R231, RZ, RZ, R243 ;  /* 0x000000ffffe77224 */ /* 0x000fc600078e00f3 */
[----:B------:R-:W2:Y:S01]  /*7f40*/  LDG.E.U16 R204, desc[UR6][R16.64] ;  /* 0x0000000610cc7981 */ /* 0x000ea2000c1e1500 */
[----:B------:R-:W-:-:S04]  /*7f50*/  IMAD.IADD R230, R2, 0x1, R218 ;  /* 0x0000000102e67824 */ /* 0x000fc800078e02da */
[----:B0-----:R-:W-:-:S04]  /*7f60*/  IMAD.WIDE R6, R3, 0x2, R230 ;  /* 0x0000000203067825 */ /* 0x001fc800078e02e6 */
[----:B------:R-:W-:Y:S01]  /*7f70*/  IMAD.WIDE R14, R3, 0x2, R14 ;  /* 0x00000002030e7825 */ /* 0x000fe200078e020e */
[----:B------:R0:W2:Y:S03]  /*7f80*/  LDG.E.U16 R163, desc[UR6][R6.64] ;  /* 0x0000000606a37981 */ /* 0x0000a6000c1e1500 */
[C---:B------:R-:W-:Y:S01]  /*7f90*/  IMAD R236, R217.reuse, 0x72, RZ ;  /* 0x00000072d9ec7824 */ /* 0x040fe200078e02ff */
[----:B------:R3:W2:Y:S01]  /*7fa0*/  LDG.E.U16 R208, desc[UR6][R14.64] ;  /* 0x000000060ed07981 */ /* 0x0006a2000c1e1500 */
[C---:B-1----:R-:W-:Y:S02]  /*7fb0*/  IMAD R8, R217.reuse, 0x43, RZ ;  /* 0x00000043d9087824 */ /* 0x042fe400078e02ff */
[C---:B0-----:R-:W-:Y:S02]  /*7fc0*/  IMAD R6, R217.reuse, 0x86, RZ ;  /* 0x00000086d9067824 */ /* 0x041fe400078e02ff */
[----:B------:R-:W-:-:S02]  /*7fd0*/  IMAD R7, R217, 0x41, RZ ;  /* 0x00000041d9077824 */ /* 0x000fc400078e02ff */
[----:B---3--:R-:W-:Y:S01]  /*7fe0*/  IMAD.WIDE R14, R3, 0x2, R222 ;  /* 0x00000002030e7825 */ /* 0x008fe200078e02de */
[----:B------:R-:W-:-:S03]  /*7ff0*/  IADD3 R6, P1, R6, R218, RZ ;  /* 0x000000da06067210 */ /* 0x000fc60007f3e0ff */
[C---:B------:R-:W-:Y:S02]  /*8000*/  IMAD R222, R217.reuse, 0x7a, RZ ;  /* 0x0000007ad9de7824 */ /* 0x040fe400078e02ff */
[----:B------:R-:W-:Y:S01]  /*8010*/  IMAD R242, R217, 0x7c, RZ ;  /* 0x0000007cd9f27824 */ /* 0x000fe200078e02ff */
[----:B------:R-:W-:Y:S01]  /*8020*/  IADD3 R10, P2, R13, R218, RZ ;  /* 0x000000da0d0a7210 */ /* 0x000fe20007f5e0ff */
[--C-:B------:R-:W-:Y:S01]  /*8030*/  IMAD.IADD R232, R0, 0x1, R218.reuse ;  /* 0x0000000100e87824 */ /* 0x100fe200078e02da */
[-C--:B------:R-:W-:Y:S01]  /*8040*/  LEA.HI.X.SX32 R175, R7, R219.reuse, 0x1, P0 ;  /* 0x000000db07af7211 */ /* 0x080fe200000f0eff */
[C---:B------:R-:W-:Y:S01]  /*8050*/  IMAD R0, R217.reuse, 0x7e, RZ ;  /* 0x0000007ed9007824 */ /* 0x040fe200078e02ff */
[-C--:B------:R-:W-:Y:S01]  /*8060*/  LEA.HI.X.SX32 R7, R8, R219.reuse, 0x1, P1 ;  /* 0x000000db08077211 */ /* 0x080fe200008f0eff */
[----:B------:R-:W-:Y:S01]  /*8070*/  IMAD.MOV.U32 R21, RZ, RZ, R227 ;  /* 0x000000ffff157224 */ /* 0x000fe200078e00e3 */
[----:B------:R0:W3:Y:S01]  /*8080*/  LDG.E.U16 R203, desc[UR6][R14.64] ;  /* 0x000000060ecb7981 */ /* 0x0000e2000c1e1500 */
[----:B------:R-:W-:Y:S01]  /*8090*/  IMAD.IADD R20, R242, 0x1, R218 ;  /* 0x00000001f2147824 */ /* 0x000fe200078e02da */
[----:B------:R-:W-:Y:S01]  /*80a0*/  LEA.HI.X.SX32 R11, R217, R219, 0x1, P2 ;  /* 0x000000dbd90b7211 */ /* 0x000fe200010f0eff */
[----:B----4-:R-:W-:-:S02]  /*80b0*/  IMAD.MOV.U32 R19, RZ, RZ, R225 ;  /* 0x000000ffff137224 */ /* 0x010fc400078e00e1 */
[----:B------:R-:W-:Y:S02]  /*80c0*/  IMAD.IADD R18, R0, 0x1, R218 ;  /* 0x0000000100127824 */ /* 0x000fe400078e02da */
[----:B------:R-:W-:-:S04]  /*80d0*/  IMAD.WIDE R6, R3, 0x2, R6 ;  /* 0x0000000203067825 */ /* 0x000fc800078e0206 */
[C---:B0-----:R-:W-:Y:S01]  /*80e0*/  IMAD.WIDE R14, R3.reuse, 0x2, R20 ;  /* 0x00000002030e7825 */ /* 0x041fe200078e0214 */
[----:B------:R0:W4:Y:S03]  /*80f0*/  LDG.E.U16 R162, desc[UR6][R6.64] ;  /* 0x0000000606a27981 */ /* 0x000126000c1e1500 */
[C---:B------:R-:W-:Y:S01]  /*8100*/  IMAD.WIDE R8, R3.reuse, 0x2, R18 ;  /* 0x0000000203087825 */ /* 0x040fe200078e0212 */
[----:B------:R1:W3:Y:S03]  /*8110*/  LDG.E.U16 R13, desc[UR6][R14.64] ;  /* 0x000000060e0d7981 */ /* 0x0002e6000c1e1500 */
[----:B------:R-:W-:Y:S02]  /*8120*/  IMAD.WIDE R10, R3, 0x2, R10 ;  /* 0x00000002030a7825 */ /* 0x000fe400078e020a */
[----:B------:R1:W3:Y:S02]  /*8130*/  LDG.E.U16 R9, desc[UR6][R8.64] ;  /* 0x0000000608097981 */ /* 0x0002e4000c1e1500 */
[----:B------:R-:W-:-:S02]  /*8140*/  IMAD R16, R217, 0x8e, RZ ;  /* 0x0000008ed9107824 */ /* 0x000fc400078e02ff */
[C---:B0-----:R-:W-:Y:S01]  /*8150*/  IMAD R6, R217.reuse, 0x9a, RZ ;  /* 0x0000009ad9067824 */ /* 0x041fe200078e02ff */
[----:B------:R0:W4:Y:S01]  /*8160*/  LDG.E.U16 R5, desc[UR6][R10.64] ;  /* 0x000000060a057981 */ /* 0x000122000c1e1500 */
[C---:B-1----:R-:W-:Y:S02]  /*8170*/  IMAD R14, R217.reuse, 0x92, RZ ;  /* 0x00000092d90e7824 */ /* 0x042fe400078e02ff */
[C---:B------:R-:W-:Y:S01]  /*8180*/  IMAD R7, R217.reuse, 0x45, RZ ;  /* 0x00000045d9077824 */ /* 0x040fe200078e02ff */
[-C--:B------:R-:W-:Y:S01]  /*8190*/  IADD3 R16, P1, R16, R218.reuse, RZ ;  /* 0x000000da10107210 */ /* 0x080fe20007f3e0ff */
[C---:B------:R-:W-:Y:S01]  /*81a0*/  IMAD R8, R217.reuse, 0x47, RZ ;  /* 0x00000047d9087824 */ /* 0x040fe200078e02ff */
[----:B------:R-:W-:Y:S01]  /*81b0*/  IADD3 R14, P2, R14, R218, RZ ;  /* 0x000000da0e0e7210 */ /* 0x000fe20007f5e0ff */
[C---:B------:R-:W-:Y:S02]  /*81c0*/  IMAD R21, R217.reuse, 0x4d, RZ ;  /* 0x0000004dd9157824 */ /* 0x040fe400078e02ff */
[----:B0-----:R-:W-:-:S02]  /*81d0*/  IMAD R10, R217, 0x96, RZ ;  /* 0x00000096d90a7824 */ /* 0x001fc400078e02ff */
[----:B------:R-:W-:Y:S01]  /*81e0*/  IMAD R11, R217, 0x49, RZ ;  /* 0x00000049d90b7824 */ /* 0x000fe200078e02ff */
[-C--:B------:R-:W-:Y:S02]  /*81f0*/  IADD3 R6, P4, R6, R218.reuse, RZ ;  /* 0x000000da06067210 */ /* 0x080fe40007f9e0ff */
[----:B------:R-:W-:Y:S02]  /*8200*/  IADD3 R10, P3, R10, R218, RZ ;  /* 0x000000da0a0a7210 */ /* 0x000fe40007f7e0ff */
[-C--:B------:R-:W-:Y:S02]  /*8210*/  LEA.HI.X.SX32 R17, R8, R219.reuse, 0x1, P1 ;  /* 0x000000db08117211 */ /* 0x080fe400008f0eff */
[----:B------:R-:W-:Y:S01]  /*8220*/  LEA.HI.X.SX32 R15, R11, R219, 0x1, P2 ;  /* 0x000000db0b0f7211 */ /* 0x000fe200010f0eff */
[----:B------:R-:W-:-:S04]  /*8230*/  IMAD.WIDE R16, R3, 0x2, R16 ;  /* 0x0000000203107825 */ /* 0x000fc800078e0210 */
[----:B------:R-:W-:Y:S01]  /*8240*/  IMAD.WIDE R14, R3, 0x2, R14 ;  /* 0x00000002030e7825 */ /* 0x000fe200078e020e */
[----:B------:R0:W3:Y:S04]  /*8250*/  LDG.E.U16 R8, desc[UR6][R16.64] ;  /* 0x0000000610087981 */ /* 0x0000e8000c1e1500 */
[----:B------:R1:W3:Y:S01]  /*8260*/  LDG.E.U16 R173, desc[UR6][R14.64] ;  /* 0x000000060ead7981 */ /* 0x0002e2000c1e1500 */
[C---:B0-----:R-:W-:Y:S02]  /*8270*/  IMAD R16, R217.reuse, 0xa6, RZ ;  /* 0x000000a6d9107824 */ /* 0x041fe400078e02ff */
[C---:B------:R-:W-:Y:S02]  /*8280*/  IMAD R17, R217.reuse, 0x51, RZ ;  /* 0x00000051d9117824 */ /* 0x040fe400078e02ff */
[C---:B-1----:R-:W-:Y:S01]  /*8290*/  IMAD R14, R217.reuse, 0xaa, RZ ;  /* 0x000000aad90e7824 */ /* 0x042fe200078e02ff */
[----:B------:R-:W-:Y:S01]  /*82a0*/  IADD3 R16, P2, R16, R218, RZ ;  /* 0x000000da10107210 */ /* 0x000fe20007f5e0ff */
[----:B------:R-:W-:-:S02]  /*82b0*/  IMAD R15, R217, 0x53, RZ ;  /* 0x00000053d90f7824 */ /* 0x000fc400078e02ff */
[C---:B------:R-:W-:Y:S02]  /*82c0*/  IMAD R152, R217.reuse, 0xb2, RZ ;  /* 0x000000b2d9987824 */ /* 0x040fe400078e02ff */
[C---:B------:R-:W-:Y:S02]  /*82d0*/  IMAD R156, R217.reuse, 0xb0, RZ ;  /* 0x000000b0d99c7824 */ /* 0x040fe400078e02ff */
[C---:B------:R-:W-:Y:S02]  /*82e0*/  IMAD R166, R217.reuse, 0xe2, RZ ;  /* 0x000000e2d9a67824 */ /* 0x040fe400078e02ff */
[C---:B------:R-:W-:Y:S02]  /*82f0*/  IMAD R164, R217.reuse, 0xe6, RZ ;  /* 0x000000e6d9a47824 */ /* 0x040fe400078e02ff */
[----:B------:R-:W-:Y:S02]  /*8300*/  IMAD R180, R217, 0xfa, RZ ;  /* 0x000000fad9b47824 */ /* 0x000fe400078e02ff */
[----:B------:R-:W-:-:S04]  /*8310*/  IMAD.WIDE R182, R3, 0x2, R182 ;  /* 0x0000000203b67825 */ /* 0x000fc800078e02b6 */
[----:B------:R-:W-:Y:S02]  /*8320*/  IMAD.WIDE R174, R3, 0x2, R174 ;  /* 0x0000000203ae7825 */ /* 0x000fe400078e02ae */
[----:B------:R0:W4:Y:S02]  /*8330*/  LDG.E.U16 R182, desc[UR6][R182.64] ;  /* 0x00000006b6b67981 */ /* 0x000124000c1e1500 */
[C---:B------:R-:W-:Y:S02]  /*8340*/  IMAD R184, R217.reuse, 0xc, RZ ;  /* 0x0000000cd9b87824 */ /* 0x040fe400078e02ff */
[----:B------:R1:W3:Y:S01]  /*8350*/  LDG.E.U16 R174, desc[UR6][R174.64] ;  /* 0x00000006aeae7981 */ /* 0x0002e2000c1e1500 */
[C---:B0-----:R-:W-:Y:S02]  /*8360*/  IMAD R183, R217.reuse, 0xa, RZ ;  /* 0x0000000ad9b77824 */ /* 0x041fe400078e02ff */
[----:B-1----:R-:W-:Y:S02]  /*8370*/  IMAD R175, R217, 0x14, RZ ;  /* 0x00000014d9af7824 */ /* 0x002fe400078e02ff */
[----:B------:R-:W-:-:S02]  /*8380*/  IMAD.MOV.U32 R233, RZ, RZ, R245 ;  /* 0x000000ffffe97224 */ /* 0x000fc400078e00f5 */
[C---:B------:R-:W-:Y:S02]  /*8390*/  IMAD R178, R217.reuse, 0x12, RZ ;  /* 0x00000012d9b27824 */ /* 0x040fe400078e02ff */
[----:B------:R-:W-:Y:S02]  /*83a0*/  IMAD R194, R217, 0xd, RZ ;  /* 0x0000000dd9c27824 */ /* 0x000fe400078e02ff */
[--C-:B------:R-:W-:Y:S02]  /*83b0*/  IMAD.IADD R234, R236, 0x1, R218.reuse ;  /* 0x00000001ecea7824 */ /* 0x100fe400078e02da */
[----:B------:R-:W-:-:S03]  /*83c0*/  IMAD.IADD R228, R211, 0x1, R218 ;  /* 0x00000001d3e47824 */ /* 0x000fc600078e02da */
[----:B------:R-:W-:Y:S01]  /*83d0*/  STL [R1+0x160], R234 ;  /* 0x000160ea01007387 */ /* 0x000fe20000100800 */
[----:B--2---:R-:W-:-:S03]  /*83e0*/  IMAD.IADD R22, R222, 0x1, R218 ;  /* 0x00000001de167824 */ /* 0x004fc600078e02da */
[----:B------:R-:W-:Y:S04]  /*83f0*/  STL [R1+0x158], R232 ;  /* 0x000158e801007387 */ /* 0x000fe80000100800 */
[----:B------:R-:W-:Y:S04]  /*8400*/  STL [R1+0x150], R230 ;  /* 0x000150e601007387 */ /* 0x000fe80000100800 */
[----:B------:R-:W-:Y:S04]  /*8410*/  STL [R1+0x148], R228 ;  /* 0x000148e401007387 */ /* 0x000fe80000100800 */
[----:B------:R-:W-:Y:S04]  /*8420*/  STL [R1+0x140], R22 ;  /* 0x0001401601007387 */ /* 0x000fe80000100800 */
[----:B------:R-:W-:Y:S04]  /*8430*/  STL [R1+0x138], R20 ;  /* 0x0001381401007387 */ /* 0x000fe80000100800 */
[----:B------:R0:W-:Y:S02]  /*8440*/  STL [R1+0x130], R18 ;  /* 0x0001301201007387 */ /* 0x0001e40000100800 */
[----:B0-----:R-:W-:-:S05]  /*8450*/  IMAD R18, R217, 0x8a, RZ ;  /* 0x0000008ad9127824 */ /* 0x001fca00078e02ff */
[----:B------:R-:W-:Y:S01]  /*8460*/  IADD3 R18, P0, R18, R218, RZ ;  /* 0x000000da12127210 */ /* 0x000fe20007f1e0ff */
[----:B------:R-:W-:-:S03]  /*8470*/  IMAD R20, R217, 0x4b, RZ ;  /* 0x0000004bd9147824 */ /* 0x000fc600078e02ff */
[-C--:B------:R-:W-:Y:S02]  /*8480*/  LEA.HI.X.SX32 R19, R7, R219.reuse, 0x1, P0 ;  /* 0x000000db07137211 */ /* 0x080fe400000f0eff */
[-C--:B------:R-:W-:Y:S02]  /*8490*/  LEA.HI.X.SX32 R7, R21, R219.reuse, 0x1, P4 ;  /* 0x000000db15077211 */ /* 0x080fe400020f0eff */
[----:B------:R-:W-:Y:S01]  /*84a0*/  LEA.HI.X.SX32 R11, R20, R219, 0x1, P3 ;  /* 0x000000db140b7211 */ /* 0x000fe200018f0eff */
[----:B------:R-:W-:-:S04]  /*84b0*/  IMAD.WIDE R18, R3, 0x2, R18 ;  /* 0x0000000203127825 */ /* 0x000fc800078e0212 */
[C---:B------:R-:W-:Y:S01]  /*84c0*/  IMAD.WIDE R6, R3.reuse, 0x2, R6 ;  /* 0x0000000203067825 */ /* 0x040fe200078e0206 */
[----:B------:R0:W2:Y:S03]  /*84d0*/  LDG.E.U16 R21, desc[UR6][R18.64] ;  /* 0x0000000612157981 */ /* 0x0000a6000c1e1500 */
[C---:B------:R-:W-:Y:S01]  /*84e0*/  IMAD.WIDE R10, R3.reuse, 0x2, R10 ;  /* 0x00000002030a7825 */ /* 0x040fe200078e020a */
[----:B------:R1:W2:Y:S03]  /*84f0*/  LDG.E.U16 R20, desc[UR6][R6.64] ;  /* 0x0000000606147981 */ /* 0x0002a6000c1e1500 */
[----:B------:R-:W-:Y:S01]  /*8500*/  IMAD.WIDE R22, R3, 0x2, R22 ;  /* 0x0000000203167825 */ /* 0x000fe200078e0216 */
[----:B------:R1:W2:Y:S03]  /*8510*/  LDG.E.U16 R161, desc[UR6][R10.64] ;  /* 0x000000060aa17981 */ /* 0x0002a6000c1e1500 */
[C---:B0-----:R-:W-:Y:S01]  /*8520*/  IMAD R18, R217.reuse, 0xa2, RZ ;  /* 0x000000a2d9127824 */ /* 0x041fe200078e02ff */
[----:B------:R-:W-:Y:S01]  /*8530*/  IADD3 R14, P3, R14, R218, RZ ;  /* 0x000000da0e0e7210 */ /* 0x000fe20007f7e0ff */
[----:B------:R0:W2:Y:S01]  /*8540*/  LDG.E.U16 R22, desc[UR6][R22.64] ;  /* 0x0000000616167981 */ /* 0x0000a2000c1e1500 */
[----:B-1----:R-:W-:-:S02]  /*8550*/  IMAD R6, R217, 0x9e, RZ ;  /* 0x0000009ed9067824 */ /* 0x002fc400078e02ff */
[-C--:B------:R-:W-:Y:S01]  /*8560*/  IADD3 R18, P1, R18, R218.reuse, RZ ;  /* 0x000000da12127210 */ /* 0x080fe20007f3e0ff */
[C---:B------:R-:W-:Y:S02]  /*8570*/  IMAD R10, R217.reuse, 0xae, RZ ;  /* 0x000000aed90a7824 */ /* 0x040fe400078e02ff */
[C---:B------:R-:W-:Y:S01]  /*8580*/  IMAD R11, R217.reuse, 0x55, RZ ;  /* 0x00000055d90b7824 */ /* 0x040fe200078e02ff */
[-C--:B------:R-:W-:Y:S01]  /*8590*/  IADD3 R6, P0, R6, R218.reuse, RZ ;  /* 0x000000da06067210 */ /* 0x080fe20007f1e0ff */
[----:B------:R-:W-:Y:S01]  /*85a0*/  IMAD R7, R217, 0x4f, RZ ;  /* 0x0000004fd9077824 */ /* 0x000fe200078e02ff */
[-C--:B------:R-:W-:Y:S01]  /*85b0*/  LEA.HI.X.SX32 R19, R17, R219.reuse, 0x1, P1 ;  /* 0x000000db11137211 */ /* 0x080fe200008f0eff */
[----:B0-----:R-:W-:Y:S01]  /*85c0*/  IMAD R23, R217, 0x57, RZ ;  /* 0x00000057d9177824 */ /* 0x001fe200078e02ff */
[----:B------:R-:W-:Y:S02]  /*85d0*/  IADD3 R10, P4, R10, R218, RZ ;  /* 0x000000da0a0a7210 */ /* 0x000fe40007f9e0ff */
[----:B------:R-:W-:-:S02]  /*85e0*/  LEA.HI.X.SX32 R17, R15, R219, 0x1, P2 ;  /* 0x000000db0f117211 */ /* 0x000fc400010f0eff */
[-C--:B------:R-:W-:Y:S02]  /*85f0*/  LEA.HI.X.SX32 R15, R11, R219.reuse, 0x1, P3 ;  /* 0x000000db0b0f7211 */ /* 0x080fe400018f0eff */
[-C--:B------:R-:W-:Y:S01]  /*8600*/  LEA.HI.X.SX32 R7, R7, R219.reuse, 0x1, P0 ;  /* 0x000000db07077211 */ /* 0x080fe200000f0eff */
[----:B------:R-:W-:Y:S01]  /*8610*/  IMAD.WIDE R18, R3, 0x2, R18 ;  /* 0x0000000203127825 */ /* 0x000fe200078e0212 */
[----:B------:R-:W-:-:S03]  /*8620*/  LEA.HI.X.SX32 R11, R23, R219, 0x1, P4 ;  /* 0x000000db170b7211 */ /* 0x000fc600020f0eff */
[C---:B------:R-:W-:Y:S01]  /*8630*/  IMAD.WIDE R16, R3.reuse, 0x2, R16 ;  /* 0x0000000203107825 */ /* 0x040fe200078e0210 */
[----:B------:R-:W2:Y:S03]  /*8640*/  LDG.E.U16 R172, desc[UR6][R18.64] ;  /* 0x0000000612ac7981 */ /* 0x000ea6000c1e1500 */
[C---:B------:R-:W-:Y:S01]  /*8650*/  IMAD.WIDE R14, R3.reuse, 0x2, R14 ;  /* 0x00000002030e7825 */ /* 0x040fe200078e020e */
[----:B------:R0:W2:Y:S03]  /*8660*/  LDG.E.U16 R160, desc[UR6][R16.64] ;  /* 0x0000000610a07981 */ /* 0x0000a6000c1e1500 */
[C---:B------:R-:W-:Y:S01]  /*8670*/  IMAD.WIDE R6, R3.reuse, 0x2, R6 ;  /* 0x0000000203067825 */ /* 0x040fe200078e0206 */
[----:B------:R1:W2:Y:S03]  /*8680*/  LDG.E.U16 R19, desc[UR6][R14.64] ;  /* 0x000000060e137981 */ /* 0x0002a6000c1e1500 */
[----:B------:R-:W-:Y:S01]  /*8690*/  IMAD.WIDE R10, R3, 0x2, R10 ;  /* 0x00000002030a7825 */ /* 0x000fe200078e020a */
[----:B------:R-:W-:Y:S01]  /*86a0*/  IADD3 R152, P1, R152, R218, RZ ;  /* 0x000000da98987210 */ /* 0x000fe20007f3e0ff */
[----:B------:R-:W2:Y:S02]  /*86b0*/  LDG.E.U16 R7, desc[UR6][R6.64] ;  /* 0x0000000606077981 */ /* 0x000ea4000c1e1500 */
[----:B0-----:R-:W-:-:S02]  /*86c0*/  IMAD R16, R217, 0xb6, RZ ;  /* 0x000000b6d9107824 */ /* 0x001fc400078e02ff */
[C---:B------:R-:W-:Y:S02]  /*86d0*/  IMAD R17, R217.reuse, 0x59, RZ ;  /* 0x00000059d9117824 */ /* 0x040fe400078e02ff */
[C---:B-1----:R-:W-:Y:S01]  /*86e0*/  IMAD R14, R217.reuse, 0xba, RZ ;  /* 0x000000bad90e7824 */ /* 0x042fe200078e02ff */
[-C--:B------:R-:W-:Y:S01]  /*86f0*/  IADD3 R156, P0, R156, R218.reuse, RZ ;  /* 0x000000da9c9c7210 */ /* 0x080fe20007f1e0ff */
[C---:B------:R-:W-:Y:S01]  /*8700*/  IMAD R15, R217.reuse, 0x5b, RZ ;  /* 0x0000005bd90f7824 */ /* 0x040fe200078e02ff */
[----:B------:R0:W2:Y:S01]  /*8710*/  LDG.E.U16 R6, desc[UR6][R10.64] ;  /* 0x000000060a067981 */ /* 0x0000a2000c1e1500 */
[-C--:B------:R-:W-:Y:S02]  /*8720*/  IADD3 R16, P2, R16, R218.reuse, RZ ;  /* 0x000000da10107210 */ /* 0x080fe40007f5e0ff */
[----:B------:R-:W-:Y:S01]  /*8730*/  IADD3 R14, P3, R14, R218, RZ ;  /* 0x000000da0e0e7210 */ /* 0x000fe20007f7e0ff */
[----:B------:R-:W-:Y:S01]  /*8740*/  IMAD R18, R217, 0x61, RZ ;  /* 0x00000061d9127824 */ /* 0x000fe200078e02ff */
[----:B------:R-:W-:Y:S01]  /*8750*/  LEA.HI.X.SX32 R153, R17, R219, 0x1, P1 ;  /* 0x000000db11997211 */ /* 0x000fe200008f0eff */
[----:B0-----:R-:W-:-:S02]  /*8760*/  IMAD R10, R217, 0xc2, RZ ;  /* 0x000000c2d90a7824 */ /* 0x001fc400078e02ff */
[----:B------:R-:W-:Y:S01]  /*8770*/  IMAD R11, R217, 0x5d, RZ ;  /* 0x0000005dd90b7824 */ /* 0x000fe200078e02ff */
[-C--:B------:R-:W-:Y:S02]  /*8780*/  LEA.HI.X.SX32 R157, R12, R219.reuse, 0x1, P0 ;  /* 0x000000db0c9d7211 */ /* 0x080fe400000f0eff */
[----:B------:R-:W-:Y:S02]  /*8790*/  IADD3 R10, P4, R10, R218, RZ ;  /* 0x000000da0a0a7210 */ /* 0x000fe40007f9e0ff */
[-C--:B------:R-:W-:Y:S02]  /*87a0*/  LEA.HI.X.SX32 R17, R15, R219.reuse, 0x1, P2 ;  /* 0x000000db0f117211 */ /* 0x080fe400010f0eff */
[-C--:B------:R-:W-:Y:S01]  /*87b0*/  LEA.HI.X.SX32 R15, R11, R219.reuse, 0x1, P3 ;  /* 0x000000db0b0f7211 */ /* 0x080fe200018f0eff */
[----:B------:R-:W-:Y:S01]  /*87c0*/  IMAD.WIDE R156, R3, 0x2, R156 ;  /* 0x00000002039c7825 */ /* 0x000fe200078e029c */
[----:B------:R-:W-:-:S03]  /*87d0*/  LEA.HI.X.SX32 R11, R18, R219, 0x1, P4 ;  /* 0x000000db120b7211 */ /* 0x000fc600020f0eff */
[C---:B------:R-:W-:Y:S01]  /*87e0*/  IMAD.WIDE R152, R3.reuse, 0x2, R152 ;  /* 0x0000000203987825 */ /* 0x040fe200078e0298 */
[----:B------:R0:W3:Y:S03]  /*87f0*/  LDG.E.U16 R179, desc[UR6][R156.64] ;  /* 0x000000069cb37981 */ /* 0x0000e6000c1e1500 */
[C---:B------:R-:W-:Y:S01]  /*8800*/  IMAD.WIDE R14, R3.reuse, 0x2, R14 ;  /* 0x00000002030e7825 */ /* 0x040fe200078e020e */
[----:B------:R1:W2:Y:S03]  /*8810*/  LDG.E.U16 R171, desc[UR6][R152.64] ;  /* 0x0000000698ab7981 */ /* 0x0002a6000c1e1500 */
[C---:B------:R-:W-:Y:S01]  /*8820*/  IMAD.WIDE R16, R3.reuse, 0x2, R16 ;  /* 0x0000000203107825 */ /* 0x040fe200078e0210 */
[----:B------:R4:W2:Y:S03]  /*8830*/  LDG.E.U16 R18, desc[UR6][R14.64] ;  /* 0x000000060e127981 */ /* 0x0008a6000c1e1500 */
[----:B------:R-:W-:Y:S01]  /*8840*/  IMAD.WIDE R10, R3, 0x2, R10 ;  /* 0x00000002030a7825 */ /* 0x000fe200078e020a */
[----:B------:R4:W2:Y:S03]  /*8850*/  LDG.E.U16 R159, desc[UR6][R16.64] ;  /* 0x00000006109f7981 */ /* 0x0008a6000c1e1500 */
[C---:B0-----:R-:W-:Y:S01]  /*8860*/  IMAD R156, R217.reuse, 0xc6, RZ ;  /* 0x000000c6d99c7824 */ /* 0x041fe200078e02ff */
[----:B------:R0:W2:Y:S01]  /*8870*/  LDG.E.U16 R170, desc[UR6][R10.64] ;  /* 0x000000060aaa7981 */ /* 0x0000a2000c1e1500 */
[----:B-1----:R-:W-:-:S02]  /*8880*/  IMAD R152, R217, 0xd2, RZ ;  /* 0x000000d2d9987824 */ /* 0x002fc400078e02ff */
[----:B------:R-:W-:-:S04]  /*8890*/  IMAD.WIDE R154, R3, 0x2, R228 ;  /* 0x00000002039a7825 */ /* 0x000fc800078e02e4 */
[C---:B----4-:R-:W-:Y:S02]  /*88a0*/  IMAD R14, R217.reuse, 0xd6, RZ ;  /* 0x000000d6d90e7824 */ /* 0x050fe400078e02ff */
[C---:B------:R-:W-:Y:S01]  /*88b0*/  IMAD R16, R217.reuse, 0xca, RZ ;  /* 0x000000cad9107824 */ /* 0x040fe200078e02ff */
[-C--:B------:R-:W-:Y:S01]  /*88c0*/  IADD3 R156, P0, R156, R218.reuse, RZ ;  /* 0x000000da9c9c7210 */ /* 0x080fe20007f1e0ff */
[C---:B0-----:R-:W-:Y:S01]  /*88d0*/  IMAD R11, R217.reuse, 0x63, RZ ;  /* 0x00000063d90b7824 */ /* 0x041fe200078e02ff */
[-C--:B------:R-:W-:Y:S01]  /*88e0*/  IADD3 R152, P2, R152, R218.reuse, RZ ;  /* 0x000000da98987210 */ /* 0x080fe20007f5e0ff */
[C---:B------:R-:W-:Y:S02]  /*88f0*/  IMAD R15, R217.reuse, 0x69, RZ ;  /* 0x00000069d90f7824 */ /* 0x040fe400078e02ff */
[C---:B------:R-:W-:Y:S01]  /*8900*/  IMAD R10, R217.reuse, 0xda, RZ ;  /* 0x000000dad90a7824 */ /* 0x040fe200078e02ff */
[-C--:B------:R-:W-:Y:S01]  /*8910*/  IADD3 R14, P3, R14, R218.reuse, RZ ;  /* 0x000000da0e0e7210 */ /* 0x080fe20007f7e0ff */
[C---:B------:R-:W-:Y:S01]  /*8920*/  IMAD R23, R217.reuse, 0x6b, RZ ;  /* 0x0000006bd9177824 */ /* 0x040fe200078e02ff */
[----:B------:R0:W4:Y:S01]  /*8930*/  LDG.E.U16 R154, desc[UR6][R154.64] ;  /* 0x000000069a9a7981 */ /* 0x000122000c1e1500 */
[----:B------:R-:W-:Y:S01]  /*8940*/  IMAD R12, R217, 0x65, RZ ;  /* 0x00000065d90c7824 */ /* 0x000fe200078e02ff */
[----:B------:R-:W-:-:S02]  /*8950*/  IADD3 R16, P1, R16, R218, RZ ;  /* 0x000000da10107210 */ /* 0x000fc40007f3e0ff */
[----:B------:R-:W-:Y:S02]  /*8960*/  IADD3 R10, P4, R10, R218, RZ ;  /* 0x000000da0a0a7210 */ /* 0x000fe40007f9e0ff */
[-C--:B------:R-:W-:Y:S02]  /*8970*/  LEA.HI.X.SX32 R157, R11, R219.reuse, 0x1, P0 ;  /* 0x000000db0b9d7211 */ /* 0x080fe400000f0eff */
[-C--:B------:R-:W-:Y:S01]  /*8980*/  LEA.HI.X.SX32 R153, R15, R219.reuse, 0x1, P2 ;  /* 0x000000db0f997211 */ /* 0x080fe200010f0eff */
[----:B0-----:R-:W-:Y:S01]  /*8990*/  IMAD R155, R217, 0x6d, RZ ;  /* 0x0000006dd99b7824 */ /* 0x001fe200078e02ff */
[-C--:B------:R-:W-:Y:S02]  /*89a0*/  LEA.HI.X.SX32 R15, R23, R219.reuse, 0x1, P3 ;  /* 0x000000db170f7211 */ /* 0x080fe400018f0eff */
[-C--:B------:R-:W-:Y:S01]  /*89b0*/  LEA.HI.X.SX32 R17, R12, R219.reuse, 0x1, P1 ;  /* 0x000000db0c117211 */ /* 0x080fe200008f0eff */
[----:B------:R-:W-:Y:S01]  /*89c0*/  IMAD.WIDE R156, R3, 0x2, R156 ;  /* 0x00000002039c7825 */ /* 0x000fe200078e029c */
[----:B------:R-:W-:-:S03]  /*89d0*/  LEA.HI.X.SX32 R11, R155, R219, 0x1, P4 ;  /* 0x000000db9b0b7211 */ /* 0x000fc600020f0eff */
[C---:B------:R-:W-:Y:S01]  /*89e0*/  IMAD.WIDE R14, R3.reuse, 0x2, R14 ;  /* 0x00000002030e7825 */ /* 0x040fe200078e020e */
[----:B------:R-:W4:Y:S03]  /*89f0*/  LDG.E.U16 R158, desc[UR6][R156.64] ;  /* 0x000000069c9e7981 */ /* 0x000f26000c1e1500 */
[----:B------:R-:W-:-:S04]  /*8a00*/  IMAD.WIDE R16, R3, 0x2, R16 ;  /* 0x0000000203107825 */ /* 0x000fc800078e0210 */
[C---:B------:R-:W-:Y:S02]  /*8a10*/  IMAD.WIDE R10, R3.reuse, 0x2, R10 ;  /* 0x00000002030a7825 */ /* 0x040fe400078e020a */
[----:B------:R-:W4:Y:S04]  /*8a20*/  LDG.E.U16 R17, desc[UR6][R16.64] ;  /* 0x0000000610117981 */ /* 0x000f28000c1e1500 */
[----:B------:R0:W4:Y:S01]  /*8a30*/  LDG.E.U16 R157, desc[UR6][R14.64] ;  /* 0x000000060e9d7981 */ /* 0x000122000c1e1500 */
[----:B------:R-:W-:-:S03]  /*8a40*/  IMAD.WIDE R152, R3, 0x2, R152 ;  /* 0x0000000203987825 */ /* 0x000fc600078e0298 */
[----:B------:R1:W4:Y:S01]  /*8a50*/  LDG.E.U16 R16, desc[UR6][R10.64] ;  /* 0x000000060a107981 */ /* 0x000322000c1e1500 */
[C---:B0-----:R-:W-:Y:S01]  /*8a60*/  IMAD R14, R217.reuse, 0xea, RZ ;  /* 0x000000ead90e7824 */ /* 0x041fe200078e02ff */
[-C--:B------:R-:W-:Y:S01]  /*8a70*/  IADD3 R166, P0, R166, R218.reuse, RZ ;  /* 0x000000daa6a67210 */ /* 0x080fe20007f1e0ff */
[C---:B------:R-:W-:Y:S01]  /*8a80*/  IMAD R15, R217.reuse, 0x75, RZ ;  /* 0x00000075d90f7824 */ /* 0x040fe200078e02ff */
[----:B------:R0:W4:Y:S01]  /*8a90*/  LDG.E.U16 R169, desc[UR6][R152.64] ;  /* 0x0000000698a97981 */ /* 0x000122000c1e1500 */
[C---:B-1----:R-:W-:Y:S01]  /*8aa0*/  IMAD R10, R217.reuse, 0xf6, RZ ;  /* 0x000000f6d90a7824 */ /* 0x042fe200078e02ff */
[-C--:B------:R-:W-:Y:S01]  /*8ab0*/  IADD3 R14, P2, R14, R218.reuse, RZ ;  /* 0x000000da0e0e7210 */ /* 0x080fe20007f5e0ff */
[C---:B------:R-:W-:Y:S02]  /*8ac0*/  IMAD R11, R217.reuse, 0x71, RZ ;  /* 0x00000071d90b7824 */ /* 0x040fe400078e02ff */
[----:B------:R-:W-:Y:S01]  /*8ad0*/  IMAD R155, R217, 0x7b, RZ ;  /* 0x0000007bd99b7824 */ /* 0x000fe200078e02ff */
[----:B------:R-:W-:-:S02]  /*8ae0*/  IADD3 R10, P4, R10, R218, RZ ;  /* 0x000000da0a0a7210 */ /* 0x000fc40007f9e0ff */
[-C--:B------:R-:W-:Y:S01]  /*8af0*/  LEA.HI.X.SX32 R15, R15, R219.reuse, 0x1, P2 ;  /* 0x000000db0f0f7211 */ /* 0x080fe200010f0eff */
[----:B0-----:R-:W-:Y:S01]  /*8b00*/  IMAD R152, R217, 0xf2, RZ ;  /* 0x000000f2d9987824 */ /* 0x001fe200078e02ff */
[-C--:B------:R-:W-:Y:S02]  /*8b10*/  LEA.HI.X.SX32 R167, R11, R219.reuse, 0x1, P0 ;  /* 0x000000db0ba77211 */ /* 0x080fe400000f0eff */
[----:B------:R-:W-:Y:S01]  /*8b20*/  LEA.HI.X.SX32 R11, R155, R219, 0x1, P4 ;  /* 0x000000db9b0b7211 */ /* 0x000fe200020f0eff */
[----:B------:R-:W-:Y:S01]  /*8b30*/  IMAD R12, R217, 0x79, RZ ;  /* 0x00000079d90c7824 */ /* 0x000fe200078e02ff */
[-C--:B------:R-:W-:Y:S01]  /*8b40*/  IADD3 R152, P3, R152, R218.reuse, RZ ;  /* 0x000000da98987210 */ /* 0x080fe20007f7e0ff */
[----:B------:R-:W-:Y:S01]  /*8b50*/  IMAD.WIDE R14, R3, 0x2, R14 ;  /* 0x00000002030e7825 */ /* 0x000fe200078e020e */
[----:B------:R-:W-:-:S03]  /*8b60*/  IADD3 R164, P1, R164, R218, RZ ;  /* 0x000000daa4a47210 */ /* 0x000fc60007f3e0ff */
[C---:B------:R-:W-:Y:S01]  /*8b70*/  IMAD.WIDE R10, R3.reuse, 0x2, R10 ;  /* 0x00000002030a7825 */ /* 0x040fe200078e020a */
[-C--:B------:R-:W-:Y:S01]  /*8b80*/  LEA.HI.X.SX32 R153, R12, R219.reuse, 0x1, P3 ;  /* 0x000000db0c997211 */ /* 0x080fe200018f0eff */
[----:B------:R0:W4:Y:S02]  /*8b90*/  LDG.E.U16 R15, desc[UR6][R14.64] ;  /* 0x000000060e0f7981 */ /* 0x000124000c1e1500 */
[----:B------:R-:W-:Y:S02]  /*8ba0*/  IMAD.WIDE R166, R3, 0x2, R166 ;  /* 0x0000000203a67825 */ /* 0x000fe400078e02a6 */
[----:B------:R1:W4:Y:S02]  /*8bb0*/  LDG.E.U16 R155, desc[UR6][R10.64] ;  /* 0x000000060a9b7981 */ /* 0x000324000c1e1500 */
[C---:B------:R-:W-:Y:S02]  /*8bc0*/  IMAD R23, R217.reuse, 0x73, RZ ;  /* 0x00000073d9177824 */ /* 0x040fe400078e02ff */
[C---:B------:R-:W-:Y:S01]  /*8bd0*/  IMAD R12, R217.reuse, 0xe, RZ ;  /* 0x0000000ed90c7824 */ /* 0x040fe200078e02ff */
[----:B------:R1:W4:Y:S01]  /*8be0*/  LDG.E.U16 R168, desc[UR6][R166.64] ;  /* 0x00000006a6a87981 */ /* 0x000322000c1e1500 */
[----:B0-----:R-:W-:Y:S01]  /*8bf0*/  IMAD R14, R217, 0x6, RZ ;  /* 0x00000006d90e7824 */ /* 0x001fe200078e02ff */
[----:B------:R-:W-:Y:S01]  /*8c00*/  LEA.HI.X.SX32 R165, R23, R219, 0x1, P1 ;  /* 0x000000db17a57211 */ /* 0x000fe200008f0eff */
[C---:B------:R-:W-:Y:S01]  /*8c10*/  IMAD R23, R217.reuse, 0x3, RZ ;  /* 0x00000003d9177824 */ /* 0x040fe200078e02ff */
[-C--:B------:R-:W-:Y:S01]  /*8c20*/  IADD3 R180, P0, R180, R218.reuse, RZ ;  /* 0x000000dab4b47210 */ /* 0x080fe20007f1e0ff */
[----:B-1----:R-:W-:Y:S01]  /*8c30*/  IMAD R11, R217, 0x7d, RZ ;  /* 0x0000007dd90b7824 */ /* 0x002fe200078e02ff */
[----:B------:R-:W-:-:S02]  /*8c40*/  IADD3 R10, P4, R12, R218, RZ ;  /* 0x000000da0c0a7210 */ /* 0x000fc40007f9e0ff */
[-C--:B------:R-:W-:Y:S01]  /*8c50*/  IADD3 R176, P1, R14, R218.reuse, RZ ;  /* 0x000000da0eb07210 */ /* 0x080fe20007f3e0ff */
[----:B------:R-:W-:Y:S01]  /*8c60*/  IMAD R166, R217, 0x7, RZ ;  /* 0x00000007d9a67824 */ /* 0x000fe200078e02ff */
[-C--:B------:R-:W-:Y:S01]  /*8c70*/  LEA.HI.X.SX32 R181, R11, R219.reuse, 0x1, P0 ;  /* 0x000000db0bb57211 */ /* 0x080fe200000f0eff */
[----:B------:R-:W-:Y:S01]  /*8c80*/  IMAD.WIDE R152, R3, 0x2, R152 ;  /* 0x0000000203987825 */ /* 0x000fe200078e0298 */
[-C--:B------:R-:W-:Y:S02]  /*8c90*/  LEA.HI.X.SX32 R177, R23, R219.reuse, 0x1, P1 ;  /* 0x000000db17b17211 */ /* 0x080fe400008f0eff */
[-C--:B------:R-:W-:Y:S01]  /*8ca0*/  LEA.HI.X.SX32 R11, R166, R219.reuse, 0x1, P4 ;  /* 0x000000dba60b7211 */ /* 0x080fe200020f0eff */
[C---:B------:R-:W-:Y:S01]  /*8cb0*/  IMAD.WIDE R164, R3.reuse, 0x2, R164 ;  /* 0x0000000203a47825 */ /* 0x040fe200078e02a4 */
[----:B------:R0:W4:Y:S03]  /*8cc0*/  LDG.E.U16 R167, desc[UR6][R152.64] ;  /* 0x0000000698a77981 */ /* 0x000126000c1e1500 */
[C---:B------:R-:W-:Y:S01]  /*8cd0*/  IMAD.WIDE R10, R3.reuse, 0x2, R10 ;  /* 0x00000002030a7825 */ /* 0x040fe200078e020a */
[----:B------:R1:W4:Y:S03]  /*8ce0*/  LDG.E.U16 R156, desc[UR6][R164.64] ;  /* 0x00000006a49c7981 */ /* 0x000326000c1e1500 */
[----:B------:R-:W-:Y:S01]  /*8cf0*/  IMAD.WIDE R176, R3, 0x2, R176 ;  /* 0x0000000203b07825 */ /* 0x000fe200078e02b0 */
[----:B------:R1:W4:Y:S03]  /*8d00*/  LDG.E.U16 R241, desc[UR6][R10.64] ;  /* 0x000000060af17981 */ /* 0x000326000c1e1500 */
[----:B0-----:R-:W-:Y:S01]  /*8d10*/  IMAD R153, R217, 0x5, RZ ;  /* 0x00000005d9997824 */ /* 0x001fe200078e02ff */
[-C--:B------:R-:W-:Y:S01]  /*8d20*/  IADD3 R152, P3, R184, R218.reuse, RZ ;  /* 0x000000dab8987210 */ /* 0x080fe20007f7e0ff */
[----:B------:R-:W-:Y:S01]  /*8d30*/  IMAD.WIDE R180, R3, 0x2, R180 ;  /* 0x0000000203b47825 */ /* 0x000fe200078e02b4 */
[-C--:B-1----:R-:W-:Y:S01]  /*8d40*/  IADD3 R164, P2, R183, R218.reuse, RZ ;  /* 0x000000dab7a47210 */ /* 0x082fe20007f5e0ff */
[----:B------:R0:W4:Y:S03]  /*8d50*/  LDG.E.U16 R245, desc[UR6][R176.64] ;  /* 0x00000006b0f57981 */ /* 0x000126000c1e1500 */
[-C--:B------:R-:W-:Y:S01]  /*8d60*/  LEA.HI.X.SX32 R165, R153, R219.reuse, 0x1, P2 ;  /* 0x000000db99a57211 */ /* 0x080fe200010f0eff */
[C---:B------:R-:W-:Y:S01]  /*8d70*/  IMAD R10, R217.reuse, 0x1a, RZ ;  /* 0x0000001ad90a7824 */ /* 0x040fe200078e02ff */
[----:B------:R-:W-:Y:S01]  /*8d80*/  LEA.HI.X.SX32 R153, R14, R219, 0x1, P3 ;  /* 0x000000db0e997211 */ /* 0x000fe200018f0eff */
[----:B------:R-:W-:Y:S01]  /*8d90*/  IMAD R11, R217, 0x9, RZ ;  /* 0x00000009d90b7824 */ /* 0x000fe200078e02ff */
[----:B------:R1:W4:Y:S01]  /*8da0*/  LDG.E.U16 R14, desc[UR6][R180.64] ;  /* 0x00000006b40e7981 */ /* 0x000322000c1e1500 */
[-C--:B0-----:R-:W-:Y:S01]  /*8db0*/  IADD3 R176, P1, R175, R218.reuse, RZ ;  /* 0x000000daafb07210 */ /* 0x081fe20007f3e0ff */
[----:B------:R-:W-:Y:S01]  /*8dc0*/  IMAD.WIDE R152, R3, 0x2, R152 ;  /* 0x0000000203987825 */ /* 0x000fe200078e0298 */
[----:B------:R-:W-:-:S02]  /*8dd0*/  IADD3 R10, P4, R10, R218, RZ ;  /* 0x000000da0a0a7210 */ /* 0x000fc40007f9e0ff */
[-C--:B------:R-:W-:Y:S01]  /*8de0*/  LEA.HI.X.SX32 R177, R183, R219.reuse, 0x1, P1 ;  /* 0x000000dbb7b17211 */ /* 0x080fe200008f0eff */
[----:B------:R-:W-:Y:S01]  /*8df0*/  IMAD.WIDE R164, R3, 0x2, R164 ;  /* 0x0000000203a47825 */ /* 0x000fe200078e02a4 */
[----:B------:R0:W4:Y:S01]  /*8e00*/  LDG.E.U16 R243, desc[UR6][R152.64] ;  /* 0x0000000698f37981 */ /* 0x000122000c1e1500 */
[----:B-1----:R-:W-:Y:S02]  /*8e10*/  IADD3 R180, P0, R178, R218, RZ ;  /* 0x000000dab2b47210 */ /* 0x002fe40007f1e0ff */
[C---:B------:R-:W-:Y:S01]  /*8e20*/  IMAD R166, R217.reuse, 0x16, RZ ;  /* 0x00000016d9a67824 */ /* 0x040fe200078e02ff */
[----:B------:R1:W4:Y:S01]  /*8e30*/  LDG.E.U16 R244, desc[UR6][R164.64] ;  /* 0x00000006a4f47981 */ /* 0x000322000c1e1500 */
[----:B------:R-:W-:Y:S01]  /*8e40*/  IMAD R23, R217, 0x18, RZ ;  /* 0x00000018d9177824 */ /* 0x000fe200078e02ff */
[-C--:B------:R-:W-:Y:S01]  /*8e50*/  LEA.HI.X.SX32 R181, R11, R219.reuse, 0x1, P0 ;  /* 0x000000db0bb57211 */ /* 0x080fe200000f0eff */
[----:B------:R-:W-:Y:S01]  /*8e60*/  IMAD.WIDE R176, R3, 0x2, R176 ;  /* 0x0000000203b07825 */ /* 0x000fe200078e02b0 */
[----:B------:R-:W-:-:S03]  /*8e70*/  LEA.HI.X.SX32 R11, R194, R219, 0x1, P4 ;  /* 0x000000dbc20b7211 */ /* 0x000fc600020f0eff */
[----:B0-----:R-:W-:Y:S01]  /*8e80*/  IMAD R153, R217, 0xb, RZ ;  /* 0x0000000bd9997824 */ /* 0x001fe200078e02ff */
[-C--:B------:R-:W-:Y:S02]  /*8e90*/  IADD3 R152, P3, R23, R218.reuse, RZ ;  /* 0x000000da17987210 */ /* 0x080fe40007f7e0ff */
[----:B-1----:R-:W-:Y:S01]  /*8ea0*/  IADD3 R164, P2, R166, R218, RZ ;  /* 0x000000daa6a47210 */ /* 0x002fe20007f5e0ff */
[C---:B------:R-:W-:Y:S02]  /*8eb0*/  IMAD.WIDE R198, R3.reuse, 0x2, R234 ;  /* 0x0000000203c67825 */ /* 0x040fe400078e02ea */
[----:B------:R0:W4:Y:S02]  /*8ec0*/  LDG.E.U16 R235, desc[UR6][R176.64] ;  /* 0x00000006b0eb7981 */ /* 0x000124000c1e1500 */
[----:B------:R-:W-:Y:S01]  /*8ed0*/  IMAD.WIDE R10, R3, 0x2, R10 ;  /* 0x00000002030a7825 */ /* 0x000fe200078e020a */
[-C--:B------:R-:W-:Y:S01]  /*8ee0*/  LEA.HI.X.SX32 R165, R153, R219.reuse, 0x1, P2 ;  /* 0x000000db99a57211 */ /* 0x080fe200010f0eff */
[----:B------:R-:W2:Y:S01]  /*8ef0*/  LDG.E.U16 R198, desc[UR6][R198.64] ;  /* 0x00000006c6c67981 */ /* 0x000ea2000c1e1500 */
[----:B------:R-:W-:Y:S01]  /*8f00*/  LEA.HI.X.SX32 R153, R184, R219, 0x1, P3 ;  /* 0x000000dbb8997211 */ /* 0x000fe200018f0eff */
[----:B------:R-:W-:-:S02]  /*8f10*/  IMAD.WIDE R196, R3, 0x2, R232 ;  /* 0x0000000203c47825 */ /* 0x000fc400078e02e8 */
[----:B------:R1:W4:Y:S02]  /*8f20*/  LDG.E.U16 R232, desc[UR6][R10.64] ;  /* 0x000000060ae87981 */ /* 0x000324000c1e1500 */
[----:B0-----:R-:W-:Y:S02]  /*8f30*/  IMAD R176, R217, 0x1e, RZ ;  /* 0x0000001ed9b07824 */ /* 0x001fe400078e02ff */
[C---:B------:R-:W-:Y:S01]  /*8f40*/  IMAD.WIDE R180, R3.reuse, 0x2, R180 ;  /* 0x0000000203b47825 */ /* 0x040fe200078e02b4 */
[----:B------:R-:W4:Y:S02]  /*8f50*/  LDG.E.U16 R196, desc[UR6][R196.64] ;  /* 0x00000006c4c47981 */ /* 0x000f24000c1e1500 */
[----:B------:R-:W-:Y:S01]  /*8f60*/  IADD3 R176, P1, R176, R218, RZ ;  /* 0x000000dab0b07210 */ /* 0x000fe20007f3e0ff */
[----:B------:R-:W-:Y:S01]  /*8f70*/  IMAD.WIDE R164, R3, 0x2, R164 ;  /* 0x0000000203a47825 */ /* 0x000fe200078e02a4 */
[----:B------:R0:W2:Y:S03]  /*8f80*/  LDG.E.U16 R237, desc[UR6][R180.64] ;  /* 0x00000006b4ed7981 */ /* 0x0000a6000c1e1500 */
[C---:B-1----:R-:W-:Y:S01]  /*8f90*/  IMAD R11, R217.reuse, 0xf, RZ ;  /* 0x0000000fd90b7824 */ /* 0x042fe200078e02ff */
[----:B------:R1:W4:Y:S01]  /*8fa0*/  LDG.E.U16 R234, desc[UR6][R164.64] ;  /* 0x00000006a4ea7981 */ /* 0x000322000c1e1500 */
[----:B------:R-:W-:-:S02]  /*8fb0*/  IMAD R10, R217, 0x26, RZ ;  /* 0x00000026d90a7824 */ /* 0x000fc400078e02ff */
[----:B------:R-:W-:Y:S01]  /*8fc0*/  IMAD.WIDE R152, R3, 0x2, R152 ;  /* 0x0000000203987825 */ /* 0x000fe200078e0298 */
[----:B------:R-:W-:Y:S02]  /*8fd0*/  LEA.HI.X.SX32 R177, R11, R219, 0x1, P1 ;  /* 0x000000db0bb17211 */ /* 0x000fe400008f0eff */
[----:B------:R-:W-:Y:S01]  /*8fe0*/  IADD3 R10, P4, R10, R218, RZ ;  /* 0x000000da0a0a7210 */ /* 0x000fe20007f9e0ff */
[C---:B0-----:R-:W-:Y:S01]  /*8ff0*/  IMAD R180, R217.reuse, 0x13, RZ ;  /* 0x00000013d9b47824 */ /* 0x041fe200078e02ff */
[----:B------:R0:W4:Y:S01]  /*9000*/  LDG.E.U16 R233, desc[UR6][R152.64] ;  /* 0x0000000698e97981 */ /* 0x000122000c1e1500 */
[----:B-1----:R-:W-:-:S03]  /*9010*/  IMAD R164, R217, 0x22, RZ ;  /* 0x00000022d9a47824 */ /* 0x002fc600078e02ff */
[----:B------:R-:W-:Y:S01]  /*9020*/  LEA.HI.X.SX32 R11, R180, R219, 0x1, P4 ;  /* 0x000000dbb40b7211 */ /* 0x000fe200020f0eff */
[----:B------:R-:W-:-:S04]  /*9030*/  IMAD.WIDE R176, R3, 0x2, R176 ;  /* 0x0000000203b07825 */ /* 0x000fc800078e02b0 */
[C---:B0-----:R-:W-:Y:S01]  /*9040*/  IMAD R152, R217.reuse, 0x24, RZ ;  /* 0x00000024d9987824 */ /* 0x041fe200078e02ff */
[-C--:B------:R-:W-:Y:S01]  /*9050*/  IADD3 R164, P2, R164, R218.reuse, RZ ;  /* 0x000000daa4a47210 */ /* 0x080fe20007f5e0ff */
[----:B------:R-:W-:Y:S01]  /*9060*/  IMAD R153, R217, 0x11, RZ ;  /* 0x00000011d9997824 */ /* 0x000fe200078e02ff */
[----:B------:R0:W4:Y:S01]  /*9070*/  LDG.E.U16 R229, desc[UR6][R176.64] ;  /* 0x00000006b0e57981 */ /* 0x000122000c1e1500 */
[----:B------:R-:W-:Y:S01]  /*9080*/  IMAD.WIDE R10, R3, 0x2, R10 ;  /* 0x00000002030a7825 */ /* 0x000fe200078e020a */
[----:B------:R-:W-:Y:S02]  /*9090*/  IADD3 R152, P3, R152, R218, RZ ;  /* 0x000000da98987210 */ /* 0x000fe40007f7e0ff */
[-C--:B------:R-:W-:Y:S02]  /*90a0*/  LEA.HI.X.SX32 R165, R153, R219.reuse, 0x1, P2 ;  /* 0x000000db99a57211 */ /* 0x080fe400010f0eff */
[----:B------:R-:W-:Y:S01]  /*90b0*/  LEA.HI.X.SX32 R153, R178, R219, 0x1, P3 ;  /* 0x000000dbb2997211 */ /* 0x000fe200018f0eff */
[----:B------:R1:W4:Y:S01]  /*90c0*/  LDG.E.U16 R226, desc[UR6][R10.64] ;  /* 0x000000060ae27981 */ /* 0x000322000c1e1500 */
[----:B0-----:R-:W-:-:S02]  /*90d0*/  IMAD R176, R217, 0x2a, RZ ;  /* 0x0000002ad9b07824 */ /* 0x001fc400078e02ff */
[----:B------:R-:W-:Y:S02]  /*90e0*/  IMAD R230, R217, 0x1c, RZ ;  /* 0x0000001cd9e67824 */ /* 0x000fe400078e02ff */
[----:B------:R-:W-:Y:S01]  /*90f0*/  IMAD.WIDE R164, R3, 0x2, R164 ;  /* 0x0000000203a47825 */ /* 0x000fe200078e02a4 */
[----:B------:R-:W-:-:S03]  /*9100*/  IADD3 R176, P1, R176, R218, RZ ;  /* 0x000000dab0b07210 */ /* 0x000fc60007f3e0ff */
[----:B-1----:R-:W-:Y:S02]  /*9110*/  IMAD R11, R217, 0x15, RZ ;  /* 0x00000015d90b7824 */ /* 0x002fe400078e02ff */
[----:B------:R-:W-:Y:S01]  /*9120*/  IMAD.WIDE R152, R3, 0x2, R152 ;  /* 0x0000000203987825 */ /* 0x000fe200078e0298 */
[----:B------:R-:W-:Y:S01]  /*9130*/  IADD3 R230, P0, R230, R218, RZ ;  /* 0x000000dae6e67210 */ /* 0x000fe20007f1e0ff */
[----:B------:R0:W4:Y:S01]  /*9140*/  LDG.E.U16 R228, desc[UR6][R164.64] ;  /* 0x00000006a4e47981 */ /* 0x000122000c1e1500 */
[----:B------:R-:W-:-:S03]  /*9150*/  LEA.HI.X.SX32 R177, R11, R219, 0x1, P1 ;  /* 0x000000db0bb17211 */ /* 0x000fc600008f0eff */
[----:B------:R1:W4:Y:S01]  /*9160*/  LDG.E.U16 R227, desc[UR6][R152.64] ;  /* 0x0000000698e37981 */ /* 0x000322000c1e1500 */
[----:B------:R-:W-:Y:S01]  /*9170*/  LEA.HI.X.SX32 R231, R12, R219, 0x1, P0 ;  /* 0x000000db0ce77211 */ /* 0x000fe200000f0eff */
[----:B------:R-:W-:-:S04]  /*9180*/  IMAD.WIDE R176, R3, 0x2, R176 ;  /* 0x0000000203b07825 */ /* 0x000fc800078e02b0 */
[C---:B0-----:R-:W-:Y:S01]  /*9190*/  IMAD R164, R217.reuse, 0x2c, RZ ;  /* 0x0000002cd9a47824 */ /* 0x041fe200078e02ff */
[----:B------:R0:W4:Y:S01]  /*91a0*/  LDG.E.U16 R224, desc[UR6][R176.64] ;  /* 0x00000006b0e07981 */ /* 0x000122000c1e1500 */
[C---:B-1----:R-:W-:Y:S02]  /*91b0*/  IMAD R152, R217.reuse, 0x2e, RZ ;  /* 0x0000002ed9987824 */ /* 0x042fe400078e02ff */
[C---:B------:R-:W-:Y:S02]  /*91c0*/  IMAD R180, R217.reuse, 0x28, RZ ;  /* 0x00000028d9b47824 */ /* 0x040fe400078e02ff */
[C---:B------:R-:W-:Y:S01]  /*91d0*/  IMAD R10, R217.reuse, 0x30, RZ ;  /* 0x00000030d90a7824 */ /* 0x040fe200078e02ff */
[-C--:B------:R-:W-:Y:S01]  /*91e0*/  IADD3 R164, P2, R164, R218.reuse, RZ ;  /* 0x000000daa4a47210 */ /* 0x080fe20007f5e0ff */
[C---:B------:R-:W-:Y:S01]  /*91f0*/  IMAD R12, R217.reuse, 0x17, RZ ;  /* 0x00000017d90c7824 */ /* 0x040fe200078e02ff */
[-C--:B------:R-:W-:Y:S01]  /*9200*/  IADD3 R152, P3, R152, R218.reuse, RZ ;  /* 0x000000da98987210 */ /* 0x080fe20007f7e0ff */
[----:B0-----:R-:W-:Y:S01]  /*9210*/  IMAD R176, R217, 0x8c, RZ ;  /* 0x0000008cd9b07824 */ /* 0x001fe200078e02ff */
[----:B------:R-:W-:-:S02]  /*9220*/  IADD3 R180, P0, R180, R218, RZ ;  /* 0x000000dab4b47210 */ /* 0x000fc40007f1e0ff */
[-C--:B------:R-:W-:Y:S02]  /*9230*/  IADD3 R10, P4, R10, R218.reuse, RZ ;  /* 0x000000da0a0a7210 */ /* 0x080fe40007f9e0ff */
[-C--:B------:R-:W-:Y:S02]  /*9240*/  LEA.HI.X.SX32 R165, R166, R219.reuse, 0x1, P2 ;  /* 0x000000dba6a57211 */ /* 0x080fe400010f0eff */
[-C--:B------:R-:W-:Y:S02]  /*9250*/  LEA.HI.X.SX32 R153, R12, R219.reuse, 0x1, P3 ;  /* 0x000000db0c997211 */ /* 0x080fe400018f0eff */
[-C--:B------:R-:W-:Y:S02]  /*9260*/  LEA.HI.X.SX32 R181, R175, R219.reuse, 0x1, P0 ;  /* 0x000000dbafb57211 */ /* 0x080fe400000f0eff */
[----:B------:R-:W-:Y:S01]  /*9270*/  LEA.HI.X.SX32 R11, R23, R219, 0x1, P4 ;  /* 0x000000db170b7211 */ /* 0x000fe200020f0eff */
[----:B------:R-:W-:Y:S01]  /*9280*/  IMAD.WIDE R164, R3, 0x2, R164 ;  /* 0x0000000203a47825 */ /* 0x000fe200078e02a4 */
[----:B------:R-:W-:-:S03]  /*9290*/  IADD3 R176, P2, R176, R218, RZ ;  /* 0x000000dab0b07210 */ /* 0x000fc60007f5e0ff */
[----:B------:R-:W-:Y:S01]  /*92a0*/  IMAD.WIDE R152, R3, 0x2, R152 ;  /* 0x0000000203987825 */ /* 0x000fe200078e0298 */
[----:B------:R-:W-:Y:S01]  /*92b0*/  LEA.HI.X.SX32 R177, R187, R219, 0x1, P2 ;  /* 0x000000dbbbb17211 */ /* 0x000fe200010f0eff */
[----:B------:R0:W4:Y:S02]  /*92c0*/  LDG.E.U16 R223, desc[UR6][R164.64] ;  /* 0x00000006a4df7981 */ /* 0x000124000c1e1500 */
[C---:B------:R-:W-:Y:S02]  /*92d0*/  IMAD.WIDE R180, R3.reuse, 0x2, R180 ;  /* 0x0000000203b47825 */ /* 0x040fe400078e02b4 */
[----:B------:R1:W4:Y:S02]  /*92e0*/  LDG.E.U16 R221, desc[UR6][R152.64] ;  /* 0x0000000698dd7981 */ /* 0x000324000c1e1500 */
[----:B------:R-:W-:Y:S02]  /*92f0*/  IMAD.WIDE R10, R3, 0x2, R10 ;  /* 0x00000002030a7825 */ /* 0x000fe400078e020a */
[----:B------:R3:W4:Y:S02]  /*9300*/  LDG.E.U16 R225, desc[UR6][R180.64] ;  /* 0x00000006b4e17981 */ /* 0x000724000c1e1500 */
[----:B0-----:R-:W-:-:S02]  /*9310*/  IMAD R164, R217, 0x90, RZ ;  /* 0x00000090d9a47824 */ /* 0x001fc400078e02ff */
[----:B------:R0:W2:Y:S01]  /*9320*/  LDG.E.U16 R216, desc[UR6][R10.64] ;  /* 0x000000060ad87981 */ /* 0x0000a2000c1e1500 */
[----:B-1----:R-:W-:Y:S02]  /*9330*/  IMAD R152, R217, 0x88, RZ ;  /* 0x00000088d9987824 */ /* 0x002fe400078e02ff */
[----:B------:R-:W-:Y:S01]  /*9340*/  IMAD.WIDE R176, R3, 0x2, R176 ;  /* 0x0000000203b07825 */ /* 0x000fe200078e02b0 */
[----:B------:R-:W-:-:S03]  /*9350*/  IADD3 R164, P3, R164, R218, RZ ;  /* 0x000000daa4a47210 */ /* 0x000fc60007f7e0ff */
[C---:B---3--:R-:W-:Y:S02]  /*9360*/  IMAD R180, R217.reuse, 0x84, RZ ;  /* 0x00000084d9b47824 */ /* 0x048fe400078e02ff */
[C---:B0-----:R-:W-:Y:S01]  /*9370*/  IMAD R10, R217.reuse, 0x94, RZ ;  /* 0x00000094d90a7824 */ /* 0x041fe200078e02ff */
[-C--:B------:R-:W-:Y:S01]  /*9380*/  IADD3 R152, P1, R152, R218.reuse, RZ ;  /* 0x000000da98987210 */ /* 0x080fe20007f3e0ff */
[----:B------:R0:W3:Y:S01]  /*9390*/  LDG.E.U16 R12, desc[UR6][R176.64] ;  /* 0x00000006b00c7981 */ /* 0x0000e2000c1e1500 */
[-C--:B------:R-:W-:Y:S02]  /*93a0*/  IADD3 R180, P0, R180, R218.reuse, RZ ;  /* 0x000000dab4b47210 */ /* 0x080fe40007f1e0ff */
[----:B------:R-:W-:Y:S01]  /*93b0*/  IADD3 R10, P4, R10, R218, RZ ;  /* 0x000000da0a0a7210 */ /* 0x000fe20007f9e0ff */
[C---:B------:R-:W-:Y:S01]  /*93c0*/  IMAD R184, R217.reuse, 0xa4, RZ ;  /* 0x000000a4d9b87824 */ /* 0x040fe200078e02ff */
[-C--:B------:R-:W-:Y:S01]  /*93d0*/  LEA.HI.X.SX32 R153, R188, R219.reuse, 0x1, P1 ;  /* 0x000000dbbc997211 */ /* 0x080fe200008f0eff */
[C---:B------:R-:W-:Y:S01]  /*93e0*/  IMAD R188, R217.reuse, 0x98, RZ ;  /* 0x00000098d9bc7824 */ /* 0x040fe200078e02ff */
[----:B------:R-:W-:Y:S01]  /*93f0*/  LEA.HI.X.SX32 R165, R186, R219, 0x1, P3 ;  /* 0x000000dbbaa57211 */ /* 0x000fe200018f0eff */
[----:B------:R-:W-:-:S02]  /*9400*/  IMAD R186, R217, 0xa0, RZ ;  /* 0x000000a0d9ba7824 */ /* 0x000fc400078e02ff */
[----:B0-----:R-:W-:Y:S01]  /*9410*/  IMAD R176, R217, 0xa8, RZ ;  /* 0x000000a8d9b07824 */ /* 0x001fe200078e02ff */
[-C--:B------:R-:W-:Y:S02]  /*9420*/  LEA.HI.X.SX32 R181, R189, R219.reuse, 0x1, P0 ;  /* 0x000000dbbdb57211 */ /* 0x080fe400000f0eff */
[-C--:B------:R-:W-:Y:S02]  /*9430*/  LEA.HI.X.SX32 R11, R185, R219.reuse, 0x1, P4 ;  /* 0x000000dbb90b7211 */ /* 0x080fe400020f0eff */
[-C--:B------:R-:W-:Y:S02]  /*9440*/  IADD3 R176, P4, R176, R218.reuse, RZ ;  /* 0x000000dab0b07210 */ /* 0x080fe40007f9e0ff */
[-C--:B------:R-:W-:Y:S02]  /*9450*/  IADD3 R188, P0, R188, R218.reuse, RZ ;  /* 0x000000dabcbc7210 */ /* 0x080fe40007f1e0ff */
[-C--:B------:R-:W-:Y:S02]  /*9460*/  IADD3 R186, P2, R186, R218.reuse, RZ ;  /* 0x000000dababa7210 */ /* 0x080fe40007f5e0ff */
[----:B------:R-:W-:Y:S01]  /*9470*/  IADD3 R184, P3, R184, R218, RZ ;  /* 0x000000dab8b87210 */ /* 0x000fe20007f7e0ff */
[----:B------:R-:W-:Y:S01]  /*9480*/  IMAD.WIDE R180, R3, 0x2, R180 ;  /* 0x0000000203b47825 */ /* 0x000fe200078e02b4 */
[----:B------:R-:W-:-:S02]  /*9490*/  LEA.HI.X.SX32 R177, R190, R219, 0x1, P4 ;  /* 0x000000dbbeb17211 */ /* 0x000fc400020f0eff */
[-C--:B------:R-:W-:Y:S01]  /*94a0*/  LEA.HI.X.SX32 R189, R195, R219.reuse, 0x1, P0 ;  /* 0x000000dbc3bd7211 */ /* 0x080fe200000f0eff */
[----:B------:R-:W-:Y:S01]  /*94b0*/  IMAD.WIDE R164, R3, 0x2, R164 ;  /* 0x0000000203a47825 */ /* 0x000fe200078e02a4 */
[-C--:B------:R-:W-:Y:S01]  /*94c0*/  LEA.HI.X.SX32 R187, R192, R219.reuse, 0x1, P2 ;  /* 0x000000dbc0bb7211 */ /* 0x080fe200010f0eff */
[----:B------:R-:W3:Y:S01]  /*94d0*/  LDG.E.U16 R166, desc[UR6][R180.64] ;  /* 0x00000006b4a67981 */ /* 0x000ee2000c1e1500 */
[----:B------:R-:W-:Y:S01]  /*94e0*/  LEA.HI.X.SX32 R185, R191, R219, 0x1, P3 ;  /* 0x000000dbbfb97211 */ /* 0x000fe200018f0eff */
[----:B------:R-:W-:-:S04]  /*94f0*/  IMAD.WIDE R10, R3, 0x2, R10 ;  /* 0x00000002030a7825 */ /* 0x000fc800078e020a */
[----:B------:R-:W-:-:S04]  /*9500*/  IMAD.WIDE R152, R3, 0x2, R152 ;  /* 0x0000000203987825 */ /* 0x000fc800078e0298 */
[C---:B------:R-:W-:Y:S01]  /*9510*/  IMAD.WIDE R176, R3.reuse, 0x2, R176 ;  /* 0x0000000203b07825 */ /* 0x040fe200078e02b0 */
[----:B------:R-:W4:Y:S03]  /*9520*/  LDG.E.U16 R181, desc[UR6][R164.64] ;  /* 0x00000006a4b57981 */ /* 0x000f26000c1e1500 */
[C---:B------:R-:W-:Y:S01]  /*9530*/  IMAD.WIDE R188, R3.reuse, 0x2, R188 ;  /* 0x0000000203bc7825 */ /* 0x040fe200078e02bc */
[----:B------:R0:W3:Y:S03]  /*9540*/  LDG.E.U16 R23, desc[UR6][R176.64] ;  /* 0x00000006b0177981 */ /* 0x0000e6000c1e1500 */
[C---:B------:R-:W-:Y:S01]  /*9550*/  IMAD.WIDE R186, R3.reuse, 0x2, R186 ;  /* 0x0000000203ba7825 */ /* 0x040fe200078e02ba */
[----:B------:R-:W3:Y:S03]  /*9560*/  LDG.E.U16 R153, desc[UR6][R152.64] ;  /* 0x0000000698997981 */ /* 0x000ee6000c1e1500 */
[----:B------:R-:W-:Y:S01]  /*9570*/  IMAD.WIDE R184, R3, 0x2, R184 ;  /* 0x0000000203b87825 */ /* 0x000fe200078e02b8 */
[----:B------:R1:W3:Y:S03]  /*9580*/  LDG.E.U16 R165, desc[UR6][R10.64] ;  /* 0x000000060aa57981 */ /* 0x0002e6000c1e1500 */
[C---:B0-----:R-:W-:Y:S01]  /*9590*/  IMAD R176, R217.reuse, 0xd0, RZ ;  /* 0x000000d0d9b07824 */ /* 0x041fe200078e02ff */
[----:B------:R0:W3:Y:S01]  /*95a0*/  LDG.E.U16 R180, desc[UR6][R186.64] ;  /* 0x00000006bab47981 */ /* 0x0000e2000c1e1500 */
[----:B------:R-:W-:-:S03]  /*95b0*/  IMAD R190, R217, 0xac, RZ ;  /* 0x000000acd9be7824 */ /* 0x000fc600078e02ff */
[----:B------:R0:W3:Y:S01]  /*95c0*/  LDG.E.U16 R152, desc[UR6][R188.64] ;  /* 0x00000006bc987981 */ /* 0x0000e2000c1e1500 */
[----:B-1----:R-:W-:-:S03]  /*95d0*/  IMAD R10, R217, 0x9c, RZ ;  /* 0x0000009cd90a7824 */ /* 0x002fc600078e02ff */
[----:B------:R1:W3:Y:S01]  /*95e0*/  LDG.E.U16 R164, desc[UR6][R184.64] ;  /* 0x00000006b8a47981 */ /* 0x0002e2000c1e1500 */
[C---:B0-----:R-:W-:Y:S01]  /*95f0*/  IMAD R186, R217.reuse, 0xe0, RZ ;  /* 0x000000e0d9ba7824 */ /* 0x041fe200078e02ff */
[-C--:B------:R-:W-:Y:S01]  /*9600*/  IADD3 R10, P1, R10, R218.reuse, RZ ;  /* 0x000000da0a0a7210 */ /* 0x080fe20007f3e0ff */
[C---:B------:R-:W-:Y:S01]  /*9610*/  IMAD R188, R217.reuse, 0xc0, RZ ;  /* 0x000000c0d9bc7824 */ /* 0x040fe200078e02ff */
[-C--:B------:R-:W-:Y:S01]  /*9620*/  IADD3 R176, P2, R176, R218.reuse, RZ ;  /* 0x000000dab0b07210 */ /* 0x080fe20007f5e0ff */
[----:B-1----:R-:W-:Y:S01]  /*9630*/  IMAD R184, R217, 0xf0, RZ ;  /* 0x000000f0d9b87824 */ /* 0x002fe200078e02ff */
[----:B------:R-:W-:Y:S02]  /*9640*/  LEA.HI.X.SX32 R11, R193, R219, 0x1, P1 ;  /* 0x000000dbc10b7211 */ /* 0x000fe400008f0eff */
[-C--:B------:R-:W-:Y:S02]  /*9650*/  IADD3 R190, P0, R190, R218.reuse, RZ ;  /* 0x000000dabebe7210 */ /* 0x080fe40007f1e0ff */
[----:B------:R-:W-:-:S02]  /*9660*/  IADD3 R188, P1, R188, R218, RZ ;  /* 0x000000dabcbc7210 */ /* 0x000fc40007f3e0ff */
[-C--:B------:R-:W-:Y:S02]  /*9670*/  IADD3 R186, P3, R186, R218.reuse, RZ ;  /* 0x000000dababa7210 */ /* 0x080fe40007f7e0ff */
[----:B------:R-:W-:Y:S02]  /*9680*/  IADD3 R184, P4, R184, R218, RZ ;  /* 0x000000dab8b87210 */ /* 0x000fe40007f9e0ff */
[-C--:B------:R-:W-:Y:S02]  /*9690*/  LEA.HI.X.SX32 R177, R215, R219.reuse, 0x1, P2 ;  /* 0x000000dbd7b17211 */ /* 0x080fe400010f0eff */
[-C--:B------:R-:W-:Y:S02]  /*96a0*/  LEA.HI.X.SX32 R191, R238, R219.reuse, 0x1, P0 ;  /* 0x000000dbeebf7211 */ /* 0x080fe400000f0eff */
[-C--:B------:R-:W-:Y:S02]  /*96b0*/  LEA.HI.X.SX32 R189, R220, R219.reuse, 0x1, P1 ;  /* 0x000000dbdcbd7211 */ /* 0x080fe400008f0eff */
[----:B------:R-:W-:-:S02]  /*96c0*/  LEA.HI.X.SX32 R187, R213, R219, 0x1, P3 ;  /* 0x000000dbd5bb7211 */ /* 0x000fc400018f0eff */
[----:B------:R-:W-:Y:S01]  /*96d0*/  LEA.HI.X.SX32 R185, R211, R219, 0x1, P4 ;  /* 0x000000dbd3b97211 */ /* 0x000fe200020f0eff */
[----:B------:R-:W-:-:S04]  /*96e0*/  IMAD.WIDE R10, R3, 0x2, R10 ;  /* 0x00000002030a7825 */ /* 0x000fc800078e020a */
[C---:B------:R-:W-:Y:S02]  /*96f0*/  IMAD.WIDE R176, R3.reuse, 0x2, R176 ;  /* 0x0000000203b07825 */ /* 0x040fe400078e02b0 */
[----:B------:R-:W3:Y:S02]  /*9700*/  LDG.E.U16 R11, desc[UR6][R10.64] ;  /* 0x000000060a0b7981 */ /* 0x000ee4000c1e1500 */
[C---:B------:R-:W-:Y:S02]  /*9710*/  IMAD.WIDE R190, R3.reuse, 0x2, R190 ;  /* 0x0000000203be7825 */ /* 0x040fe400078e02be */
[----:B------:R-:W3:Y:S02]  /*9720*/  LDG.E.U16 R177, desc[UR6][R176.64] ;  /* 0x00000006b0b17981 */ /* 0x000ee4000c1e1500 */
[----:B------:R-:W-:-:S04]  /*9730*/  IMAD.WIDE R188, R3, 0x2, R188 ;  /* 0x0000000203bc7825 */ /* 0x000fc800078e02bc */
[C---:B------:R-:W-:Y:S01]  /*9740*/  IMAD.WIDE R186, R3.reuse, 0x2, R186 ;  /* 0x0000000203ba7825 */ /* 0x040fe200078e02ba */
[----:B------:R0:W3:Y:S03]  /*9750*/  LDG.E.U16 R10, desc[UR6][R190.64] ;  /* 0x00000006be0a7981 */ /* 0x0000e6000c1e1500 */
[C---:B------:R-:W-:Y:S01]  /*9760*/  IMAD.WIDE R184, R3.reuse, 0x2, R184 ;  /* 0x0000000203b87825 */ /* 0x040fe200078e02b8 */
[----:B------:R1:W3:Y:S03]  /*9770*/  LDG.E.U16 R178, desc[UR6][R188.64] ;  /* 0x00000006bcb27981 */ /* 0x0002e6000c1e1500 */
[----:B------:R-:W-:Y:S01]  /*9780*/  IMAD.WIDE R230, R3, 0x2, R230 ;  /* 0x0000000203e67825 */ /* 0x000fe200078e02e6 */
[----:B------:R1:W3:Y:S03]  /*9790*/  LDG.E.U16 R176, desc[UR6][R186.64] ;  /* 0x00000006bab07981 */ /* 0x0002e6000c1e1500 */
[C---:B------:R-:W-:Y:S01]  /*97a0*/  IMAD R194, R217.reuse, 0xc4, RZ ;  /* 0x000000c4d9c27824 */ /* 0x040fe200078e02ff */
[----:B------:R1:W3:Y:S01]  /*97b0*/  LDG.E.U16 R175, desc[UR6][R184.64] ;  /* 0x00000006b8af7981 */ /* 0x0002e2000c1e1500 */
[----:B0-----:R-:W-:-:S02]  /*97c0*/  IMAD R190, R217, 0xb4, RZ ;  /* 0x000000b4d9be7824 */ /* 0x001fc400078e02ff */
[C---:B-1----:R-:W-:Y:S01]  /*97d0*/  IMAD R188, R217.reuse, 0xd4, RZ ;  /* 0x000000d4d9bc7824 */ /* 0x042fe200078e02ff */
[----:B------:R0:W3:Y:S01]  /*97e0*/  LDG.E.U16 R230, desc[UR6][R230.64] ;  /* 0x00000006e6e67981 */ /* 0x0000e2000c1e1500 */
[C---:B------:R-:W-:Y:S01]  /*97f0*/  IMAD R186, R217.reuse, 0xf4, RZ ;  /* 0x000000f4d9ba7824 */ /* 0x040fe200078e02ff */
[-C--:B------:R-:W-:Y:S01]  /*9800*/  IADD3 R194, P1, R194, R218.reuse, RZ ;  /* 0x000000dac2c27210 */ /* 0x080fe20007f3e0ff */
[C---:B------:R-:W-:Y:S01]  /*9810*/  IMAD R184, R217.reuse, 0xe4, RZ ;  /* 0x000000e4d9b87824 */ /* 0x040fe200078e02ff */
[-C--:B------:R-:W-:Y:S01]  /*9820*/  IADD3 R190, P0, R190, R218.reuse, RZ ;  /* 0x000000dabebe7210 */ /* 0x080fe20007f1e0ff */
[C---:B------:R-:W-:Y:S02]  /*9830*/  IMAD R238, R217.reuse, 0x5a, RZ ;  /* 0x0000005ad9ee7824 */ /* 0x040fe400078e02ff */
[----:B0-----:R-:W-:Y:S01]  /*9840*/  IMAD R231, R217, 0x62, RZ ;  /* 0x00000062d9e77824 */ /* 0x001fe200078e02ff */
[-C--:B------:R-:W-:Y:S02]  /*9850*/  IADD3 R188, P2, R188, R218.reuse, RZ ;  /* 0x000000dabcbc7210 */ /* 0x080fe40007f5e0ff */
[----:B------:R-:W-:-:S02]  /*9860*/  IADD3 R184, P3, R184, R218, RZ ;  /* 0x000000dab8b87210 */ /* 0x000fc40007f7e0ff */
[----:B------:R-:W-:Y:S02]  /*9870*/  IADD3 R186, P4, R186, R218, RZ ;  /* 0x000000dababa7210 */ /* 0x000fe40007f9e0ff */
[-C--:B------:R-:W-:Y:S02]  /*9880*/  LEA.HI.X.SX32 R195, R231, R219.reuse, 0x1, P1 ;  /* 0x000000dbe7c37211 */ /* 0x080fe400008f0eff */
[-C--:B------:R-:W-:Y:S02]  /*9890*/  LEA.HI.X.SX32 R191, R238, R219.reuse, 0x1, P0 ;  /* 0x000000dbeebf7211 */ /* 0x080fe400000f0eff */
[-C--:B------:R-:W-:Y:S02]  /*98a0*/  LEA.HI.X.SX32 R189, R240, R219.reuse, 0x1, P2 ;  /* 0x000000dbf0bd7211 */ /* 0x080fe400010f0eff */
[-C--:B------:R-:W-:Y:S02]  /*98b0*/  LEA.HI.X.SX32 R185, R236, R219.reuse, 0x1, P3 ;  /* 0x000000dbecb97211 */ /* 0x080fe400018f0eff */
[----:B------:R-:W-:Y:S01]  /*98c0*/  LEA.HI.X.SX32 R187, R222, R219, 0x1, P4 ;  /* 0x000000dbdebb7211 */ /* 0x000fe200020f0eff */
[----:B------:R-:W-:-:S04]  /*98d0*/  IMAD.WIDE R194, R3, 0x2, R194 ;  /* 0x0000000203c27825 */ /* 0x000fc800078e02c2 */
[C---:B------:R-:W-:Y:S02]  /*98e0*/  IMAD.WIDE R190, R3.reuse, 0x2, R190 ;  /* 0x0000000203be7825 */ /* 0x040fe400078e02be */
[----:B------:R-:W3:Y:S02]  /*98f0*/  LDG.E.U16 R194, desc[UR6][R194.64] ;  /* 0x00000006c2c27981 */ /* 0x000ee4000c1e1500 */
[C---:B------:R-:W-:Y:S02]  /*9900*/  IMAD.WIDE R188, R3.reuse, 0x2, R188 ;  /* 0x0000000203bc7825 */ /* 0x040fe400078e02bc */
[----:B------:R0:W3:Y:S02]  /*9910*/  LDG.E.U16 R183, desc[UR6][R190.64] ;  /* 0x00000006beb77981 */ /* 0x0000e4000c1e1500 */
[----:B------:R-:W-:-:S04]  /*9920*/  IMAD.WIDE R184, R3, 0x2, R184 ;  /* 0x0000000203b87825 */ /* 0x000fc800078e02b8 */
[----:B------:R-:W-:Y:S01]  /*9930*/  IMAD.WIDE R186, R3, 0x2, R186 ;  /* 0x0000000203ba7825 */ /* 0x000fe200078e02ba */
[----:B------:R1:W3:Y:S03]  /*9940*/  LDG.E.U16 R195, desc[UR6][R188.64] ;  /* 0x00000006bcc37981 */ /* 0x0002e6000c1e1500 */
[C---:B------:R-:W-:Y:S01]  /*9950*/  IMAD R192, R217.reuse, 0xd8, RZ ;  /* 0x000000d8d9c07824 */ /* 0x040fe200078e02ff */
[----:B------:R1:W3:Y:S01]  /*9960*/  LDG.E.U16 R197, desc[UR6][R184.64] ;  /* 0x00000006b8c57981 */ /* 0x0002e2000c1e1500 */
[----:B0-----:R-:W-:-:S03]  /*9970*/  IMAD R190, R217, 0xe8, RZ ;  /* 0x000000e8d9be7824 */ /* 0x001fc600078e02ff */
[----:B------:R0:W3:Y:S01]  /*9980*/  LDG.E.U16 R199, desc[UR6][R186.64] ;  /* 0x00000006bac77981 */ /* 0x0000e2000c1e1500 */
[C---:B-1----:R-:W-:Y:S02]  /*9990*/  IMAD R188, R217.reuse, 0xc8, RZ ;  /* 0x000000c8d9bc7824 */ /* 0x042fe400078e02ff */
[C---:B------:R-:W-:Y:S02]  /*99a0*/  IMAD R184, R217.reuse, 0xb8, RZ ;  /* 0x000000b8d9b87824 */ /* 0x040fe400078e02ff */
[----:B0-----:R-:W-:-:S03]  /*99b0*/  IMAD R186, R217, 0xf8, RZ ;  /* 0x000000f8d9ba7824 */ /* 0x001fc600078e02ff */
[-C--:B------:R-:W-:Y:S01]  /*99c0*/  IADD3 R184, P0, R184, R218.reuse, RZ ;  /* 0x000000dab8b87210 */ /* 0x080fe20007f1e0ff */
[C---:B------:R-:W-:Y:S01]  /*99d0*/  IMAD R240, R217.reuse, 0x5c, RZ ;  /* 0x0000005cd9f07824 */ /* 0x040fe200078e02ff */
[-C--:B------:R-:W-:Y:S01]  /*99e0*/  IADD3 R188, P1, R188, R218.reuse, RZ ;  /* 0x000000dabcbc7210 */ /* 0x080fe20007f3e0ff */
[C---:B------:R-:W-:Y:S01]  /*99f0*/  IMAD R220, R217.reuse, 0x64, RZ ;  /* 0x00000064d9dc7824 */ /* 0x040fe200078e02ff */
[-C--:B------:R-:W-:Y:S01]  /*9a00*/  IADD3 R192, P2, R192, R218.reuse, RZ ;  /* 0x000000dac0c07210 */ /* 0x080fe20007f5e0ff */
[C---:B------:R-:W-:Y:S01]  /*9a10*/  IMAD R238, R217.reuse, 0x6c, RZ ;  /* 0x0000006cd9ee7824 */ /* 0x040fe200078e02ff */
[-C--:B------:R-:W-:Y:S01]  /*9a20*/  IADD3 R190, P3, R190, R218.reuse, RZ ;  /* 0x000000dabebe7210 */ /* 0x080fe20007f7e0ff */
[----:B------:R-:W-:Y:S01]  /*9a30*/  IMAD R231, R217, 0x74, RZ ;  /* 0x00000074d9e77824 */ /* 0x000fe200078e02ff */
[----:B------:R-:W-:Y:S02]  /*9a40*/  IADD3 R186, P4, R186, R218, RZ ;  /* 0x000000dababa7210 */ /* 0x000fe40007f9e0ff */
[----:B------:R-:W-:-:S02]  /*9a50*/  LEA.HI.X.SX32 R185, R240, R219, 0x1, P0 ;  /* 0x000000dbf0b97211 */ /* 0x000fc400000f0eff */
[-C--:B------:R-:W-:Y:S02]  /*9a60*/  LEA.HI.X.SX32 R189, R220, R219.reuse, 0x1, P1 ;  /* 0x000000dbdcbd7211 */ /* 0x080fe400008f0eff */
[-C--:B------:R-:W-:Y:S02]  /*9a70*/  LEA.HI.X.SX32 R193, R238, R219.reuse, 0x1, P2 ;  /* 0x000000dbeec17211 */ /* 0x080fe400010f0eff */
[-C--:B------:R-:W-:Y:S02]  /*9a80*/  LEA.HI.X.SX32 R191, R231, R219.reuse, 0x1, P3 ;  /* 0x000000dbe7bf7211 */ /* 0x080fe400018f0eff */
[----:B------:R-:W-:Y:S01]  /*9a90*/  LEA.HI.X.SX32 R187, R242, R219, 0x1, P4 ;  /* 0x000000dbf2bb7211 */ /* 0x000fe200020f0eff */
[----:B------:R-:W-:-:S04]  /*9aa0*/  IMAD.WIDE R184, R3, 0x2, R184 ;  /* 0x0000000203b87825 */ /* 0x000fc800078e02b8 */
[C---:B------:R-:W-:Y:S01]  /*9ab0*/  IMAD.WIDE R188, R3.reuse, 0x2, R188 ;  /* 0x0000000203bc7825 */ /* 0x040fe200078e02bc */
[----:B------:R0:W3:Y:S03]  /*9ac0*/  LDG.E.U16 R211, desc[UR6][R184.64] ;  /* 0x00000006b8d37981 */ /* 0x0000e6000c1e1500 */
[C---:B------:R-:W-:Y:S01]  /*9ad0*/  IMAD.WIDE R192, R3.reuse, 0x2, R192 ;  /* 0x0000000203c07825 */ /* 0x040fe200078e02c0 */
[----:B------:R1:W3:Y:S03]  /*9ae0*/  LDG.E.U16 R213, desc[UR6][R188.64] ;  /* 0x00000006bcd57981 */ /* 0x0002e6000c1e1500 */
[C---:B------:R-:W-:Y:S01]  /*9af0*/  IMAD.WIDE R190, R3.reuse, 0x2, R190 ;  /* 0x0000000203be7825 */ /* 0x040fe200078e02be */
[----:B------:R1:W3:Y:S03]  /*9b00*/  LDG.E.U16 R215, desc[UR6][R192.64] ;  /* 0x00000006c0d77981 */ /* 0x0002e6000c1e1500 */
[----:B------:R-:W-:Y:S01]  /*9b10*/  IMAD.WIDE R186, R3, 0x2, R186 ;  /* 0x0000000203ba7825 */ /* 0x000fe200078e02ba */
[----:B------:R1:W3:Y:S03]  /*9b20*/  LDG.E.U16 R220, desc[UR6][R190.64] ;  /* 0x00000006bedc7981 */ /* 0x0002e6000c1e1500 */
[C---:B0-----:R-:W-:Y:S01]  /*9b30*/  IMAD R184, R217.reuse, 0xbc, RZ ;  /* 0x000000bcd9b87824 */ /* 0x041fe200078e02ff */
[----:B------:R0:W3:Y:S01]  /*9b40*/  LDG.E.U16 R222, desc[UR6][R186.64] ;  /* 0x00000006bade7981 */ /* 0x0000e2000c1e1500 */
[----:B-1----:R-:W-:-:S02]  /*9b50*/  IMAD R188, R217, 0xcc, RZ ;  /* 0x000000ccd9bc7824 */ /* 0x002fc400078e02ff */
[C---:B------:R-:W-:Y:S02]  /*9b60*/  IMAD R192, R217.reuse, 0xdc, RZ ;  /* 0x000000dcd9c07824 */ /* 0x040fe400078e02ff */
[C---:B------:R-:W-:Y:S02]  /*9b70*/  IMAD R190, R217.reuse, 0xec, RZ ;  /* 0x000000ecd9be7824 */ /* 0x040fe400078e02ff */
[C---:B0-----:R-:W-:Y:S01]  /*9b80*/  IMAD R186, R217.reuse, 0xfc, RZ ;  /* 0x000000fcd9ba7824 */ /* 0x041fe200078e02ff */
[-C--:B------:R-:W-:Y:S01]  /*9b90*/  IADD3 R184, P0, R184, R218.reuse, RZ ;  /* 0x000000dab8b87210 */ /* 0x080fe20007f1e0ff */
[C---:B------:R-:W-:Y:S01]  /*9ba0*/  IMAD R240, R217.reuse, 0x5e, RZ ;  /* 0x0000005ed9f07824 */ /* 0x040fe200078e02ff */
[-C--:B------:R-:W-:Y:S01]  /*9bb0*/  IADD3 R188, P1, R188, R218.reuse, RZ ;  /* 0x000000dabcbc7210 */ /* 0x080fe20007f3e0ff */
[C---:B------:R-:W-:Y:S01]  /*9bc0*/  IMAD R238, R217.reuse, 0x66, RZ ;  /* 0x00000066d9ee7824 */ /* 0x040fe200078e02ff */
[-C--:B------:R-:W-:Y:S01]  /*9bd0*/  IADD3 R192, P2, R192, R218.reuse, RZ ;  /* 0x000000dac0c07210 */ /* 0x080fe20007f5e0ff */
[----:B------:R-:W-:Y:S01]  /*9be0*/  IMAD R231, R217, 0x6e, RZ ;  /* 0x0000006ed9e77824 */ /* 0x000fe200078e02ff */
[----:B------:R-:W-:-:S02]  /*9bf0*/  IADD3 R190, P3, R190, R218, RZ ;  /* 0x000000dabebe7210 */ /* 0x000fc40007f7e0ff */
[----:B------:R-:W-:Y:S02]  /*9c00*/  IADD3 R186, P4, R186, R218, RZ ;  /* 0x000000dababa7210 */ /* 0x000fe40007f9e0ff */
[-C--:B------:R-:W-:Y:S02]  /*9c10*/  LEA.HI.X.SX32 R185, R240, R219.reuse, 0x1, P0 ;  /* 0x000000dbf0b97211 */ /* 0x080fe400000f0eff */
[-C--:B------:R-:W-:Y:S02]  /*9c20*/  LEA.HI.X.SX32 R189, R238, R219.reuse, 0x1, P1 ;  /* 0x000000dbeebd7211 */ /* 0x080fe400008f0eff */
[-C--:B------:R-:W-:Y:S02]  /*9c30*/  LEA.HI.X.SX32 R193, R231, R219.reuse, 0x1, P2 ;  /* 0x000000dbe7c17211 */ /* 0x080fe400010f0eff */
[-C--:B------:R-:W-:Y:S02]  /*9c40*/  LEA.HI.X.SX32 R191, R2, R219.reuse, 0x1, P3 ;  /* 0x000000db02bf7211 */ /* 0x080fe400018f0eff */
[----:B------:R-:W-:Y:S01]  /*9c50*/  LEA.HI.X.SX32 R187, R0, R219, 0x1, P4 ;  /* 0x000000db00bb7211 */ /* 0x000fe200020f0eff */
[C---:B------:R-:W-:Y:S01]  /*9c60*/  IMAD.WIDE R184, R3.reuse, 0x2, R184 ;  /* 0x0000000203b87825 */ /* 0x040fe200078e02b8 */
[----:B------:R-:W3:Y:S03]  /*9c70*/  LDL.LU R0, [R1+0x34] ;  /* 0x0000340001007983 */ /* 0x000ee60000300800 */
        /* <DEDUP_REMOVED lines=11> */
[C---:B------:R-:W-:Y:S01]  /*9d30*/  IMAD R192, R217.reuse, 0xde, RZ ;  /* 0x000000ded9c07824 */ /* 0x040fe200078e02ff */
[----:B------:R-:W3:Y:S01]  /*9d40*/  LDL.LU R2, [R1+0x28] ;  /* 0x0000280001027983 */ /* 0x000ee20000300800 */
[C---:B--2---:R-:W-:Y:S02]  /*9d50*/  IMAD R190, R217.reuse, 0xee, RZ ;  /* 0x000000eed9be7824 */ /* 0x044fe400078e02ff */
[C---:B0-----:R-:W-:Y:S01]  /*9d60*/  IMAD R186, R217.reuse, 0xfe, RZ ;  /* 0x000000fed9ba7824 */ /* 0x041fe200078e02ff */
[-C--:B------:R-:W-:Y:S01]  /*9d70*/  IADD3 R184, P0, R184, R218.reuse, RZ ;  /* 0x000000dab8b87210 */ /* 0x080fe20007f1e0ff */
[C---:B------:R-:W-:Y:S01]  /*9d80*/  IMAD R185, R217.reuse, 0x5f, RZ ;  /* 0x0000005fd9b97824 */ /* 0x040fe200078e02ff */
[-C--:B------:R-:W-:Y:S01]  /*9d90*/  IADD3 R188, P1, R188, R218.reuse, RZ ;  /* 0x000000dabcbc7210 */ /* 0x080fe20007f3e0ff */
[C---:B------:R-:W-:Y:S01]  /*9da0*/  IMAD R189, R217.reuse, 0x67, RZ ;  /* 0x00000067d9bd7824 */ /* 0x040fe200078e02ff */
[-C--:B------:R-:W-:Y:S01]  /*9db0*/  IADD3 R192, P2, R192, R218.reuse, RZ ;  /* 0x000000dac0c07210 */ /* 0x080fe20007f5e0ff */
[C---:B------:R-:W-:Y:S01]  /*9dc0*/  IMAD R193, R217.reuse, 0x6f, RZ ;  /* 0x0000006fd9c17824 */ /* 0x040fe200078e02ff */
[-C--:B------:R-:W-:Y:S01]  /*9dd0*/  IADD3 R190, P3, R190, R218.reuse, RZ ;  /* 0x000000dabebe7210 */ /* 0x080fe20007f7e0ff */
[C---:B------:R-:W-:Y:S01]  /*9de0*/  IMAD R191, R217.reuse, 0x77, RZ ;  /* 0x00000077d9bf7824 */ /* 0x040fe200078e02ff */
[----:B------:R-:W-:Y:S01]  /*9df0*/  IADD3 R186, P4, R186, R218, RZ ;  /* 0x000000dababa7210 */ /* 0x000fe20007f9e0ff */
[----:B------:R-:W-:Y:S01]  /*9e00*/  IMAD R187, R217, 0x7f, RZ ;  /* 0x0000007fd9bb7824 */ /* 0x000fe200078e02ff */
[----:B------:R0:W-:Y:S01]  /*9e10*/  STL [R1+0x69c], R217 ;  /* 0x00069cd901007387 */ /* 0x0001e20000100800 */
[----:B------:R-:W-:-:S02]  /*9e20*/  LEA.HI.X.SX32 R185, R185, R219, 0x1, P0 ;  /* 0x000000dbb9b97211 */ /* 0x000fc400000f0eff */
[-C--:B------:R-:W-:Y:S02]  /*9e30*/  LEA.HI.X.SX32 R189, R189, R219.reuse, 0x1, P1 ;  /* 0x000000dbbdbd7211 */ /* 0x080fe400008f0eff */
[-C--:B------:R-:W-:Y:S02]  /*9e40*/  LEA.HI.X.SX32 R193, R193, R219.reuse, 0x1, P2 ;  /* 0x000000dbc1c17211 */ /* 0x080fe400010f0eff */
[-C--:B------:R-:W-:Y:S02]  /*9e50*/  LEA.HI.X.SX32 R191, R191, R219.reuse, 0x1, P3 ;  /* 0x000000dbbfbf7211 */ /* 0x080fe400018f0eff */
[----:B------:R-:W-:Y:S01]  /*9e60*/  LEA.HI.X.SX32 R187, R187, R219, 0x1, P4 ;  /* 0x000000dbbbbb7211 */ /* 0x000fe200020f0eff */
[----:B0-----:R-:W2:Y:S04]  /*9e70*/  LDL.LU R217, [R1+0x4] ;  /* 0x0000040001d97983 */ /* 0x001ea80000300800 */
[----:B------:R0:W-:Y:S01]  /*9e80*/  STL [R1+0x6a4], R218 ;  /* 0x0006a4da01007387 */ /* 0x0001e20000100800 */
[----:B------:R-:W-:-:S04]  /*9e90*/  IMAD.WIDE R184, R3, 0x2, R184 ;  /* 0x0000000203b87825 */ /* 0x000fc800078e02b8 */
[C---:B------:R-:W-:Y:S02]  /*9ea0*/  IMAD.WIDE R188, R3.reuse, 0x2, R188 ;  /* 0x0000000203bc7825 */ /* 0x040fe400078e02bc */
[----:B------:R-:W2:Y:S04]  /*9eb0*/  LDG.E.U16 R184, desc[UR6][R184.64] ;  /* 0x00000006b8b87981 */ /* 0x000ea8000c1e1500 */
[----:B0-----:R-:W2:Y:S01]  /*9ec0*/  LDL.LU R218, [R1+0x20] ;  /* 0x0000200001da7983 */ /* 0x001ea20000300800 */
[----:B------:R-:W-:-:S03]  /*9ed0*/  IMAD.WIDE R192, R3, 0x2, R192 ;  /* 0x0000000203c07825 */ /* 0x000fc600078e02c0 */
[----:B------:R0:W-:Y:S01]  /*9ee0*/  STL [R1+0x6a0], R219 ;  /* 0x0006a0db01007387 */ /* 0x0001e20000100800 */
[----:B------:R-:W-:-:S03]  /*9ef0*/  IMAD.WIDE R190, R3, 0x2, R190 ;  /* 0x0000000203be7825 */ /* 0x000fc600078e02be */
[----:B------:R-:W2:Y:S01]  /*9f00*/  LDG.E.U16 R188, desc[UR6][R188.64] ;  /* 0x00000006bcbc7981 */ /* 0x000ea2000c1e1500 */
[----:B------:R-:W-:-:S03]  /*9f10*/  IMAD.WIDE R186, R3, 0x2, R186 ;  /* 0x0000000203ba7825 */ /* 0x000fc600078e02ba */
[----:B------:R-:W2:Y:S04]  /*9f20*/  LDG.E.U16 R192, desc[UR6][R192.64] ;  /* 0x00000006c0c07981 */ /* 0x000ea8000c1e1500 */
[----:B0-----:R-:W2:Y:S04]  /*9f30*/  LDL.LU R219, [R1+0x8] ;  /* 0x0000080001db7983 */ /* 0x001ea80000300800 */
[----:B------:R0:W-:Y:S04]  /*9f40*/  STL [R1+0x6a8], R3 ;  /* 0x0006a80301007387 */ /* 0x0001e80000100800 */
[----:B------:R-:W2:Y:S04]  /*9f50*/  LDG.E.U16 R190, desc[UR6][R190.64] ;  /* 0x00000006bebe7981 */ /* 0x000ea8000c1e1500 */
[----:B------:R-:W2:Y:S04]  /*9f60*/  LDG.E.U16 R186, desc[UR6][R186.64] ;  /* 0x00000006baba7981 */ /* 0x000ea8000c1e1500 */
[----:B0-----:R-:W2:Y:S01]  /*9f70*/  LDL.LU R3, [R1+0x24] ;  /* 0x0000240001037983 */ /* 0x001ea20000300800 */
[----:B------:R-:W-:Y:S06]  /*9f80*/  BAR.SYNC.DEFER_BLOCKING 0x0 ;  /* 0x0000000000007b1d */ /* 0x000fec0000010000 */
[----:B------:R-:W-:Y:S04]  /*9f90*/  STS.U16 [R4+UR4+0x10c00], R216 ;  /* 0x010c00d804007988 */ /* 0x000fe80008000404 */
[----:B------:R-:W-:Y:S04]  /*9fa0*/  STS.U16 [R4+UR4+0x11400], R248 ;  /* 0x011400f804007988 */ /* 0x000fe80008000404 */
[----:B------:R-:W-:Y:S04]  /*9fb0*/  STS.U16 [R4+UR4+0x11800], R208 ;  /* 0x011800d004007988 */ /* 0x000fe80008000404 */
[----:B------:R-:W-:Y:S04]  /*9fc0*/  STS.U16 [R4+UR4+0x11c00], R200 ;  /* 0x011c00c804007988 */ /* 0x000fe80008000404 */
[----:B------:R-:W-:Y:S04]  /*9fd0*/  STS.U16 [R4+UR4+0x12000], R182 ;  /* 0x012000b604007988 */ /* 0x000fe80008000404 */
[----:B----4-:R-:W-:Y:S04]  /*9fe0*/  STS.U16 [R4+UR4+0x12400], R181 ;  /* 0x012400b504007988 */ /* 0x010fe80008000404 */
[----:B---3--:R-:W-:Y:S04]  /*9ff0*/  STS.U16 [R4+UR4+0x12800], R180 ;  /* 0x012800b404007988 */ /* 0x008fe80008000404 */
[----:B------:R-:W-:Y:S04]  /*a000*/  STS.U16 [R4+UR4+0x12c00], R179 ;  /* 0x012c00b304007988 */ /* 0x000fe80008000404 */
[----:B------:R-:W-:Y:S04]  /*a010*/  STS.U16 [R4+UR4+0x13000], R178 ;  /* 0x013000b204007988 */ /* 0x000fe80008000404 */
[----:B------:R-:W-:Y:S04]  /*a020*/  STS.U16 [R4+UR4+0x13400], R177 ;  /* 0x013400b104007988 */ /* 0x000fe80008000404 */
[----:B------:R-:W-:Y:S04]  /*a030*/  STS.U16 [R4+UR4+0x13800], R176 ;  /* 0x013800b004007988 */ /* 0x000fe80008000404 */
[----:B------:R-:W-:Y:S04]  /*a040*/  STS.U16 [R4+UR4+0x13c00], R175 ;  /* 0x013c00af04007988 */ /* 0x000fe80008000404 */
[----:B------:R0:W-:Y:S04]  /*a050*/  STS.U16 [R4+UR4+0x10000], R0 ;  /* 0x0100000004007988 */ /* 0x0001e80008000404 */
[----:B0-----:R-:W3:Y:S04]  /*a060*/  LDL.LU R0, [R1+0x744] ;  /* 0x0007440001007983 */ /* 0x001ee80000300800 */
[----:B------:R0:W-:Y:S04]  /*a070*/  STS.U16 [R4+UR4+0x10400], R2 ;  /* 0x0104000204007988 */ /* 0x0001e80008000404 */
[----:B0-----:R-:W4:Y:S04]  /*a080*/  LDL.LU R2, [R1+0x740] ;  /* 0x0007400001027983 */ /* 0x001f280000300800 */
[----:B--2---:R-:W-:Y:S04]  /*a090*/  STS.U16 [R4+UR4+0x11000], R219 ;  /* 0x011000db04007988 */ /* 0x004fe80008000404 */
[----:B------:R0:W-:Y:S04]  /*a0a0*/  STS.U16 [R4+UR4+0x10800], R3 ;  /* 0x0108000304007988 */ /* 0x0001e80008000404 */
[----:B0-----:R-:W2:Y:S04]  /*a0b0*/  LDL.LU R3, [R1+0x30] ;  /* 0x0000300001037983 */ /* 0x001ea80000300800 */
[----:B------:R-:W3:Y:S04]  /*a0c0*/  LDL.LU R219, [R1+0x1c] ;  /* 0x00001c0001db7983 */ /* 0x000ee80000300800 */
[----:B------:R0:W-:Y:S04]  /*a0d0*/  STL [R1+0x6ac], R4 ;  /* 0x0006ac0401007387 */ /* 0x0001e80000100800 */
[----:B0-----:R-:W4:Y:S01]  /*a0e0*/  LDL R4, [R1+0x68c] ;  /* 0x00068c0001047983 */ /* 0x001f220000100800 */
[----:B------:R-:W0:Y:S02]  /*a0f0*/  S2R R248, SR_TID.X ;  /* 0x0000000000f87919 */ /* 0x000e240000002100 */
[C---:B0-----:R-:W-:Y:S01]  /*a100*/  IMAD.SHL.U32 R216, R248.reuse, 0x100, RZ ;  /* 0x00000100f8d87824 */ /* 0x041fe200078e00ff */
[----:B----4-:R0:W-:Y:S04]  /*a110*/  STS.U16 [R4+UR4+0x10080], R5 ;  /* 0x0100800504007988 */ /* 0x0101e80008000404 */
[----:B------:R-:W-:Y:S04]  /*a120*/  STS.U16 [R4+UR4+0x10480], R237 ;  /* 0x010480ed04007988 */ /* 0x000fe80008000404 */
[----:B------:R-:W-:Y:S04]  /*a130*/  STS.U16 [R4+UR4+0x10880], R228 ;  /* 0x010880e404007988 */ /* 0x000fe80008000404 */
[----:B------:R-:W-:Y:S04]  /*a140*/  STS.U16 [R4+UR4+0x10c80], R218 ;  /* 0x010c80da04007988 */ /* 0x000fe80008000404 */
[----:B0-----:R-:W4:Y:S04]  /*a150*/  LDL.LU R5, [R1+0x73c] ;  /* 0x00073c0001057983 */ /* 0x001f280000300800 */
[----:B------:R0:W-:Y:S04]  /*a160*/  STS.U16 [R4+UR4+0x11080], R217 ;  /* 0x011080d904007988 */ /* 0x0001e80008000404 */
[----:B0-----:R-:W4:Y:S01]  /*a170*/  LDL.LU R217, [R1+0x18] ;  /* 0x0000180001d97983 */ /* 0x001f220000300800 */
[----:B------:R-:W-:Y:S01]  /*a180*/  IMAD.SHL.U32 R218, R248, 0x2, RZ ;  /* 0x00000002f8da7824 */ /* 0x000fe200078e00ff */
[----:B------:R-:W-:-:S02]  /*a190*/  LOP3.LUT R216, R216, 0xc000, RZ, 0xc0, !PT ;  /* 0x0000c000d8d87812 */ /* 0x000fc400078ec0ff */
[----:B------:R-:W-:Y:S02]  /*a1a0*/  STS.U16 [R4+UR4+0x11480], R247 ;  /* 0x011480f704007988 */ /* 0x000fe40008000404 */
[----:B------:R-:W-:Y:S02]  /*a1b0*/  LOP3.LUT R216, R216, 0x7e, R218, 0xf8, !PT ;  /* 0x0000007ed8d87812 */ /* 0x000fe400078ef8da */
        /* <DEDUP_REMOVED lines=11> */
[----:B--2---:R-:W-:Y:S04]  /*a270*/  STS.U16 [R216+UR4+0x10100], R3 ;  /* 0x01010003d8007988 */ /* 0x004fe80008000404 */
[----:B------:R-:W-:Y:S04]  /*a280*/  STS.U16 [R216+UR4+0x10500], R235 ;  /* 0x010500ebd8007988 */ /* 0x000fe80008000404 */
[----:B------:R-:W-:Y:S01]  /*a290*/  STS.U16 [R216+UR4+0x10900], R227 ;  /* 0x010900e3d8007988 */ /* 0x000fe20008000404 */
[----:B0-----:R-:W-:-:S03]  /*a2a0*/  IMAD.SHL.U32 R4, R248, 0x100, RZ ;  /* 0x00000100f8047824 */ /* 0x001fc600078e00ff */
[----:B---3--:R-:W-:Y:S04]  /*a2b0*/  STS.U16 [R216+UR4+0x10d00], R219 ;  /* 0x010d00dbd8007988 */ /* 0x008fe80008000404 */
[----:B------:R0:W-:Y:S01]  /*a2c0*/  STS.U16 [R216+UR4+0x11100], R2 ;  /* 0x01110002d8007988 */ /* 0x0001e20008000404 */
[----:B------:R-:W-:Y:S01]  /*a2d0*/  IMAD.SHL.U32 R228, R248, 0x2, RZ ;  /* 0x00000002f8e47824 */ /* 0x000fe200078e00ff */
[----:B------:R-:W-:Y:S02]  /*a2e0*/  LOP3.LUT R4, R4, 0xc000, RZ, 0xc0, !PT ;  /* 0x0000c00004047812 */ /* 0x000fe400078ec0ff */
[----:B0-----:R-:W2:Y:S04]  /*a2f0*/  LDL.LU R2, [R1+0x738] ;  /* 0x0007380001027983 */ /* 0x001ea80000300800 */
[----:B------:R-:W3:Y:S04]  /*a300*/  LDL.LU R3, [R1+0x2c] ;  /* 0x00002c0001037983 */ /* 0x000ee80000300800 */
[----:B------:R-:W2:Y:S01]  /*a310*/  LDL.LU R219, [R1+0x14] ;  /* 0x0000140001db7983 */ /* 0x000ea20000300800 */
[----:B------:R-:W-:-:S03]  /*a320*/  LOP3.LUT R4, R4, 0x7e, R228, 0xf8, !PT ;  /* 0x0000007e04047812 */ /* 0x000fc600078ef8e4 */
        /* <DEDUP_REMOVED lines=16> */
[----:B------:R0:W-:Y:S04]  /*a430*/  STS.U16 [R4+UR4+0x11180], R0 ;  /* 0x0111800004007988 */ /* 0x0001e80008000404 */
[----:B0-----:R-:W4:Y:S01]  /*a440*/  LDL.LU R0, [R1+0x734] ;  /* 0x0007340001007983 */ /* 0x001f220000300800 */
[----:B------:R-:W0:Y:S03]  /*a450*/  S2R R218, SR_TID.X ;  /* 0x0000000000da7919 */ /* 0x000e260000002100 */
[----:B------:R-:W-:Y:S04]  /*a460*/  STS.U16 [R4+UR4+0x11580], R239 ;  /* 0x011580ef04007988 */ /* 0x000fe80008000404 */
[----:B------:R-:W-:Y:S04]  /*a470*/  STS.U16 [R4+UR4+0x11980], R205 ;  /* 0x011980cd04007988 */ /* 0x000fe80008000404 */
[----:B------:R-:W-:Y:S04]  /*a480*/  STS.U16 [R4+UR4+0x11d80], R163 ;  /* 0x011d80a304007988 */ /* 0x000fe80008000404 */
[----:B------:R-:W-:Y:S04]  /*a490*/  STS.U16 [R4+UR4+0x12180], R162 ;  /* 0x012180a204007988 */ /* 0x000fe80008000404 */
[----:B------:R-:W-:Y:S01]  /*a4a0*/  STS.U16 [R4+UR4+0x12580], R161 ;  /* 0x012580a104007988 */ /* 0x000fe20008000404 */
[----:B0-----:R-:W-:-:S02]  /*a4b0*/  IMAD.SHL.U32 R216, R218, 0x100, RZ ;  /* 0x00000100dad87824 */ /* 0x001fc400078e00ff */
[----:B------:R-:W-:-:S03]  /*a4c0*/  IMAD.SHL.U32 R217, R218, 0x2, RZ ;  /* 0x00000002dad97824 */ /* 0x000fc600078e00ff */
[----:B------:R-:W-:Y:S01]  /*a4d0*/  LOP3.LUT R216, R216, 0xc000, RZ, 0xc0, !PT ;  /* 0x0000c000d8d87812 */ /* 0x000fe200078ec0ff */
[----:B------:R-:W-:Y:S03]  /*a4e0*/  STS.U16 [R4+UR4+0x12980], R160 ;  /* 0x012980a004007988 */ /* 0x000fe60008000404 */
[----:B------:R-:W-:Y:S01]  /*a4f0*/  LOP3.LUT R216, R216, 0x7e, R217, 0xf8, !PT ;  /* 0x0000007ed8d87812 */ /* 0x000fe200078ef8d9 */
[----:B------:R-:W-:Y:S03]  /*a500*/  STS.U16 [R4+UR4+0x12d80], R159 ;  /* 0x012d809f04007988 */ /* 0x000fe60008000404 */
[----:B------:R-:W-:Y:S01]  /*a510*/  LOP3.LUT R216, R216, 0x40, RZ, 0x3c, !PT ;  /* 0x00000040d8d87812 */ /* 0x000fe200078e3cff */
[----:B------:R-:W-:Y:S04]  /*a520*/  STS.U16 [R4+UR4+0x13180], R158 ;  /* 0x0131809e04007988 */ /* 0x000fe80008000404 */
[----:B------:R-:W-:Y:S04]  /*a530*/  STS.U16 [R4+UR4+0x13580], R157 ;  /* 0x0135809d04007988 */ /* 0x000fe80008000404 */
[----:B------:R-:W-:Y:S04]  /*a540*/  STS.U16 [R4+UR4+0x13980], R156 ;  /* 0x0139809c04007988 */ /* 0x000fe80008000404 */
[----:B------:R-:W-:Y:S04]  /*a550*/  STS.U16 [R4+UR4+0x13d80], R155 ;  /* 0x013d809b04007988 */ /* 0x000fe80008000404 */
[----:B---3--:R0:W-:Y:S04]  /*a560*/  STS.U16 [R216+UR4+0x10200], R3 ;  /* 0x01020003d8007988 */ /* 0x0081e80008000404 */
[----:B------:R-:W-:Y:S04]  /*a570*/  STS.U16 [R216+UR4+0x10600], R233 ;  /* 0x010600e9d8007988 */ /* 0x000fe80008000404 */
[----:B------:R-:W-:Y:S01]  /*a580*/  STS.U16 [R216+UR4+0x10a00], R225 ;  /* 0x010a00e1d8007988 */ /* 0x000fe20008000404 */
[----:B0-----:R-:W-:-:S03]  /*a590*/  IMAD.SHL.U32 R3, R218, 0x100, RZ ;  /* 0x00000100da037824 */ /* 0x001fc600078e00ff */
[----:B--2---:R0:W-:Y:S01]  /*a5a0*/  STS.U16 [R216+UR4+0x10e00], R219 ;  /* 0x010e00dbd8007988 */ /* 0x0041e20008000404 */
[----:B------:R-:W-:Y:S01]  /*a5b0*/  IMAD.SHL.U32 R4, R218, 0x2, RZ ;  /* 0x00000002da047824 */ /* 0x000fe200078e00ff */
[----:B------:R-:W-:Y:S02]  /*a5c0*/  LOP3.LUT R3, R3, 0xc000, RZ, 0xc0, !PT ;  /* 0x0000c00003037812 */ /* 0x000fe400078ec0ff */
[----:B------:R-:W-:Y:S01]  /*a5d0*/  STS.U16 [R216+UR4+0x11200], R252 ;  /* 0x011200fcd8007988 */ /* 0x000fe20008000404 */
[----:B0-----:R-:W0:Y:S01]  /*a5e0*/  S2R R219, SR_TID.X ;  /* 0x0000000000db7919 */ /* 0x001e220000002100 */
[----:B------:R-:W-:Y:S02]  /*a5f0*/  LOP3.LUT R3, R3, 0x7e, R4, 0xf8, !PT ;  /* 0x0000007e03037812 */ /* 0x000fe400078ef804 */
        /* <DEDUP_REMOVED lines=14> */
[----:B------:R-:W-:Y:S01]  /*a6e0*/  STS.U16 [R3+UR4+0x10a80], R224 ;  /* 0x010a80e003007988 */ /* 0x000fe20008000404 */
[----:B-1----:R-:W-:-:S05]  /*a6f0*/  IMAD.SHL.U32 R216, R218, 0x100, RZ ;  /* 0x00000100dad87824 */ /* 0x002fca00078e00ff */
[----:B------:R-:W-:-:S04]  /*a700*/  LOP3.LUT R216, R216, 0xc000, RZ, 0xc0, !PT ;  /* 0x0000c000d8d87812 */ /* 0x000fc800078ec0ff */
[----:B------:R-:W-:-:S04]  /*a710*/  LOP3.LUT R216, R216, 0x7e, R217, 0xf8, !PT ;  /* 0x0000007ed8d87812 */ /* 0x000fc800078ef8d9 */
[----:B------:R-:W-:Y:S01]  /*a720*/  LOP3.LUT R216, R216, 0x60, RZ, 0x3c, !PT ;  /* 0x00000060d8d87812 */ /* 0x000fe200078e3cff */
[----:B------:R-:W-:Y:S01]  /*a730*/  UMOV UR9, 0x40000040 ;  /* 0x4000004000097882 */ /* 0x000fe20000000000 */
[----:B----4-:R1:W-:Y:S04]  /*a740*/  STS.U16 [R3+UR4+0x10e80], R0 ;  /* 0x010e800003007988 */ /* 0x0103e80008000404 */
        /* <DEDUP_REMOVED lines=11> */
[----:B------:R0:W-:Y:S01]  /*a800*/  STS.U16 [R3+UR4+0x13e80], R14 ;  /* 0x013e800e03007988 */ /* 0x0001e20008000404 */
[----:B------:R-:W-:-:S02]  /*a810*/  UIADD3.64 UR50, UR14, 0x3fe, URZ ;  /* 0x000003fe0e327897 */ /* 0x000fc4000fffe03f */
[----:B------:R-:W-:Y:S01]  /*a820*/  UIADD3.64 UR54, UR14, 0x400, URZ ;  /* 0x000004000e367897 */ /* 0x000fe2000fffe03f */
[----:B-1----:R-:W2:Y:S01]  /*a830*/  LDL.LU R0, [R1+0x730] ;  /* 0x0007300001007983 */ /* 0x002ea20000300800 */
[----:B0-----:R-:W-:-:S03]  /*a840*/  SHF.R.U32.HI R3, RZ, 0x5, R219 ;  /* 0x00000005ff037819 */ /* 0x001fc600000116db */
[----:B------:R-:W-:Y:S01]  /*a850*/  STS.U16 [R216+UR4+0x10300], R243 ;  /* 0x010300f3d8007988 */ /* 0x000fe20008000404 */
[----:B------:R-:W-:Y:S01]  /*a860*/  R2UR UR8, R3 ;  /* 0x00000000030872ca */ /* 0x000fe200000e0000 */
[----:B------:R-:W-:Y:S02]  /*a870*/  IMAD.SHL.U32 R3, R218, 0x100, RZ ;  /* 0x00000100da037824 */ /* 0x000fe400078e00ff */
[----:B------:R-:W-:Y:S04]  /*a880*/  STS.U16 [R216+UR4+0x10700], R230 ;  /* 0x010700e6d8007988 */ /* 0x000fe80008000404 */
[----:B------:R-:W-:Y:S01]  /*a890*/  STS.U16 [R216+UR4+0x10b00], R223 ;  /* 0x010b00dfd8007988 */ /* 0x000fe20008000404 */
[----:B------:R-:W-:-:S03]  /*a8a0*/  LOP3.LUT R3, R3, 0xc000, RZ, 0xc0, !PT ;  /* 0x0000c00003037812 */ /* 0x000fc600078ec0ff */
[----:B------:R0:W-:Y:S01]  /*a8b0*/  STS.U16 [R216+UR4+0x10f00], R2 ;  /* 0x010f0002d8007988 */ /* 0x0001e20008000404 */
[----:B------:R-:W-:-:S03]  /*a8c0*/  LOP3.LUT R3, R3, 0x7e, R4, 0xf8, !PT ;  /* 0x0000007e03037812 */ /* 0x000fc600078ef804 */
        /* <DEDUP_REMOVED lines=29> */
[----:B------:R4:W-:Y:S06]  /*aaa0*/  MEMBAR.ALL.CTA ;  /* 0x0000000000007992 */ /* 0x0009ec0000008000 */
[----:B----4-:R-:W4:Y:S01]  /*aab0*/  FENCE.VIEW.ASYNC.S ;  /* 0x00000000000073c6 */ /* 0x010f220000000000 */
[----:B------:R-:W-:-:S02]  /*aac0*/  USHF.L.U32 UR8, UR8, 0x9, URZ ;  /* 0x0000000908087899 */ /* 0x000fc4000800063f */
[----:B------:R-:W-:Y:S01]  /*aad0*/  UIADD3.64 UR58, UR14, 0x402, URZ ;  /* 0x000004020e3a7897 */ /* 0x000fe2000fffe03f */
[----:B0-----:R-:W2:Y:S01]  /*aae0*/  LDL.LU R2, [R1+0x72c] ;  /* 0x00072c0001027983 */ /* 0x001ea20000300800 */
[----:B------:R-:W-:-:S03]  /*aaf0*/  ULOP3.LUT UR8, UR8, 0x800, URZ, 0xc0, !UPT ;  /* 0x0000080008087892 */ /* 0x000fc6000f8ec03f */
[----:B-1----:R-:W2:Y:S01]  /*ab00*/  LDL.LU R5, [R1+0x728] ;  /* 0x0007280001057983 */ /* 0x002ea20000300800 */
[----:B----4-:R-:W-:Y:S01]  /*ab10*/  BAR.SYNC.DEFER_BLOCKING 0x0 ;  /* 0x0000000000007b1d */ /* 0x010fe20000010000 */
[----:B------:R-:W-:-:S04]  /*ab20*/  ULEA.HI UR8, UR4, UR8, URZ, 0x1c ;  /* 0x0000000804087291 */ /* 0x000fc8000f8fe03f */
[----:B------:R-:W-:Y:S01]  /*ab30*/  ULOP3.LUT UR8, UR8, 0x3fff, URZ, 0xc0, !UPT ;  /* 0x00003fff08087892 */ /* 0x000fe2000f8ec03f */
[----:B------:R-:W4:Y:S01]  /*ab40*/  LDL.LU R219, [R1+0x48] ;  /* 0x0000480001db7983 */ /* 0x000f220000300800 */
[----:B---3--:R-:W-:Y:S02]  /*ab50*/  WARPGROUP.ARRIVE ;  /* 0x00000000000079c5 */ /* 0x008fe40000000000 */
[----:B------:R-:W-:Y:S01]  /*ab60*/  UIADD3 UR12, UP0, UR8, 0x80, URZ ;  /* 0x00000080080c7890 */ /* 0x000fe2000ff1e03f */
[----:B------:R-:W3:Y:S04]  /*ab70*/  LDL.LU R218, [R1+0x44] ;  /* 0x0000440001da7983 */ /* 0x000ee80000300800 */
[----:B------:R-:W-:Y:S01]  /*ab80*/  HGMMA.64x128x16.F32 R152, gdesc[UR8].tnspA, RZ, !UPT ;  /* 0x21e00000089879f0 */ /* 0x000fe2000c7008ff */
[----:B------:R-:W-:Y:S01]  /*ab90*/  UMOV UR8, URZ ;  /* 0x0000003f00087c82 */ /* 0x000fe20008000000 */
[----:B------:R-:W3:Y:S01]  /*aba0*/  LDL.LU R217, [R1+0x40] ;  /* 0x0000400001d97983 */ /* 0x000ee20000300800 */
[----:B------:R-:W-:-:S04]  /*abb0*/  UIADD3.X UR13, UR8, 0x40000040, URZ, UP0, !UPT ;  /* 0x40000040080d7890 */ /* 0x000fc800087fe43f */
[----:B------:R-:W-:-:S05]  /*abc0*/  UIADD3.64 UR16, UR12, 0x80, URZ ;  /* 0x000000800c107897 */ /* 0x000fca000fffe03f */
[----:B------:R-:W-:Y:S01]  /*abd0*/  HGMMA.64x128x16.F32 R152, gdesc[UR12].tnspA, R152 ;  /* 0x21e000000c9879f0 */ /* 0x000fe20008700898 */
[----:B------:R-:W-:-:S11]  /*abe0*/  UIADD3.64 UR20, UR12, 0x100, URZ ;  /* 0x000001000c147897 */ /* 0x000fd6000fffe03f */
        /* <DEDUP_REMOVED lines=19> */
[----:B--2---:R-:W-:Y:S02]  /*ad20*/  R2UR UR54, R5 ;  /* 0x00000000053672ca */ /* 0x004fe400000e0000 */
[----:B------:R-:W2:Y:S01]  /*ad30*/  LDL.LU R5, [R1+0x724] ;  /* 0x0007240001057983 */ /* 0x000ea20000300800 */
[----:B----4-:R-:W-:Y:S02]  /*ad40*/  R2UR UR51, R219 ;  /* 0x00000000db3372ca */ /* 0x010fe400000e0000 */
[----:B---3--:R-:W-:Y:S01]  /*ad50*/  R2UR UR50, R218 ;  /* 0x00000000da3272ca */ /* 0x008fe200000e0000 */
[----:B------:R-:W-:-:S05]  /*ad60*/  UIADD3.64 UR48, UR12, 0x600, URZ ;  /* 0x000006000c307897 */ /* 0x000fca000fffe03f */
[----:B------:R-:W-:Y:S01]  /*ad70*/  HGMMA.64x128x16.F32 R152, gdesc[UR44].tnspA, R152 ;  /* 0x21e000002c9879f0 */ /* 0x000fe20008700898 */
[----:B------:R-:W-:Y:S01]  /*ad80*/  R2UR UR55, R217 ;  /* 0x00000000d93772ca */ /* 0x000fe200000e0000 */
[----:B------:R-:W-:-:S10]  /*ad90*/  UIADD3.64 UR52, UR12, 0x680, URZ ;  /* 0x000006800c347897 */ /* 0x000fd4000fffe03f */
[----:B------:R-:W-:Y:S01]  /*ada0*/  HGMMA.64x128x16.F32 R152, gdesc[UR48].tnspA, R152 ;  /* 0x21e00000309879f0 */ /* 0x000fe20008700898 */
[----:B------:R-:W-:Y:S02]  /*adb0*/  R2UR UR59, R2 ;  /* 0x00000000023b72ca */ /* 0x000fe400000e0000 */
[----:B------:R-:W-:Y:S01]  /*adc0*/  R2UR UR58, R0 ;  /* 0x00000000003a72ca */ /* 0x000fe200000e0000 */
[----:B------:R-:W-:Y:S01]  /*add0*/  UIADD3.64 UR56, UR12, 0x700, URZ ;  /* 0x000007000c387897 */ /* 0x000fe2000fffe03f */
[----:B------:R-:W0:Y:S01]  /*ade0*/  S2R R3, SR_TID.X ;  /* 0x0000000000037919 */ /* 0x000e220000002100 */
[----:B------:R-:W3:Y:S04]  /*adf0*/  LDL.LU R2, [R1+0x720] ;  /* 0x0007200001027983 */ /* 0x000ee80000300800 */
[----:B------:R-:W4:Y:S02]  /*ae00*/  LDL.LU R0, [R1+0x71c] ;  /* 0x00071c0001007983 */ /* 0x000f240000300800 */
[----:B------:R-:W-:Y:S01]  /*ae10*/  HGMMA.64x128x16.F32 R152, gdesc[UR52].tnspA, R152 ;  /* 0x21e00000349879f0 */ /* 0x000fe20008700898 */
[----:B0-----:R-:W-:-:S05]  /*ae20*/  IMAD.SHL.U32 R221, R3, 0x2, RZ ;  /* 0x0000000203dd7824 */ /* 0x001fca00078e00ff */
[----:B------:R-:W-:-:S04]  /*ae30*/  LOP3.LUT R221, R221, 0x6, RZ, 0xc0, !PT ;  /* 0x00000006dddd7812 */ /* 0x000fc800078ec0ff */
[----:B------:R-:W-:Y:S02]  /*ae40*/  IADD3 R221, P0, R221, UR61, RZ ;  /* 0x0000003ddddd7c10 */ /* 0x000fe4000ff1e0ff */
[----:B--2---:R-:W-:Y:S02]  /*ae50*/  LOP3.LUT R220, R5, 0x8, RZ, 0xfc, !PT ;  /* 0x0000000805dc7812 */ /* 0x004fe400078efcff */
[C---:B------:R-:W-:Y:S02]  /*ae60*/  LOP3.LUT R7, R221.reuse, 0x70, RZ, 0xfc, !PT ;  /* 0x00000070dd077812 */ /* 0x040fe400078efcff */
[----:B------:R-:W-:Y:S01]  /*ae70*/  LOP3.LUT R6, R221, 0x71, RZ, 0xfc, !PT ;  /* 0x00000071dd067812 */ /* 0x000fe200078efcff */
[----:B------:R-:W-:Y:S01]  /*ae80*/  IMAD.X R216, RZ, RZ, UR60, P0 ;  /* 0x0000003cffd87e24 */ /* 0x000fe200080e06ff */
[----:B------:R-:W-:Y:S02]  /*ae90*/  ISETP.GT.U32.AND P6, PT, R7, R5, PT ;  /* 0x000000050700720c */ /* 0x000fe40003fc4070 */
[----:B------:R-:W-:-:S02]  /*aea0*/  ISETP.GT.U32.AND P4, PT, R6, R220, PT ;  /* 0x000000dc0600720c */ /* 0x000fc40003f84070 */
[-C--:B------:R-:W-:Y:S02]  /*aeb0*/  ISETP.GT.U32.AND P1, PT, R6, R5.reuse, PT ;  /* 0x000000050600720c */ /* 0x080fe40003f24070 */
[----:B------:R-:W-:Y:S02]  /*aec0*/  LOP3.LUT R6, R221, 0x78, RZ, 0xfc, !PT ;  /* 0x00000078dd067812 */ /* 0x000fe400078efcff */
[----:B------:R-:W-:Y:S02]  /*aed0*/  ISETP.GT.U32.AND P3, PT, R7, R220, PT ;  /* 0x000000dc0700720c */ /* 0x000fe40003f64070 */
[----:B------:R-:W-:Y:S02]  /*aee0*/  LOP3.LUT R7, R221, 0x79, RZ, 0xfc, !PT ;  /* 0x00000079dd077812 */ /* 0x000fe400078efcff */
[----:B------:R-:W-:Y:S02]  /*aef0*/  ISETP.GT.U32.AND.EX P6, PT, R216, RZ, PT, P6 ;  /* 0x000000ffd800720c */ /* 0x000fe40003fc4160 */
[----:B------:R-:W-:-:S02]  /*af00*/  ISETP.GT.U32.AND P0, PT, R6, R5, PT ;  /* 0x000000050600720c */ /* 0x000fc40003f04070 */
[C---:B------:R-:W-:Y:S02]  /*af10*/  ISETP.GT.U32.AND P5, PT, R7.reuse, R5, PT ;  /* 0x000000050700720c */ /* 0x040fe40003fa4070 */
[-C--:B------:R-:W-:Y:S02]  /*af20*/  ISETP.GT.U32.AND P2, PT, R7, R220.reuse, PT ;  /* 0x000000dc0700720c */ /* 0x080fe40003f44070 */
[----:B------:R-:W-:Y:S02]  /*af30*/  SEL R234, RZ, 0x7fff8, !P6 ;  /* 0x0007fff8ffea7807 */ /* 0x000fe40007000000 */
[C---:B------:R-:W-:Y:S02]  /*af40*/  ISETP.GT.U32.AND.EX P3, PT, R216.reuse, RZ, PT, P3 ;  /* 0x000000ffd800720c */ /* 0x040fe40003f64130 */
[----:B------:R-:W-:Y:S02]  /*af50*/  ISETP.GT.U32.AND.EX P4, PT, R216, RZ, PT, P4 ;  /* 0x000000ffd800720c */ /* 0x000fe40003f84140 */
[----:B------:R-:W-:-:S02]  /*af60*/  ISETP.GT.U32.AND P6, PT, R6, R220, PT ;  /* 0x000000dc0600720c */ /* 0x000fc40003fc4070 */
[----:B------:R-:W-:Y:S02]  /*af70*/  LOP3.LUT R7, R221, 0x60, RZ, 0xfc, !PT ;  /* 0x00000060dd077812 */ /* 0x000fe400078efcff */
[----:B------:R-:W-:Y:S01]  /*af80*/  ISETP.GT.U32.AND.EX P0, PT, R216, RZ, PT, P0 ;  /* 0x000000ffd800720c */ /* 0x000fe20003f04100 */
[----:B------:R-:W-:Y:S01]  /*af90*/  HGMMA.64x128x16.F32 R152, gdesc[UR56].tnspA, R152, gsb0 ;  /* 0x21e00000389879f0 */ /* 0x000fe20008000898 */
[----:B------:R-:W-:Y:S02]  /*afa0*/  SEL R223, RZ, 0x1fffe, !P3 ;  /* 0x0001fffeffdf7807 */ /* 0x000fe40005800000 */
[----:B------:R-:W-:Y:S02]  /*afb0*/  SEL R240, RZ, 0x1, !P4 ;  /* 0x00000001fff07807 */ /* 0x000fe40006000000 */
[C---:B------:R-:W-:Y:S02]  /*afc0*/  ISETP.GT.U32.AND P3, PT, R7.reuse, R5, PT ;  /* 0x000000050700720c */ /* 0x040fe40003f64070 */
[----:B------:R-:W-:-:S02]  /*afd0*/  ISETP.GT.U32.AND P4, PT, R7, R220, PT ;  /* 0x000000dc0700720c */ /* 0x000fc40003f84070 */
[C---:B------:R-:W-:Y:S02]  /*afe0*/  ISETP.GT.U32.AND.EX P6, PT, R216.reuse, RZ, PT, P6 ;  /* 0x000000ffd800720c */ /* 0x040fe40003fc4160 */
[----:B------:R-:W-:Y:S02]  /*aff0*/  SEL R231, RZ, 0x7fff8, !P0 ;  /* 0x0007fff8ffe77807 */ /* 0x000fe40004000000 */
[----:B------:R-:W-:Y:S02]  /*b000*/  IADD3 R7, P0, R221, 0x8, RZ ;  /* 0x00000008dd077810 */ /* 0x000fe40007f1e0ff */
[----:B------:R-:W-:Y:S02]  /*b010*/  SEL R228, RZ, 0x1fffe, !P6 ;  /* 0x0001fffeffe47807 */ /* 0x000fe40007000000 */
[----:B------:R-:W-:Y:S02]  /*b020*/  ISETP.GT.U32.AND.EX P1, PT, R216, RZ, PT, P1 ;  /* 0x000000ffd800720c */ /* 0x000fe40003f24110 */
[----:B------:R-:W-:-:S02]  /*b030*/  ISETP.GT.U32.AND P6, PT, R7, R5, PT ;  /* 0x000000050700720c */ /* 0x000fc40003fc4070 */
[C---:B------:R-:W-:Y:S02]  /*b040*/  LOP3.LUT R6, R221.reuse, 0x61, RZ, 0xfc, !PT ;  /* 0x00000061dd067812 */ /* 0x040fe400078efcff */
[----:B------:R-:W-:Y:S01]  /*b050*/  LOP3.LUT R7, R221, 0x68, RZ, 0xfc, !PT ;  /* 0x00000068dd077812 */ /* 0x000fe200078efcff */
[----:B------:R-:W-:Y:S01]  /*b060*/  IMAD.X R246, RZ, RZ, R216, P0 ;  /* 0x000000fffff67224 */ /* 0x000fe200000e06d8 */
[----:B------:R-:W-:Y:S02]  /*b070*/  ISETP.GT.U32.AND.EX P5, PT, R216, RZ, PT, P5 ;  /* 0x000000ffd800720c */ /* 0x000fe40003fa4150 */
[----:B------:R-:W-:Y:S02]  /*b080*/  SEL R226, RZ, 0x4, !P1 ;  /* 0x00000004ffe27807 */ /* 0x000fe40004800000 */
[----:B------:R-:W-:Y:S02]  /*b090*/  ISETP.GT.U32.AND P1, PT, R6, R5, PT ;  /* 0x000000050600720c */ /* 0x000fe40003f24070 */
[----:B------:R-:W-:-:S02]  /*b0a0*/  ISETP.GT.U32.AND P0, PT, R7, R220, PT ;  /* 0x000000dc0700720c */ /* 0x000fc40003f04070 */
[----:B------:R-:W-:Y:S02]  /*b0b0*/  SEL R225, RZ, 0x4, !P5 ;  /* 0x00000004ffe17807 */ /* 0x000fe40006800000 */
[----:B------:R-:W-:Y:S02]  /*b0c0*/  ISETP.GT.U32.AND P5, PT, R6, R220, PT ;  /* 0x000000dc0600720c */ /* 0x000fe40003fa4070 */
[C---:B------:R-:W-:Y:S02]  /*b0d0*/  ISETP.GT.U32.AND.EX P1, PT, R216.reuse, RZ, PT, P1 ;  /* 0x000000ffd800720c */ /* 0x040fe40003f24110 */
[C---:B------:R-:W-:Y:S02]  /*b0e0*/  ISETP.GT.U32.AND.EX P0, PT, R216.reuse, RZ, PT, P0 ;  /* 0x000000ffd800720c */ /* 0x040fe40003f04100 */
[C---:B------:R-:W-:Y:S02]  /*b0f0*/  ISETP.GT.U32.AND.EX P3, PT, R216.reuse, RZ, PT, P3 ;  /* 0x000000ffd800720c */ /* 0x040fe40003f64130 */
[----:B------:R-:W-:-:S02]  /*b100*/  ISETP.GT.U32.AND.EX P4, PT, R216, RZ, PT, P4 ;  /* 0x000000ffd800720c */ /* 0x000fc40003f84140 */
[----:B------:R-:W-:Y:S02]  /*b110*/  LOP3.LUT R6, R221, 0x69, RZ, 0xfc, !PT ;  /* 0x00000069dd067812 */ /* 0x000fe400078efcff */
[----:B------:R-:W-:Y:S02]  /*b120*/  ISETP.GT.U32.AND.EX P5, PT, R216, RZ, PT, P5 ;  /* 0x000000ffd800720c */ /* 0x000fe40003fa4150 */
[----:B------:R-:W-:Y:S02]  /*b130*/  SEL R222, RZ, 0x4, !P1 ;  /* 0x00000004ffde7807 */ /* 0x000fe40004800000 */
[----:B------:R-:W-:Y:S02]  /*b140*/  SEL R230, RZ, 0x1fffe, !P0 ;  /* 0x0001fffeffe67807 */ /* 0x000fe40004000000 */
[----:B------:R-:W-:Y:S02]  /*b150*/  ISETP.GT.U32.AND P1, PT, R7, R5, PT ;  /* 0x000000050700720c */ /* 0x000fe40003f24070 */
[----:B------:R-:W-:-:S02]  /*b160*/  IADD3 R233, P0, R221, 0x10, RZ ;  /* 0x00000010dde97810 */ /* 0x000fc40007f1e0ff */
[----:B------:R-:W-:Y:S02]  /*b170*/  SEL R229, RZ, 0x7fff8, !P3 ;  /* 0x0007fff8ffe57807 */ /* 0x000fe40005800000 */
[----:B------:R-:W-:Y:S02]  /*b180*/  SEL R232, RZ, 0x1fffe, !P4 ;  /* 0x0001fffeffe87807 */ /* 0x000fe40006000000 */
[C---:B------:R-:W-:Y:S02]  /*b190*/  ISETP.GT.U32.AND P3, PT, R6.reuse, R5, PT ;  /* 0x000000050600720c */ /* 0x040fe40003f64070 */
[----:B------:R-:W-:Y:S02]  /*b1a0*/  ISETP.GT.U32.AND P4, PT, R6, R220, PT ;  /* 0x000000dc0600720c */ /* 0x000fe40003f84070 */
[----:B------:R-:W-:Y:S01]  /*b1b0*/  SEL R236, RZ, 0x1, !P5 ;  /* 0x00000001ffec7807 */ /* 0x000fe20006800000 */
[----:B------:R-:W-:Y:S01]  /*b1c0*/  IMAD.X R244, RZ, RZ, R216, P0 ;  /* 0x000000fffff47224 */ /* 0x000fe200000e06d8 */
[----:B------:R-:W-:-:S02]  /*b1d0*/  IADD3 R6, P5, R221, 0x9, RZ ;  /* 0x00000009dd067810 */ /* 0x000fc40007fbe0ff */
[----:B------:R-:W-:Y:S02]  /*b1e0*/  ISETP.GT.U32.AND.EX P1, PT, R216, RZ, PT, P1 ;  /* 0x000000ffd800720c */ /* 0x000fe40003f24110 */
[C---:B------:R-:W-:Y:S01]  /*b1f0*/  IADD3 R10, P0, R221.reuse, 0x19, RZ ;  /* 0x00000019dd0a7810 */ /* 0x040fe20007f1e0ff */
[--C-:B------:R-:W-:Y:S01]  /*b200*/  IMAD.X R9, RZ, RZ, R216.reuse, P5 ;  /* 0x000000ffff097224 */ /* 0x100fe200028e06d8 */
[----:B------:R-:W-:Y:S02]  /*b210*/  SEL R227, RZ, 0x7fff8, !P1 ;  /* 0x0007fff8ffe37807 */ /* 0x000fe40004800000 */
[C---:B------:R-:W-:Y:S01]  /*b220*/  IADD3 R8, P1, R221.reuse, 0x11, RZ ;  /* 0x00000011dd087810 */ /* 0x040fe20007f3e0ff */
[--C-:B------:R-:W-:Y:S01]  /*b230*/  IMAD.X R243, RZ, RZ, R216.reuse, P0 ;  /* 0x000000fffff37224 */ /* 0x100fe200000e06d8 */
[C---:B------:R-:W-:Y:S02]  /*b240*/  IADD3 R11, P5, R221.reuse, 0x18, RZ ;  /* 0x00000018dd0b7810 */ /* 0x040fe40007fbe0ff */
[C---:B------:R-:W-:Y:S01]  /*b250*/  IADD3 R15, P0, R221.reuse, 0x28, RZ ;  /* 0x00000028dd0f7810 */ /* 0x040fe20007f1e0ff */
[--C-:B------:R-:W-:Y:S01]  /*b260*/  IMAD.X R245, RZ, RZ, R216.reuse, P1 ;  /* 0x000000fffff57224 */ /* 0x100fe200008e06d8 */
        /* <DEDUP_REMOVED lines=10> */
[C---:B------:R-:W-:Y:S01]  /*b310*/  ISETP.GE.U32.AND P0, PT, R221.reuse, R5, PT ;  /* 0x00000005dd00720c */ /* 0x040fe20003f06070 */
[--C-:B------:R-:W-:Y:S01]  /*b320*/  IMAD.X R238, RZ, RZ, R216.reuse, P1 ;  /* 0x000000ffffee7224 */ /* 0x100fe200008e06d8 */
[C---:B------:R-:W-:Y:S01]  /*b330*/  IADD3 R18, P1, R221.reuse, 0x38, RZ ;  /* 0x00000038dd127810 */ /* 0x040fe20007f3e0ff */
[----:B------:R-:W-:Y:S01]  /*b340*/  IMAD.X R20, RZ, RZ, R216, P5 ;  /* 0x000000ffff147224 */ /* 0x000fe200028e06d8 */
[----:B------:R-:W-:-:S02]  /*b350*/  IADD3 R19, P5, R221, 0x39, RZ ;  /* 0x00000039dd137810 */ /* 0x000fc40007fbe0ff */
[C---:B------:R-:W-:Y:S02]  /*b360*/  ISETP.GE.U32.AND.EX P0, PT, R216.reuse, RZ, PT, P0 ;  /* 0x000000ffd800720c */ /* 0x040fe40003f06100 */
[C---:B------:R-:W-:Y:S02]  /*b370*/  ISETP.GT.U32.AND.EX P3, PT, R216.reuse, RZ, PT, P3 ;  /* 0x000000ffd800720c */ /* 0x040fe40003f64130 */
[----:B------:R-:W-:Y:S01]  /*b380*/  ISETP.GT.U32.AND.EX P4, PT, R216, RZ, PT, P4 ;  /* 0x000000ffd800720c */ /* 0x000fe20003f84140 */
[--C-:B------:R-:W-:Y:S01]  /*b390*/  IMAD.X R22, RZ, RZ, R216.reuse, P1 ;  /* 0x000000ffff167224 */ /* 0x100fe200008e06d8 */
[----:B------:R-:W-:Y:S01]  /*b3a0*/  ISETP.GT.U32.AND P1, PT, R221, R220, PT ;  /* 0x000000dcdd00720c */ /* 0x000fe20003f24070 */
[----:B------:R-:W-:Y:S01]  /*b3b0*/  IMAD.X R23, RZ, RZ, R216, P5 ;  /* 0x000000ffff177224 */ /* 0x000fe200028e06d8 */
[----:B------:R-:W-:Y:S02]  /*b3c0*/  SEL R224, RZ, 0x4, !P3 ;  /* 0x00000004ffe07807 */ /* 0x000fe40005800000 */
[----:B------:R-:W-:-:S02]  /*b3d0*/  SEL R235, RZ, 0x1, !P4 ;  /* 0x00000001ffeb7807 */ /* 0x000fc40006000000 */
[-C--:B------:R-:W-:Y:S02]  /*b3e0*/  ISETP.GE.U32.AND P5, PT, R221, R220.reuse, PT ;  /* 0x000000dcdd00720c */ /* 0x080fe40003fa6070 */
[----:B------:R-:W-:Y:S02]  /*b3f0*/  ISETP.GT.U32.AND.EX P6, PT, R246, RZ, PT, P6 ;  /* 0x000000fff600720c */ /* 0x000fe40003fc4160 */
[C---:B------:R-:W-:Y:S02]  /*b400*/  ISETP.GT.U32.AND P3, PT, R6.reuse, R5, PT ;  /* 0x000000050600720c */ /* 0x040fe40003f64070 */
[----:B------:R-:W-:Y:S02]  /*b410*/  ISETP.GT.U32.AND P4, PT, R6, R220, PT ;  /* 0x000000dc0600720c */ /* 0x000fe40003f84070 */
[C---:B------:R-:W-:Y:S02]  /*b420*/  ISETP.GT.U32.AND.EX P1, PT, R216.reuse, RZ, PT, P1 ;  /* 0x000000ffd800720c */ /* 0x040fe40003f24110 */
[----:B------:R-:W-:Y:S01]  /*b430*/  ISETP.GE.U32.AND.EX P5, PT, R216, RZ, PT, P5 ;  /* 0x000000ffd800720c */ /* 0x000fe20003fa6150 */
[----:B------:R-:W-:-:S02]  /*b440*/  WARPGROUP.DEPBAR.LE gsb0, 0x0 ;  /* 0x00008000000079c5 */ /* 0x000fc40000010000 */
[----:B------:R-:W-:Y:S01]  /*b450*/  FMUL R153, R153, UR5 ;  /* 0x0000000599997c20 */ /* 0x000fe20008400000 */
[----:B------:R-:W-:-:S04]  /*b460*/  FMUL R156, R156, UR5 ;  /* 0x000000059c9c7c20 */ /* 0x000fc80008400000 */
[----:B------:R-:W-:Y:S01]  /*b470*/  FSEL R3, R153, -INF , !P0 ;  /* 0xff80000099037808 */ /* 0x000fe20004000000 */
[----:B------:R-:W-:Y:S01]  /*b480*/  FMUL R6, R154, UR5 ;  /* 0x000000059a067c20 */ /* 0x000fe20008400000 */
[----:B------:R-:W-:Y:S01]  /*b490*/  FMUL R7, R155, UR5 ;  /* 0x000000059b077c20 */ /* 0x000fe20008400000 */
[----:B------:R-:W-:Y:S02]  /*b4a0*/  FMUL R157, R157, UR5 ;  /* 0x000000059d9d7c20 */ /* 0x000fe40008400000 */
[----:B------:R0:W-:Y:S01]  /*b4b0*/  STL [R1+0x1c], R3 ;  /* 0x00001c0301007387 */ /* 0x0001e20000100800 */
[----:B------:R-:W-:Y:S02]  /*b4c0*/  ISETP.GT.U32.AND.EX P3, PT, R9, RZ, PT, P3 ;  /* 0x000000ff0900720c */ /* 0x000fe40003f64130 */
[----:B------:R-:W-:Y:S02]  /*b4d0*/  ISETP.GT.U32.AND P0, PT, R221, R5, PT ;  /* 0x00000005dd00720c */ /* 0x000fe40003f04070 */
[----:B------:R-:W-:-:S02]  /*b4e0*/  FSEL R6, R6, -INF , !P1 ;  /* 0xff80000006067808 */ /* 0x000fc40004800000 */
[----:B0-----:R-:W-:Y:S02]  /*b4f0*/  FSEL R3, R156, -INF , !P6 ;  /* 0xff8000009c037808 */ /* 0x001fe40007000000 */
[----:B------:R-:W-:Y:S02]  /*b500*/  ISETP.GT.U32.AND P1, PT, R233, R5, PT ;  /* 0x00000005e900720c */ /* 0x000fe40003f24070 */
[----:B------:R-:W-:Y:S01]  /*b510*/  FSEL R7, R7, -INF , !P5 ;  /* 0xff80000007077808 */ /* 0x000fe20006800000 */
[----:B------:R0:W-:Y:S01]  /*b520*/  STL [R1+0x18], R3 ;  /* 0x0000180301007387 */ /* 0x0001e20000100800 */
[----:B------:R-:W-:Y:S01]  /*b530*/  ISETP.GT.U32.AND P5, PT, R233, R220, PT ;  /* 0x000000dce900720c */ /* 0x000fe20003fa4070 */
[----:B------:R-:W-:Y:S01]  /*b540*/  FMUL R233, R152, UR5 ;  /* 0x0000000598e97c20 */ /* 0x000fe20008400000 */
[----:B------:R-:W-:Y:S01]  /*b550*/  ISETP.GT.U32.AND.EX P0, PT, R216, RZ, PT, P0 ;  /* 0x000000ffd800720c */ /* 0x000fe20003f04100 */
[----:B------:R-:W-:Y:S01]  /*b560*/  FMUL R160, R160, UR5 ;  /* 0x00000005a0a07c20 */ /* 0x000fe20008400000 */
[----:B------:R-:W-:Y:S01]  /*b570*/  ISETP.GT.U32.AND.EX P1, PT, R244, RZ, PT, P1 ;  /* 0x000000fff400720c */ /* 0x000fe20003f24110 */
[----:B------:R-:W-:Y:S01]  /*b580*/  FMUL R158, R158, UR5 ;  /* 0x000000059e9e7c20 */ /* 0x000fe20008400000 */
[----:B0-----:R-:W-:-:S02]  /*b590*/  FSEL R3, R157, -INF , !P3 ;  /* 0xff8000009d037808 */ /* 0x001fc40005800000 */
[C---:B------:R-:W-:Y:S02]  /*b5a0*/  ISETP.GT.U32.AND P6, PT, R8.reuse, R5, PT ;  /* 0x000000050800720c */ /* 0x040fe40003fc4070 */
[----:B------:R-:W-:Y:S01]  /*b5b0*/  FSEL R233, R233, -INF , !P0 ;  /* 0xff800000e9e97808 */ /* 0x000fe20004000000 */
[----:B------:R0:W-:Y:S01]  /*b5c0*/  STL [R1+0x14], R3 ;  /* 0x0000140301007387 */ /* 0x0001e20000100800 */
[----:B------:R-:W-:Y:S01]  /*b5d0*/  FMUL R161, R161, UR5 ;  /* 0x00000005a1a17c20 */ /* 0x000fe20008400000 */
[----:B------:R-:W-:Y:S01]  /*b5e0*/  ISETP.GT.U32.AND P3, PT, R8, R220, PT ;  /* 0x000000dc0800720c */ /* 0x000fe20003f64070 */
[----:B------:R-:W-:Y:S01]  /*b5f0*/  FMUL R8, R159, UR5 ;  /* 0x000000059f087c20 */ /* 0x000fe20008400000 */
[----:B------:R-:W-:Y:S02]  /*b600*/  ISETP.GT.U32.AND.EX P4, PT, R9, RZ, PT, P4 ;  /* 0x000000ff0900720c */ /* 0x000fe40003f84140 */
[----:B------:R-:W-:Y:S02]  /*b610*/  ISETP.GT.U32.AND.EX P6, PT, R245, RZ, PT, P6 ;  /* 0x000000fff500720c */ /* 0x000fe40003fc4160 */
[----:B0-----:R-:W-:Y:S01]  /*b620*/  FSEL R3, R160, -INF , !P1 ;  /* 0xff800000a0037808 */ /* 0x001fe20004800000 */
[----:B------:R-:W-:Y:S01]  /*b630*/  STL [R1+0x700], R233 ;  /* 0x000700e901007387 */ /* 0x000fe20000100800 */
[----:B------:R-:W-:-:S02]  /*b640*/  FSEL R9, R158, -INF , !P0 ;  /* 0xff8000009e097808 */ /* 0x000fc40004000000 */
[-C--:B------:R-:W-:Y:S01]  /*b650*/  ISETP.GT.U32.AND P0, PT, R11, R5.reuse, PT ;  /* 0x000000050b00720c */ /* 0x080fe20003f04070 */
[----:B------:R0:W-:Y:S01]  /*b660*/  STL [R1+0x10], R3 ;  /* 0x0000100301007387 */ /* 0x0001e20000100800 */
[----:B------:R-:W-:Y:S01]  /*b670*/  FMUL R164, R164, UR5 ;  /* 0x00000005a4a47c20 */ /* 0x000fe20008400000 */
[----:B------:R-:W-:Y:S02]  /*b680*/  FSEL R8, R8, -INF , !P4 ;  /* 0xff80000008087808 */ /* 0x000fe40006000000 */
[----:B------:R-:W-:Y:S01]  /*b690*/  ISETP.GT.U32.AND.EX P0, PT, R242, RZ, PT, P0 ;  /* 0x000000fff200720c */ /* 0x000fe20003f04100 */
[----:B------:R-:W-:Y:S01]  /*b6a0*/  FMUL R163, R163, UR5 ;  /* 0x00000005a3a37c20 */ /* 0x000fe20008400000 */
[----:B------:R-:W-:Y:S02]  /*b6b0*/  ISETP.GT.U32.AND P4, PT, R11, R220, PT ;  /* 0x000000dc0b00720c */ /* 0x000fe40003f84070 */
[----:B0-----:R-:W-:Y:S01]  /*b6c0*/  FSEL R3, R161, -INF , !P6 ;  /* 0xff800000a1037808 */ /* 0x001fe20007000000 */
[----:B------:R-:W-:Y:S01]  /*b6d0*/  FMUL R11, R162, UR5 ;  /* 0x00000005a20b7c20 */ /* 0x000fe20008400000 */
[----:B------:R-:W-:-:S02]  /*b6e0*/  ISETP.GT.U32.AND P1, PT, R10, R5, PT ;  /* 0x000000050a00720c */ /* 0x000fc40003f24070 */
[----:B------:R-:W-:Y:S01]  /*b6f0*/  ISETP.GT.U32.AND.EX P5, PT, R244, RZ, PT, P5 ;  /* 0x000000fff400720c */ /* 0x000fe20003fa4150 */
[----:B------:R0:W-:Y:S01]  /*b700*/  STL [R1+0xc], R3 ;  /* 0x00000c0301007387 */ /* 0x0001e20000100800 */
[----:B------:R-:W-:Y:S01]  /*b710*/  ISETP.GT.U32.AND.EX P3, PT, R245, RZ, PT, P3 ;  /* 0x000000fff500720c */ /* 0x000fe20003f64130 */
[----:B------:R-:W-:Y:S01]  /*b720*/  FMUL R165, R165, UR5 ;  /* 0x00000005a5a57c20 */ /* 0x000fe20008400000 */
[----:B------:R-:W-:Y:S02]  /*b730*/  ISETP.GT.U32.AND P6, PT, R10, R220, PT ;  /* 0x000000dc0a00720c */ /* 0x000fe40003fc4070 */
[----:B------:R-:W-:Y:S02]  /*b740*/  ISETP.GT.U32.AND.EX P1, PT, R243, RZ, PT, P1 ;  /* 0x000000fff300720c */ /* 0x000fe40003f24110 */
[----:B------:R-:W-:Y:S02]  /*b750*/  FSEL R11, R11, -INF , !P5 ;  /* 0xff8000000b0b7808 */ /* 0x000fe40006800000 */
[----:B0-----:R-:W-:-:S02]  /*b760*/  FSEL R3, R164, -INF , !P0 ;  /* 0xff800000a4037808 */ /* 0x001fc40004000000 */
[----:B------:R-:W-:Y:S01]  /*b770*/  FSEL R10, R163, -INF , !P3 ;  /* 0xff800000a30a7808 */ /* 0x000fe20005800000 */
[----:B------:R-:W-:Y:S01]  /*b780*/  FMUL R166, R166, UR5 ;  /* 0x00000005a6a67c20 */ /* 0x000fe20008400000 */
[CC--:B------:R-:W-:Y:S01]  /*b790*/  ISETP.GT.U32.AND P5, PT, R13.reuse, R5.reuse, PT ;  /* 0x000000050d00720c */ /* 0x0c0fe20003fa4070 */
[----:B------:R0:W-:Y:S01]  /*b7a0*/  STL [R1+0x8], R3 ;  /* 0x0000080301007387 */ /* 0x0001e20000100800 */
[----:B------:R-:W-:Y:S01]  /*b7b0*/  ISETP.GT.U32.AND P3, PT, R13, R220, PT ;  /* 0x000000dc0d00720c */ /* 0x000fe20003f64070 */
[----:B------:R-:W-:Y:S01]  /*b7c0*/  FMUL R13, R167, UR5 ;  /* 0x00000005a70d7c20 */ /* 0x000fe20008400000 */
[----:B------:R-:W-:Y:S01]  /*b7d0*/  ISETP.GT.U32.AND.EX P4, PT, R242, RZ, PT, P4 ;  /* 0x000000fff200720c */ /* 0x000fe20003f84140 */
[----:B------:R-:W-:Y:S01]  /*b7e0*/  FMUL R168, R168, UR5 ;  /* 0x00000005a8a87c20 */ /* 0x000fe20008400000 */
[----:B------:R-:W-:Y:S02]  /*b7f0*/  ISETP.GT.U32.AND.EX P6, PT, R243, RZ, PT, P6 ;  /* 0x000000fff300720c */ /* 0x000fe40003fc4160 */
[----:B------:R-:W-:-:S02]  /*b800*/  ISETP.GT.U32.AND P0, PT, R12, R5, PT ;  /* 0x000000050c00720c */ /* 0x000fc40003f04070 */
[----:B0-----:R-:W-:Y:S02]  /*b810*/  FSEL R3, R165, -INF , !P1 ;  /* 0xff800000a5037808 */ /* 0x001fe40004800000 */
[C---:B------:R-:W-:Y:S02]  /*b820*/  ISETP.GT.U32.AND.EX P5, PT, R239.reuse, RZ, PT, P5 ;  /* 0x000000ffef00720c */ /* 0x040fe40003fa4150 */
[----:B------:R-:W-:Y:S02]  /*b830*/  ISETP.GT.U32.AND P1, PT, R12, R220, PT ;  /* 0x000000dc0c00720c */ /* 0x000fe40003f24070 */
[----:B------:R-:W-:Y:S01]  /*b840*/  ISETP.GT.U32.AND.EX P3, PT, R239, RZ, PT, P3 ;  /* 0x000000ffef00720c */ /* 0x000fe20003f64130 */
[----:B------:R-:W-:Y:S01]  /*b850*/  FMUL R239, R169, UR5 ;  /* 0x00000005a9ef7c20 */ /* 0x000fe20008400000 */
[----:B------:R-:W-:Y:S01]  /*b860*/  FSEL R12, R166, -INF , !P4 ;  /* 0xff800000a60c7808 */ /* 0x000fe20006000000 */
[----:B------:R0:W-:Y:S01]  /*b870*/  STL [R1+0x4], R3 ;  /* 0x0000040301007387 */ /* 0x0001e20000100800 */
[----:B------:R-:W-:-:S02]  /*b880*/  FSEL R13, R13, -INF , !P6 ;  /* 0xff8000000d0d7808 */ /* 0x000fc40007000000 */
[CC--:B------:R-:W-:Y:S01]  /*b890*/  ISETP.GT.U32.AND P4, PT, R15.reuse, R5.reuse, PT ;  /* 0x000000050f00720c */ /* 0x0c0fe20003f84070 */
[----:B------:R-:W-:Y:S01]  /*b8a0*/  FMUL R170, R170, UR5 ;  /* 0x00000005aaaa7c20 */ /* 0x000fe20008400000 */
[----:B------:R-:W-:Y:S02]  /*b8b0*/  ISETP.GT.U32.AND P6, PT, R15, R220, PT ;  /* 0x000000dc0f00720c */ /* 0x000fe40003fc4070 */
[----:B------:R-:W-:Y:S01]  /*b8c0*/  ISETP.GT.U32.AND.EX P0, PT, R241, RZ, PT, P0 ;  /* 0x000000fff100720c */ /* 0x000fe20003f04100 */
[----:B------:R-:W-:Y:S01]  /*b8d0*/  FMUL R15, R171, UR5 ;  /* 0x00000005ab0f7c20 */ /* 0x000fe20008400000 */
[----:B0-----:R-:W-:Y:S01]  /*b8e0*/  FSEL R3, R168, -INF , !P5 ;  /* 0xff800000a8037808 */ /* 0x001fe20006800000 */
[----:B------:R-:W-:Y:S01]  /*b8f0*/  FMUL R172, R172, UR5 ;  /* 0x00000005acac7c20 */ /* 0x000fe20008400000 */
[----:B------:R-:W-:Y:S01]  /*b900*/  ISETP.GT.U32.AND P5, PT, R14, R5, PT ;  /* 0x000000050e00720c */ /* 0x000fe20003fa4070 */
[----:B------:R-:W-:Y:S01]  /*b910*/  FMUL R174, R174, UR5 ;  /* 0x00000005aeae7c20 */ /* 0x000fe20008400000 */
[----:B------:R-:W-:Y:S01]  /*b920*/  ISETP.GT.U32.AND.EX P1, PT, R241, RZ, PT, P1 ;  /* 0x000000fff100720c */ /* 0x000fe20003f24110 */
[----:B------:R-:W2:Y:S01]  /*b930*/  LDL.64 R250, [R1+0x650] ;  /* 0x0006500001fa7983 */ /* 0x000ea20000100a00 */
[----:B------:R-:W-:-:S02]  /*b940*/  FSEL R239, R239, -INF , !P0 ;  /* 0xff800000efef7808 */ /* 0x000fc40004000000 */
[C---:B------:R-:W-:Y:S01]  /*b950*/  ISETP.GT.U32.AND.EX P4, PT, R237.reuse, RZ, PT, P4 ;  /* 0x000000ffed00720c */ /* 0x040fe20003f84140 */
[----:B------:R-:W4:Y:S01]  /*b960*/  LDL.64 R248, [R1+0x648] ;  /* 0x0006480001f87983 */ /* 0x000f220000100a00 */
[----:B------:R-:W-:Y:S01]  /*b970*/  ISETP.GT.U32.AND.EX P6, PT, R237, RZ, PT, P6 ;  /* 0x000000ffed00720c */ /* 0x000fe20003fc4160 */
[----:B------:R-:W-:Y:S01]  /*b980*/  FMUL R237, R173, UR5 ;  /* 0x00000005aded7c20 */ /* 0x000fe20008400000 */
[----:B------:R-:W-:Y:S02]  /*b990*/  ISETP.GT.U32.AND P0, PT, R14, R220, PT ;  /* 0x000000dc0e00720c */ /* 0x000fe40003f04070 */
[----:B------:R-:W-:Y:S02]  /*b9a0*/  ISETP.GT.U32.AND.EX P5, PT, R238, RZ, PT, P5 ;  /* 0x000000ffee00720c */ /* 0x000fe40003fa4150 */
[----:B------:R-:W-:Y:S02]  /*b9b0*/  FSEL R14, R170, -INF , !P3 ;  /* 0xff800000aa0e7808 */ /* 0x000fe40005800000 */
[----:B------:R-:W-:-:S02]  /*b9c0*/  FSEL R15, R15, -INF , !P1 ;  /* 0xff8000000f0f7808 */ /* 0x000fc40004800000 */
[CC--:B------:R-:W-:Y:S02]  /*b9d0*/  ISETP.GT.U32.AND P3, PT, R17.reuse, R5.reuse, PT ;  /* 0x000000051100720c */ /* 0x0c0fe40003f64070 */
[----:B------:R-:W-:Y:S01]  /*b9e0*/  ISETP.GT.U32.AND P1, PT, R17, R220, PT ;  /* 0x000000dc1100720c */ /* 0x000fe20003f24070 */
[----:B------:R-:W-:Y:S01]  /*b9f0*/  FMUL R17, R175, UR5 ;  /* 0x00000005af117c20 */ /* 0x000fe20008400000 */
[----:B------:R-:W-:Y:S02]  /*ba00*/  ISETP.GT.U32.AND.EX P0, PT, R238, RZ, PT, P0 ;  /* 0x000000ffee00720c */ /* 0x000fe40003f04100 */
[----:B------:R-:W-:Y:S02]  /*ba10*/  FSEL R238, R172, -INF , !P4 ;  /* 0xff800000acee7808 */ /* 0x000fe40006000000 */
[----:B------:R-:W-:Y:S02]  /*ba20*/  FSEL R237, R237, -INF , !P5 ;  /* 0xff800000eded7808 */ /* 0x000fe40006800000 */
[----:B------:R-:W-:-:S02]  /*ba30*/  ISETP.GT.U32.AND P4, PT, R16, R5, PT ;  /* 0x000000051000720c */ /* 0x000fc40003f84070 */
[-C--:B------:R-:W-:Y:S02]  /*ba40*/  ISETP.GT.U32.AND P5, PT, R16, R220.reuse, PT ;  /* 0x000000dc1000720c */ /* 0x080fe40003fa4070 */
[----:B------:R-:W-:Y:S02]  /*ba50*/  FSEL R16, R174, -INF , !P6 ;  /* 0xff800000ae107808 */ /* 0x000fe40007000000 */
[----:B------:R-:W-:Y:S02]  /*ba60*/  FSEL R17, R17, -INF , !P0 ;  /* 0xff80000011117808 */ /* 0x000fe40004000000 */
[C---:B------:R-:W-:Y:S02]  /*ba70*/  ISETP.GT.U32.AND P6, PT, R18.reuse, R5, PT ;  /* 0x000000051200720c */ /* 0x040fe40003fc4070 */
[----:B------:R-:W-:Y:S01]  /*ba80*/  ISETP.GT.U32.AND P0, PT, R18, R220, PT ;  /* 0x000000dc1200720c */ /* 0x000fe20003f04070 */
[----:B------:R-:W-:Y:S01]  /*ba90*/  FMUL R18, R176, UR5 ;  /* 0x00000005b0127c20 */ /* 0x000fe20008400000 */
[----:B------:R-:W-:-:S02]  /*baa0*/  ISETP.GT.U32.AND.EX P4, PT, R21, RZ, PT, P4 ;  /* 0x000000ff1500720c */ /* 0x000fc40003f84140 */
[----:B------:R-:W-:Y:S01]  /*bab0*/  ISETP.GT.U32.AND.EX P5, PT, R21, RZ, PT, P5 ;  /* 0x000000ff1500720c */ /* 0x000fe20003fa4150 */
[----:B------:R-:W-:Y:S01]  /*bac0*/  FMUL R21, R177, UR5 ;  /* 0x00000005b1157c20 */ /* 0x000fe20008400000 */
[----:B------:R-:W-:-:S04]  /*bad0*/  ISETP.GT.U32.AND.EX P3, PT, R20, RZ, PT, P3 ;  /* 0x000000ff1400720c */ /* 0x000fc80003f64130 */
[----:B------:R-:W-:Y:S02]  /*bae0*/  FSEL R18, R18, -INF , !P3 ;  /* 0xff80000012127808 */ /* 0x000fe40005800000 */
[----:B------:R-:W-:Y:S02]  /*baf0*/  FSEL R21, R21, -INF , !P4 ;  /* 0xff80000015157808 */ /* 0x000fe40006000000 */
[C---:B------:R-:W-:Y:S02]  /*bb00*/  ISETP.GT.U32.AND P3, PT, R19.reuse, R5, PT ;  /* 0x000000051300720c */ /* 0x040fe40003f64070 */
[----:B------:R-:W-:Y:S02]  /*bb10*/  ISETP.GT.U32.AND P4, PT, R19, R220, PT ;  /* 0x000000dc1300720c */ /* 0x000fe40003f84070 */
[C---:B------:R-:W-:Y:S02]  /*bb20*/  ISETP.GT.U32.AND.EX P3, PT, R23.reuse, RZ, PT, P3 ;  /* 0x000000ff1700720c */ /* 0x040fe40003f64130 */
[----:B------:R-:W-:Y:S01]  /*bb30*/  ISETP.GT.U32.AND.EX P4, PT, R23, RZ, PT, P4 ;  /* 0x000000ff1700720c */ /* 0x000fe20003f84140 */
[----:B------:R-:W-:Y:S01]  /*bb40*/  FMUL R23, R180, UR5 ;  /* 0x00000005b4177c20 */ /* 0x000fe20008400000 */
[----:B------:R-:W-:Y:S01]  /*bb50*/  ISETP.GT.U32.AND.EX P6, PT, R22, RZ, PT, P6 ;  /* 0x000000ff1600720c */ /* 0x000fe20003fc4160 */
[----:B------:R-:W-:Y:S04]  /*bb60*/  STL [R1], R3 ;  /* 0x0000000301007387 */ /* 0x000fe80000100800 */
[----:B------:R-:W3:Y:S01]  /*bb70*/  LDL.64 R218, [R1+0x640] ;  /* 0x0006400001da7983 */ /* 0x000ee20000100a00 */
[----:B------:R-:W-:-:S03]  /*bb80*/  FSEL R23, R23, -INF , !P6 ;  /* 0xff80000017177808 */ /* 0x000fc60007000000 */
[----:B------:R-:W2:Y:S04]  /*bb90*/  LDL.64 R246, [R1+0x638] ;  /* 0x0006380001f67983 */ /* 0x000ea80000100a00 */
[----:B------:R-:W2:Y:S04]  /*bba0*/  LDL.64 R244, [R1+0x630] ;  /* 0x0006300001f47983 */ /* 0x000ea80000100a00 */
[----:B------:R-:W2:Y:S04]  /*bbb0*/  LDL.64 R242, [R1+0x628] ;  /* 0x0006280001f27983 */ /* 0x000ea80000100a00 */
[----:B------:R-:W-:Y:S04]  /*bbc0*/  STL [R1+0x704], R239 ;  /* 0x000704ef01007387 */ /* 0x000fe80000100800 */
[----:B------:R0:W-:Y:S01]  /*bbd0*/  STL [R1+0x708], R238 ;  /* 0x000708ee01007387 */ /* 0x0001e20000100800 */
[----:B------:R-:W-:-:S03]  /*bbe0*/  IMAD.IADD R223, R240, 0x1, R223 ;  /* 0x00000001f0df7824 */ /* 0x000fc600078e02df */
[----:B0-----:R-:W4:Y:S04]  /*bbf0*/  LDL.64 R238, [R1+0x658] ;  /* 0x0006580001ee7983 */ /* 0x001f280000100a00 */
[----:B------:R-:W-:Y:S04]  /*bc00*/  STL [R1+0x70c], R237 ;  /* 0x00070ced01007387 */ /* 0x000fe80000100800 */
[----:B------:R-:W-:Y:S04]  /*bc10*/  STL [R1+0x710], R18 ;  /* 0x0007101201007387 */ /* 0x000fe80000100800 */
[----:B------:R-:W-:Y:S04]  /*bc20*/  STL [R1+0x714], R21 ;  /* 0x0007141501007387 */ /* 0x000fe80000100800 */
[----:B------:R-:W-:Y:S04]  /*bc30*/  STL [R1+0x718], R23 ;  /* 0x0007181701007387 */ /* 0x000fe80000100800 */
[----:B------:R-:W2:Y:S01]  /*bc40*/  LDL.64 R240, [R1+0x660] ;  /* 0x0006600001f07983 */ /* 0x000ea20000100a00 */
[----:B------:R-:W-:Y:S01]  /*bc50*/  ISETP.GT.U32.AND.EX P1, PT, R20, RZ, PT, P1 ;  /* 0x000000ff1400720c */ /* 0x000fe20003f24110 */
[----:B------:R-:W-:Y:S01]  /*bc60*/  FMUL R178, R178, UR5 ;  /* 0x00000005b2b27c20 */ /* 0x000fe20008400000 */
[----:B------:R-:W-:Y:S01]  /*bc70*/  FMUL R20, R179, UR5 ;  /* 0x00000005b3147c20 */ /* 0x000fe20008400000 */
[----:B------:R-:W-:-:S02]  /*bc80*/  LOP3.LUT R152, R221, 0x59, RZ, 0xfc, !PT ;  /* 0x00000059dd987812 */ /* 0x000fc400078efcff */
[----:B------:R-:W-:Y:S01]  /*bc90*/  ISETP.GT.U32.AND.EX P0, PT, R22, RZ, PT, P0 ;  /* 0x000000ff1600720c */ /* 0x000fe20003f04100 */
[----:B------:R-:W-:Y:S01]  /*bca0*/  FMUL R22, R182, UR5 ;  /* 0x00000005b6167c20 */ /* 0x000fe20008400000 */
[----:B------:R-:W-:Y:S02]  /*bcb0*/  FSEL R19, R178, -INF , !P1 ;  /* 0xff800000b2137808 */ /* 0x000fe40004800000 */
[----:B------:R-:W-:Y:S02]  /*bcc0*/  FSEL R20, R20, -INF , !P5 ;  /* 0xff80000014147808 */ /* 0x000fe40006800000 */
[C---:B------:R-:W-:Y:S02]  /*bcd0*/  ISETP.GT.U32.AND P1, PT, R152.reuse, R220, PT ;  /* 0x000000dc9800720c */ /* 0x040fe40003f24070 */
[----:B------:R-:W-:Y:S01]  /*bce0*/  ISETP.GT.U32.AND P5, PT, R152, R5, PT ;  /* 0x000000059800720c */ /* 0x000fe20003fa4070 */
[----:B------:R-:W-:Y:S01]  /*bcf0*/  FMUL R152, R181, UR5 ;  /* 0x00000005b5987c20 */ /* 0x000fe20008400000 */
[----:B------:R-:W-:-:S02]  /*bd00*/  LOP3.LUT R156, R221, 0x40, RZ, 0xfc, !PT ;  /* 0x00000040dd9c7812 */ /* 0x000fc400078efcff */
[----:B------:R-:W-:Y:S02]  /*bd10*/  LOP3.LUT R157, R221, 0x41, RZ, 0xfc, !PT ;  /* 0x00000041dd9d7812 */ /* 0x000fe400078efcff */
[----:B------:R-:W-:Y:S02]  /*bd20*/  FSEL R22, R22, -INF , !P0 ;  /* 0xff80000016167808 */ /* 0x000fe40004000000 */
[-C--:B------:R-:W-:Y:S02]  /*bd30*/  ISETP.GT.U32.AND P0, PT, R156, R5.reuse, PT ;  /* 0x000000059c00720c */ /* 0x080fe40003f04070 */
[----:B------:R-:W-:Y:S01]  /*bd40*/  FSEL R152, R152, -INF , !P3 ;  /* 0xff80000098987808 */ /* 0x000fe20005800000 */
[----:B------:R-:W-:Y:S01]  /*bd50*/  FMUL R153, R183, UR5 ;  /* 0x00000005b7997c20 */ /* 0x000fe20008400000 */
[----:B------:R-:W-:Y:S01]  /*bd60*/  ISETP.GT.U32.AND P3, PT, R157, R5, PT ;  /* 0x000000059d00720c */ /* 0x000fe20003f64070 */
[----:B------:R-:W-:Y:S01]  /*bd70*/  FMUL R155, R184, UR5 ;  /* 0x00000005b89b7c20 */ /* 0x000fe20008400000 */
[----:B------:R-:W-:Y:S01]  /*bd80*/  ISETP.GT.U32.AND.EX P0, PT, R216, RZ, PT, P0 ;  /* 0x000000ffd800720c */ /* 0x000fe20003f04100 */
[----:B------:R-:W-:Y:S01]  /*bd90*/  FMUL R185, R185, UR5 ;  /* 0x00000005b9b97c20 */ /* 0x000fe20008400000 */
[----:B------:R-:W-:-:S02]  /*bda0*/  LOP3.LUT R154, R221, 0x51, RZ, 0xfc, !PT ;  /* 0x00000051dd9a7812 */ /* 0x000fc400078efcff */
[----:B------:R-:W-:Y:S02]  /*bdb0*/  ISETP.GT.U32.AND.EX P3, PT, R216, RZ, PT, P3 ;  /* 0x000000ffd800720c */ /* 0x000fe40003f64130 */
[----:B------:R-:W-:Y:S02]  /*bdc0*/  FSEL R153, R153, -INF , !P4 ;  /* 0xff80000099997808 */ /* 0x000fe40006000000 */
[----:B------:R-:W-:Y:S02]  /*bdd0*/  FSEL R155, R155, -INF , !P0 ;  /* 0xff8000009b9b7808 */ /* 0x000fe40004000000 */
[CC--:B------:R-:W-:Y:S02]  /*bde0*/  ISETP.GT.U32.AND P6, PT, R154.reuse, R220.reuse, PT ;  /* 0x000000dc9a00720c */ /* 0x0c0fe40003fc4070 */
[----:B------:R-:W-:Y:S02]  /*bdf0*/  ISETP.GT.U32.AND P4, PT, R154, R5, PT ;  /* 0x000000059a00720c */ /* 0x000fe40003f84070 */
[----:B------:R-:W-:-:S02]  /*be00*/  ISETP.GT.U32.AND P0, PT, R156, R220, PT ;  /* 0x000000dc9c00720c */ /* 0x000fc40003f04070 */
[----:B------:R-:W-:Y:S02]  /*be10*/  FSEL R154, R185, -INF , !P3 ;  /* 0xff800000b99a7808 */ /* 0x000fe40005800000 */
[----:B------:R-:W-:Y:S01]  /*be20*/  ISETP.GT.U32.AND P3, PT, R157, R220, PT ;  /* 0x000000dc9d00720c */ /* 0x000fe20003f64070 */
[----:B------:R-:W-:Y:S01]  /*be30*/  FMUL R157, R186, UR5 ;  /* 0x00000005ba9d7c20 */ /* 0x000fe20008400000 */
[C---:B------:R-:W-:Y:S01]  /*be40*/  ISETP.GT.U32.AND.EX P0, PT, R216.reuse, RZ, PT, P0 ;  /* 0x000000ffd800720c */ /* 0x040fe20003f04100 */
[----:B------:R-:W-:Y:S01]  /*be50*/  FMUL R156, R187, UR5 ;  /* 0x00000005bb9c7c20 */ /* 0x000fe20008400000 */
[C---:B------:R-:W-:Y:S02]  /*be60*/  LOP3.LUT R160, R221.reuse, 0x48, RZ, 0xfc, !PT ;  /* 0x00000048dda07812 */ /* 0x040fe400078efcff */
[----:B------:R-:W-:Y:S02]  /*be70*/  ISETP.GT.U32.AND.EX P3, PT, R216, RZ, PT, P3 ;  /* 0x000000ffd800720c */ /* 0x000fe40003f64130 */
[----:B------:R-:W-:-:S02]  /*be80*/  LOP3.LUT R158, R221, 0x49, RZ, 0xfc, !PT ;  /* 0x00000049dd9e7812 */ /* 0x000fc400078efcff */
[----:B------:R-:W-:Y:S02]  /*be90*/  FSEL R157, R157, -INF , !P0 ;  /* 0xff8000009d9d7808 */ /* 0x000fe40004000000 */
[-C--:B------:R-:W-:Y:S02]  /*bea0*/  ISETP.GT.U32.AND P0, PT, R160, R5.reuse, PT ;  /* 0x00000005a000720c */ /* 0x080fe40003f04070 */
[----:B------:R-:W-:Y:S01]  /*beb0*/  FSEL R156, R156, -INF , !P3 ;  /* 0xff8000009c9c7808 */ /* 0x000fe20005800000 */
[----:B------:R-:W-:Y:S01]  /*bec0*/  FMUL R159, R188, UR5 ;  /* 0x00000005bc9f7c20 */ /* 0x000fe20008400000 */
[----:B------:R-:W-:Y:S01]  /*bed0*/  ISETP.GT.U32.AND P3, PT, R158, R5, PT ;  /* 0x000000059e00720c */ /* 0x000fe20003f64070 */
[----:B------:R-:W-:Y:S01]  /*bee0*/  IMAD.IADD R230, R235, 0x1, R230 ;  /* 0x00000001ebe67824 */ /* 0x000fe200078e02e6 */
[C---:B------:R-:W-:Y:S01]  /*bef0*/  ISETP.GT.U32.AND.EX P2, PT, R216.reuse, RZ, PT, P2 ;  /* 0x000000ffd800720c */ /* 0x040fe20003f44120 */
[----:B------:R-:W-:Y:S01]  /*bf00*/  FMUL R189, R189, UR5 ;  /* 0x00000005bdbd7c20 */ /* 0x000fe20008400000 */
[----:B------:R-:W-:-:S02]  /*bf10*/  ISETP.GT.U32.AND.EX P0, PT, R216, RZ, PT, P0 ;  /* 0x000000ffd800720c */ /* 0x000fc40003f04100 */
[----:B------:R-:W-:Y:S02]  /*bf20*/  ISETP.GT.U32.AND.EX P3, PT, R216, RZ, PT, P3 ;  /* 0x000000ffd800720c */ /* 0x000fe40003f64130 */
[----:B------:R-:W-:Y:S02]  /*bf30*/  SEL R161, RZ, 0x1, !P2 ;  /* 0x00000001ffa17807 */ /* 0x000fe40005000000 */
[----:B------:R-:W-:Y:S02]  /*bf40*/  FSEL R159, R159, -INF , !P0 ;  /* 0xff8000009f9f7808 */ /* 0x000fe40004000000 */
[----:B------:R-:W-:Y:S02]  /*bf50*/  LOP3.LUT R230, R230, 0x3, RZ, 0xc0, !PT ;  /* 0x00000003e6e67812 */ /* 0x000fe400078ec0ff */
[----:B------:R-:W-:Y:S01]  /*bf60*/  ISETP.GT.U32.AND P0, PT, R158, R220, PT ;  /* 0x000000dc9e00720c */ /* 0x000fe20003f04070 */
[----:B------:R-:W-:Y:S01]  /*bf70*/  IMAD.IADD R161, R161, 0x1, R228 ;  /* 0x00000001a1a17824 */ /* 0x000fe200078e02e4 */
[----:B------:R-:W-:-:S02]  /*bf80*/  FSEL R158, R189, -INF , !P3 ;  /* 0xff800000bd9e7808 */ /* 0x000fc40005800000 */
[----:B------:R-:W-:Y:S01]  /*bf90*/  ISETP.GT.U32.AND P3, PT, R160, R220, PT ;  /* 0x000000dca000720c */ /* 0x000fe20003f64070 */
[----:B------:R-:W-:Y:S01]  /*bfa0*/  IMAD.IADD R232, R236, 0x1, R232 ;  /* 0x00000001ece87824 */ /* 0x000fe200078e02e8 */
[----:B------:R-:W-:Y:S02]  /*bfb0*/  IADD3 R160, R230, R227, R224 ;  /* 0x000000e3e6a07210 */ /* 0x000fe40007ffe0e0 */
[----:B------:R-:W-:Y:S01]  /*bfc0*/  LOP3.LUT R161, R161, 0x3, RZ, 0xc0, !PT ;  /* 0x00000003a1a17812 */ /* 0x000fe200078ec0ff */
[----:B------:R-:W-:Y:S01]  /*bfd0*/  FMUL R191, R191, UR5 ;  /* 0x00000005bfbf7c20 */ /* 0x000fe20008400000 */
[----:B------:R-:W-:Y:S01]  /*bfe0*/  LOP3.LUT R232, R232, 0x3, RZ, 0xc0, !PT ;  /* 0x00000003e8e87812 */ /* 0x000fe200078ec0ff */
[----:B------:R-:W-:Y:S01]  /*bff0*/  IMAD.SHL.U32 R160, R160, 0x100, RZ ;  /* 0x00000100a0a07824 */ /* 0x000fe200078e00ff */
[----:B------:R-:W-:Y:S01]  /*c000*/  IADD3 R225, R161, R231, R225 ;  /* 0x000000e7a1e17210 */ /* 0x000fe20007ffe0e1 */
[----:B------:R-:W-:Y:S01]  /*c010*/  FMUL R161, R190, UR5 ;  /* 0x00000005bea17c20 */ /* 0x000fe20008400000 */
[----:B------:R-:W-:-:S02]  /*c020*/  ISETP.GT.U32.AND.EX P0, PT, R216, RZ, PT, P0 ;  /* 0x000000ffd800720c */ /* 0x000fc40003f04100 */
[----:B------:R-:W-:Y:S02]  /*c030*/  LOP3.LUT R162, R221, 0x50, RZ, 0xfc, !PT ;  /* 0x00000050dda27812 */ /* 0x000fe400078efcff */
[----:B------:R-:W-:Y:S02]  /*c040*/  IADD3 R222, R232, R229, R222 ;  /* 0x000000e5e8de7210 */ /* 0x000fe40007ffe0de */
[----:B------:R-:W-:Y:S02]  /*c050*/  ISETP.GT.U32.AND.EX P3, PT, R216, RZ, PT, P3 ;  /* 0x000000ffd800720c */ /* 0x000fe40003f64130 */
[----:B------:R-:W-:Y:S02]  /*c060*/  LOP3.LUT R163, R160, 0xf00, RZ, 0xe2, !PT ;  /* 0x00000f00a0a37812 */ /* 0x000fe400078ee2ff */
[----:B------:R-:W-:Y:S02]  /*c070*/  FSEL R160, R191, -INF , !P0 ;  /* 0xff800000bfa07808 */ /* 0x000fe40004000000 */
[----:B------:R-:W-:Y:S01]  /*c080*/  ISETP.GT.U32.AND P0, PT, R162, R5, PT ;  /* 0x00000005a200720c */ /* 0x000fe20003f04070 */
[----:B------:R-:W-:Y:S01]  /*c090*/  IMAD R222, R222, 0x1000, R163 ;  /* 0x00001000dede7824 */ /* 0x000fe200078e02a3 */
[----:B------:R-:W-:Y:S01]  /*c0a0*/  FSEL R161, R161, -INF , !P3 ;  /* 0xff800000a1a17808 */ /* 0x000fe20005800000 */
[----:B------:R-:W-:Y:S01]  /*c0b0*/  FMUL R163, R192, UR5 ;  /* 0x00000005c0a37c20 */ /* 0x000fe20008400000 */
[----:B------:R-:W-:Y:S01]  /*c0c0*/  ISETP.GT.U32.AND P3, PT, R162, R220, PT ;  /* 0x000000dca200720c */ /* 0x000fe20003f64070 */
[----:B------:R-:W-:Y:S01]  /*c0d0*/  FMUL R162, R193, UR5 ;  /* 0x00000005c1a27c20 */ /* 0x000fe20008400000 */
[----:B------:R-:W-:-:S02]  /*c0e0*/  ISETP.GT.U32.AND.EX P0, PT, R216, RZ, PT, P0 ;  /* 0x000000ffd800720c */ /* 0x000fc40003f04100 */
[----:B------:R-:W-:Y:S02]  /*c0f0*/  ISETP.GT.U32.AND.EX P4, PT, R216, RZ, PT, P4 ;  /* 0x000000ffd800720c */ /* 0x000fe40003f84140 */
[----:B------:R-:W-:Y:S02]  /*c100*/  LOP3.LUT R221, R221, 0x58, RZ, 0xfc, !PT ;  /* 0x00000058dddd7812 */ /* 0x000fe400078efcff */
[----:B------:R-:W-:Y:S02]  /*c110*/  FSEL R163, R163, -INF , !P0 ;  /* 0xff800000a3a37808 */ /* 0x000fe40004000000 */
[----:B------:R-:W-:Y:S02]  /*c120*/  FSEL R162, R162, -INF , !P4 ;  /* 0xff800000a2a27808 */ /* 0x000fe40006000000 */
[C---:B------:R-:W-:Y:S02]  /*c130*/  ISETP.GT.U32.AND P0, PT, R221.reuse, R220, PT ;  /* 0x000000dcdd00720c */ /* 0x040fe40003f04070 */
[----:B------:R-:W-:Y:S01]  /*c140*/  ISETP.GT.U32.AND P4, PT, R221, R5, PT ;  /* 0x00000005dd00720c */ /* 0x000fe20003f84070 */
[----:B------:R0:W-:Y:S01]  /*c150*/  STL [R1+0x6b0], R5 ;  /* 0x0006b00501007387 */ /* 0x0001e20000100800 */
[----:B------:R-:W-:-:S02]  /*c160*/  ISETP.GT.U32.AND.EX P1, PT, R216, RZ, PT, P1 ;  /* 0x000000ffd800720c */ /* 0x000fc40003f24110 */
[C---:B------:R-:W-:Y:S01]  /*c170*/  ISETP.GT.U32.AND.EX P5, PT, R216.reuse, RZ, PT, P5 ;  /* 0x000000ffd800720c */ /* 0x040fe20003fa4150 */
[----:B------:R-:W2:Y:S01]  /*c180*/  LDL.64 R220, [R1+0x620] ;  /* 0x0006200001dc7983 */ /* 0x000ea20000100a00 */
[C---:B------:R-:W-:Y:S02]  /*c190*/  ISETP.GT.U32.AND.EX P0, PT, R216.reuse, RZ, PT, P0 ;  /* 0x000000ffd800720c */ /* 0x040fe40003f04100 */
[C---:B------:R-:W-:Y:S01]  /*c1a0*/  ISETP.GT.U32.AND.EX P3, PT, R216.reuse, RZ, PT, P3 ;  /* 0x000000ffd800720c */ /* 0x040fe20003f64130 */
[----:B------:R-:W2:Y:S01]  /*c1b0*/  LDL.64 R230, [R1+0x610] ;  /* 0x0006100001e67983 */ /* 0x000ea20000100a00 */
[C---:B------:R-:W-:Y:S02]  /*c1c0*/  ISETP.GT.U32.AND.EX P4, PT, R216.reuse, RZ, PT, P4 ;  /* 0x000000ffd800720c */ /* 0x040fe40003f84140 */
[----:B------:R-:W-:Y:S01]  /*c1d0*/  ISETP.GT.U32.AND.EX P6, PT, R216, RZ, PT, P6 ;  /* 0x000000ffd800720c */ /* 0x000fe20003fc4160 */
[----:B0-----:R-:W2:Y:S04]  /*c1e0*/  LDL.64 R4, [R1+0x608] ;  /* 0x0006080001047983 */ /* 0x001ea80000100a00 */
[----:B------:R-:W2:Y:S01]  /*c1f0*/  LDL.64 R216, [R1+0x618] ;  /* 0x0006180001d87983 */ /* 0x000ea20000100a00 */
[----:B---3--:R-:W-:-:S04]  /*c200*/  IMAD.WIDE R186, R2, 0x2, R218 ;  /* 0x0000000202ba7825 */ /* 0x008fc800078e02da */
[C---:B----4-:R-:W-:Y:S01]  /*c210*/  IMAD.WIDE R184, R2.reuse, 0x2, R238 ;  /* 0x0000000202b87825 */ /* 0x050fe200078e02ee */
[----:B------:R-:W3:Y:S04]  /*c220*/  LDL.64 R218, [R1+0x5f0] ;  /* 0x0005f00001da7983 */ /* 0x000ee80000100a00 */
[----:B------:R0:W4:Y:S01]  /*c230*/  LDG.E.U16 R232, desc[UR6][R184.64] ;  /* 0x00000006b8e87981 */ /* 0x000122000c1e1500 */
[----:B--2---:R-:W-:Y:S01]  /*c240*/  IMAD.WIDE R182, R2, 0x2, R240 ;  /* 0x0000000202b67825 */ /* 0x004fe200078e02f0 */
[----:B------:R-:W-:Y:S02]  /*c250*/  LOP3.LUT R223, R223, 0x3, RZ, 0xc0, !PT ;  /* 0x00000003dfdf7812 */ /* 0x000fe400078ec0ff */
[----:B------:R-:W2:Y:S04]  /*c260*/  LDL.64 R228, [R1+0x600] ;  /* 0x0006000001e47983 */ /* 0x000ea80000100a00 */
[----:B------:R1:W4:Y:S01]  /*c270*/  LDG.E.U16 R233, desc[UR6][R182.64] ;  /* 0x00000006b6e97981 */ /* 0x000322000c1e1500 */
[----:B------:R-:W-:-:S02]  /*c280*/  IADD3 R223, R223, R234, R226 ;  /* 0x000000eadfdf7210 */ /* 0x000fc40007ffe0e2 */
[----:B------:R-:W-:Y:S01]  /*c290*/  LOP3.LUT R225, R225, 0xf, RZ, 0xc0, !PT ;  /* 0x0000000fe1e17812 */ /* 0x000fe200078ec0ff */
[C---:B0-----:R-:W-:Y:S01]  /*c2a0*/  IMAD.WIDE R184, R2.reuse, 0x2, R248 ;  /* 0x0000000202b87825 */ /* 0x041fe200078e02f8 */
[----:B------:R-:W2:Y:S03]  /*c2b0*/  LDL.64 R236, [R1+0x5e8] ;  /* 0x0005e80001ec7983 */ /* 0x000ea60000100a00 */
[----:B------:R-:W-:Y:S01]  /*c2c0*/  IMAD R223, R223, 0x10, R225 ;  /* 0x00000010dfdf7824 */ /* 0x000fe200078e02e1 */
[----:B------:R-:W2:Y:S01]  /*c2d0*/  LDG.E.U16 R21, desc[UR6][R184.64] ;  /* 0x00000006b8157981 */ /* 0x000ea2000c1e1500 */
[----:B-1----:R-:W-:-:S03]  /*c2e0*/  IMAD.WIDE R182, R2, 0x2, R250 ;  /* 0x0000000202b67825 */ /* 0x002fc600078e02fa */
[----:B------:R-:W-:Y:S01]  /*c2f0*/  LOP3.LUT R223, R223, 0xff, RZ, 0xc0, !PT ;  /* 0x000000ffdfdf7812 */ /* 0x000fe200078ec0ff */
[----:B------:R-:W2:Y:S01]  /*c300*/  LDL.64 R224, [R1+0x5f8] ;  /* 0x0005f80001e07983 */ /* 0x000ea20000100a00 */
[----:B------:R-:W-:-:S03]  /*c310*/  IMAD.WIDE R188, R2, 0x2, R246 ;  /* 0x0000000202bc7825 */ /* 0x000fc600078e02f6 */
[----:B------:R0:W2:Y:S01]  /*c320*/  LDG.E.U16 R239, desc[UR6][R182.64] ;  /* 0x00000006b6ef7981 */ /* 0x0000a2000c1e1500 */
[----:B------:R-:W-:-:S03]  /*c330*/  IMAD.WIDE R190, R2, 0x2, R244 ;  /* 0x0000000202be7825 */ /* 0x000fc600078e02f4 */
[----:B------:R-:W2:Y:S01]  /*c340*/  LDG.E.U16 R238, desc[UR6][R186.64] ;  /* 0x00000006baee7981 */ /* 0x000ea2000c1e1500 */
[----:B------:R-:W-:-:S03]  /*c350*/  IMAD.IADD R177, R222, 0x1, R223 ;  /* 0x00000001deb17824 */ /* 0x000fc600078e02df */
[----:B------:R-:W2:Y:S01]  /*c360*/  LDL.64 R234, [R1+0x5e0] ;  /* 0x0005e00001ea7983 */ /* 0x000ea20000100a00 */
[----:B0-----:R-:W-:-:S03]  /*c370*/  IMAD.WIDE R182, R2, 0x2, R242 ;  /* 0x0000000202b67825 */ /* 0x001fc600078e02f2 */
[----:B------:R0:W2:Y:S04]  /*c380*/  LDG.E.U16 R18, desc[UR6][R188.64] ;  /* 0x00000006bc127981 */ /* 0x0000a8000c1e1500 */
[----:B------:R-:W2:Y:S04]  /*c390*/  LDL.64 R226, [R1+0x5d8] ;  /* 0x0005d80001e27983 */ /* 0x000ea80000100a00 */
[----:B------:R1:W2:Y:S04]  /*c3a0*/  LDG.E.U16 R3, desc[UR6][R190.64] ;  /* 0x00000006be037981 */ /* 0x0002a8000c1e1500 */
[----:B------:R-:W2:Y:S04]  /*c3b0*/  LDL.64 R222, [R1+0x5d0] ;  /* 0x0005d00001de7983 */ /* 0x000ea80000100a00 */
[----:B------:R-:W2:Y:S01]  /*c3c0*/  LDG.E.U16 R240, desc[UR6][R182.64] ;  /* 0x00000006b6f07981 */ /* 0x000ea2000c1e1500 */
[----:B------:R-:W-:-:S03]  /*c3d0*/  IMAD.WIDE R184, R2, 0x2, R220 ;  /* 0x0000000202b87825 */ /* 0x000fc600078e02dc */
[----:B------:R-:W2:Y:S01]  /*c3e0*/  LDL.64 R220, [R1+0x5c8] ;  /* 0x0005c80001dc7983 */ /* 0x000ea20000100a00 */
[----:B0-----:R-:W-:-:S03]  /*c3f0*/  IMAD.WIDE R188, R2, 0x2, R230 ;  /* 0x0000000202bc7825 */ /* 0x001fc600078e02e6 */
[----:B------:R-:W2:Y:S01]  /*c400*/  LDG.E.U16 R23, desc[UR6][R184.64] ;  /* 0x00000006b8177981 */ /* 0x000ea2000c1e1500 */
[----:B-1----:R-:W-:-:S03]  /*c410*/  IMAD.WIDE R190, R2, 0x2, R4 ;  /* 0x0000000202be7825 */ /* 0x002fc600078e0204 */
[----:B------:R-:W2:Y:S01]  /*c420*/  LDL.64 R4, [R1+0x5b8] ;  /* 0x0005b80001047983 */ /* 0x000ea20000100a00 */
[----:B------:R-:W-:-:S03]  /*c430*/  IMAD.WIDE R186, R2, 0x2, R216 ;  /* 0x0000000202ba7825 */ /* 0x000fc600078e02d8 */
[----:B------:R-:W2:Y:S04]  /*c440*/  LDL.64 R216, [R1+0x5c0] ;  /* 0x0005c00001d87983 */ /* 0x000ea80000100a00 */
[----:B------:R3:W2:Y:S04]  /*c450*/  LDG.E.U16 R244, desc[UR6][R186.64] ;  /* 0x00000006baf47981 */ /* 0x0006a8000c1e1500 */
[----:B------:R0:W2:Y:S04]  /*c460*/  LDG.E.U16 R243, desc[UR6][R188.64] ;  /* 0x00000006bcf37981 */ /* 0x0000a8000c1e1500 */
[----:B------:R1:W2:Y:S01]  /*c470*/  LDG.E.U16 R242, desc[UR6][R190.64] ;  /* 0x00000006bef27981 */ /* 0x0002a2000c1e1500 */
[----:B---3--:R-:W-:-:S03]  /*c480*/  IMAD.WIDE R186, R2, 0x2, R218 ;  /* 0x0000000202ba7825 */ /* 0x008fc600078e02da */
[----:B----4-:R-:W-:Y:S04]  /*c490*/  STL [R1+0x40], R233 ;  /* 0x000040e901007387 */ /* 0x010fe80000100800 */
[----:B------:R3:W-:Y:S04]  /*c4a0*/  STL [R1+0x104], R232 ;  /* 0x000104e801007387 */ /* 0x0007e80000100800 */
[----:B------:R-:W4:Y:S01]  /*c4b0*/  LDL.64 R218, [R1+0x590] ;  /* 0x0005900001da7983 */ /* 0x000f220000100a00 */
[----:B--2---:R-:W-:-:S03]  /*c4c0*/  IMAD.WIDE R182, R2, 0x2, R228 ;  /* 0x0000000202b67825 */ /* 0x004fc600078e02e4 */
[----:B------:R-:W2:Y:S01]  /*c4d0*/  LDL.64 R230, [R1+0x5a8] ;  /* 0x0005a80001e67983 */ /* 0x000ea20000100a00 */
[----:B------:R-:W-:-:S03]  /*c4e0*/  IMAD.WIDE R184, R2, 0x2, R224 ;  /* 0x0000000202b87825 */ /* 0x000fc600078e02e0 */
[----:B---3--:R-:W3:Y:S01]  /*c4f0*/  LDL.64 R232, [R1+0x5b0] ;  /* 0x0005b00001e87983 */ /* 0x008ee20000100a00 */
[----:B0-----:R-:W-:-:S03]  /*c500*/  IMAD.WIDE R188, R2, 0x2, R236 ;  /* 0x0000000202bc7825 */ /* 0x001fc600078e02ec */
[----:B------:R-:W3:Y:S04]  /*c510*/  LDL.64 R228, [R1+0x5a0] ;  /* 0x0005a00001e47983 */ /* 0x000ee80000100a00 */
[----:B------:R-:W3:Y:S01]  /*c520*/  LDL.64 R224, [R1+0x598] ;  /* 0x0005980001e07983 */ /* 0x000ee20000100a00 */
[----:B-1----:R-:W-:-:S03]  /*c530*/  IMAD.WIDE R190, R2, 0x2, R234 ;  /* 0x0000000202be7825 */ /* 0x002fc600078e02ea */
[----:B------:R-:W-:Y:S04]  /*c540*/  STL [R1+0x11c], R239 ;  /* 0x00011cef01007387 */ /* 0x000fe80000100800 */
[----:B------:R0:W-:Y:S04]  /*c550*/  STL [R1+0x124], R21 ;  /* 0x0001241501007387 */ /* 0x0001e80000100800 */
[----:B------:R1:W-:Y:S04]  /*c560*/  STL [R1+0x38], R238 ;  /* 0x000038ee01007387 */ /* 0x0003e80000100800 */
[----:B------:R-:W-:Y:S04]  /*c570*/  STL [R1+0xfc], R18 ;  /* 0x0000fc1201007387 */ /* 0x000fe80000100800 */
[----:B0-----:R0:W3:Y:S04]  /*c580*/  LDG.E.U16 R21, desc[UR6][R182.64] ;  /* 0x00000006b6157981 */ /* 0x0010e8000c1e1500 */
[----:B-1----:R1:W3:Y:S04]  /*c590*/  LDG.E.U16 R238, desc[UR6][R184.64] ;  /* 0x00000006b8ee7981 */ /* 0x0022e8000c1e1500 */
[----:B------:R1:W3:Y:S01]  /*c5a0*/  LDG.E.U16 R239, desc[UR6][R186.64] ;  /* 0x00000006baef7981 */ /* 0x0002e2000c1e1500 */
[----:B0-----:R-:W-:-:S03]  /*c5b0*/  IMAD.WIDE R182, R2, 0x2, R226 ;  /* 0x0000000202b67825 */ /* 0x001fc600078e02e2 */
[----:B------:R0:W-:Y:S01]  /*c5c0*/  STL [R1+0x114], R3 ;  /* 0x0001140301007387 */ /* 0x0001e20000100800 */
[----:B-1----:R-:W-:-:S03]  /*c5d0*/  IMAD.WIDE R184, R2, 0x2, R222 ;  /* 0x0000000202b87825 */ /* 0x002fc600078e02de */
[----:B------:R-:W3:Y:S04]  /*c5e0*/  LDL.64 R222, [R1+0x580] ;  /* 0x0005800001de7983 */ /* 0x000ee80000100a00 */
[----:B------:R-:W3:Y:S04]  /*c5f0*/  LDL.64 R226, [R1+0x588] ;  /* 0x0005880001e27983 */ /* 0x000ee80000100a00 */
[----:B0-----:R-:W3:Y:S04]  /*c600*/  LDG.E.U16 R3, desc[UR6][R188.64] ;  /* 0x00000006bc037981 */ /* 0x001ee8000c1e1500 */
[----:B------:R0:W3:Y:S04]  /*c610*/  LDG.E.U16 R18, desc[UR6][R190.64] ;  /* 0x00000006be127981 */ /* 0x0000e8000c1e1500 */
[----:B------:R-:W3:Y:S01]  /*c620*/  LDG.E.U16 R241, desc[UR6][R182.64] ;  /* 0x00000006b6f17981 */ /* 0x000ee2000c1e1500 */
[----:B------:R-:W-:-:S03]  /*c630*/  IMAD.WIDE R186, R2, 0x2, R220 ;  /* 0x0000000202ba7825 */ /* 0x000fc600078e02dc */
[----:B------:R-:W3:Y:S04]  /*c640*/  LDL.64 R220, [R1+0x578] ;  /* 0x0005780001dc7983 */ /* 0x000ee80000100a00 */
[----:B------:R-:W3:Y:S01]  /*c650*/  LDG.E.U16 R235, desc[UR6][R186.64] ;  /* 0x00000006baeb7981 */ /* 0x000ee2000c1e1500 */
[----:B0-----:R-:W-:-:S03]  /*c660*/  IMAD.WIDE R190, R2, 0x2, R4 ;  /* 0x0000000202be7825 */ /* 0x001fc600078e0204 */
[----:B------:R-:W3:Y:S01]  /*c670*/  LDL.64 R4, [R1+0x568] ;  /* 0x0005680001047983 */ /* 0x000ee20000100a00 */
[----:B------:R-:W-:-:S03]  /*c680*/  IMAD.WIDE R188, R2, 0x2, R216 ;  /* 0x0000000202bc7825 */ /* 0x000fc600078e02d8 */
[----:B------:R-:W3:Y:S04]  /*c690*/  LDL.64 R216, [R1+0x570] ;  /* 0x0005700001d87983 */ /* 0x000ee80000100a00 */
[----:B------:R0:W-:Y:S04]  /*c6a0*/  STL [R1+0x120], R240 ;  /* 0x000120f001007387 */ /* 0x0001e80000100800 */
[----:B------:R-:W-:Y:S04]  /*c6b0*/  STL [R1+0xf0], R244 ;  /* 0x0000f0f401007387 */ /* 0x000fe80000100800 */
[----:B------:R4:W3:Y:S04]  /*c6c0*/  LDG.E.U16 R234, desc[UR6][R190.64] ;  /* 0x00000006beea7981 */ /* 0x0008e8000c1e1500 */
[----:B0-----:R2:W3:Y:S04]  /*c6d0*/  LDG.E.U16 R240, desc[UR6][R184.64] ;  /* 0x00000006b8f07981 */ /* 0x0014e8000c1e1500 */
[----:B------:R0:W-:Y:S04]  /*c6e0*/  STL [R1+0x10c], R243 ;  /* 0x00010cf301007387 */ /* 0x0001e80000100800 */
[----:B------:R-:W-:Y:S04]  /*c6f0*/  STL [R1+0x118], R242 ;  /* 0x000118f201007387 */ /* 0x000fe80000100800 */
[----:B------:R1:W3:Y:S01]  /*c700*/  LDG.E.U16 R237, desc[UR6][R188.64] ;  /* 0x00000006bced7981 */ /* 0x0002e2000c1e1500 */
[----:B----4-:R-:W-:-:S03]  /*c710*/  IMAD.WIDE R190, R2, 0x2, R218 ;  /* 0x0000000202be7825 */ /* 0x010fc600078e02da */
[----:B------:R-:W4:Y:S01]  /*c720*/  LDL.64 R218, [R1+0x540] ;  /* 0x0005400001da7983 */ /* 0x000f220000100a00 */
[----:B--2---:R-:W-:-:S03]  /*c730*/  IMAD.WIDE R184, R2, 0x2, R230 ;  /* 0x0000000202b87825 */ /* 0x004fc600078e02e6 */
[----:B------:R-:W2:Y:S01]  /*c740*/  LDL.64 R230, [R1+0x558] ;  /* 0x0005580001e67983 */ /* 0x000ea20000100a00 */
[----:B---3--:R-:W-:-:S03]  /*c750*/  IMAD.WIDE R182, R2, 0x2, R232 ;  /* 0x0000000202b67825 */ /* 0x008fc600078e02e8 */
[----:B------:R-:W3:Y:S01]  /*c760*/  LDL.64 R232, [R1+0x560] ;  /* 0x0005600001e87983 */ /* 0x000ee20000100a00 */
[----:B------:R-:W-:-:S03]  /*c770*/  IMAD.WIDE R186, R2, 0x2, R228 ;  /* 0x0000000202ba7825 */ /* 0x000fc600078e02e4 */
[----:B------:R-:W3:Y:S01]  /*c780*/  LDL.64 R228, [R1+0x550] ;  /* 0x0005500001e47983 */ /* 0x000ee20000100a00 */
[----:B-1----:R-:W-:-:S03]  /*c790*/  IMAD.WIDE R188, R2, 0x2, R224 ;  /* 0x0000000202bc7825 */ /* 0x002fc600078e02e0 */
[----:B------:R-:W3:Y:S04]  /*c7a0*/  LDL.64 R224, [R1+0x548] ;  /* 0x0005480001e07983 */ /* 0x000ee80000100a00 */
[----:B0-----:R-:W3:Y:S04]  /*c7b0*/  LDG.E.U16 R243, desc[UR6][R182.64] ;  /* 0x00000006b6f37981 */ /* 0x001ee8000c1e1500 */
[----:B------:R0:W3:Y:S04]  /*c7c0*/  LDG.E.U16 R236, desc[UR6][R184.64] ;  /* 0x00000006b8ec7981 */ /* 0x0000e8000c1e1500 */
[----:B------:R-:W3:Y:S04]  /*c7d0*/  LDG.E.U16 R248, desc[UR6][R188.64] ;  /* 0x00000006bcf87981 */ /* 0x000ee8000c1e1500 */
[----:B------:R1:W-:Y:S04]  /*c7e0*/  STL [R1+0xe4], R238 ;  /* 0x0000e4ee01007387 */ /* 0x0003e80000100800 */
[----:B------:R0:W-:Y:S04]  /*c7f0*/  STL [R1+0x108], R239 ;  /* 0x000108ef01007387 */ /* 0x0001e80000100800 */
[----:B-1----:R1:W3:Y:S01]  /*c800*/  LDG.E.U16 R238, desc[UR6][R186.64] ;  /* 0x00000006baee7981 */ /* 0x0022e2000c1e1500 */
[----:B0-----:R-:W-:-:S04]  /*c810*/  IMAD.WIDE R184, R2, 0x2, R222 ;  /* 0x0000000202b87825 */ /* 0x001fc800078e02de */
[C---:B------:R-:W-:Y:S01]  /*c820*/  IMAD.WIDE R182, R2.reuse, 0x2, R226 ;  /* 0x0000000202b67825 */ /* 0x040fe200078e02e2 */
[----:B------:R-:W3:Y:S04]  /*c830*/  LDG.E.U16 R239, desc[UR6][R184.64] ;  /* 0x00000006b8ef7981 */ /* 0x000ee8000c1e1500 */
[----:B------:R0:W-:Y:S04]  /*c840*/  STL [R1+0x110], R3 ;  /* 0x0001100301007387 */ /* 0x0001e80000100800 */
[----:B------:R-:W3:Y:S04]  /*c850*/  LDL.64 R222, [R1+0x538] ;  /* 0x0005380001de7983 */ /* 0x000ee80000100a00 */
[----:B------:R-:W3:Y:S04]  /*c860*/  LDL.64 R226, [R1+0x530] ;  /* 0x0005300001e27983 */ /* 0x000ee80000100a00 */
[----:B0-----:R0:W3:Y:S04]  /*c870*/  LDG.E.U16 R3, desc[UR6][R190.64] ;  /* 0x00000006be037981 */ /* 0x0010e8000c1e1500 */
[----:B------:R-:W3:Y:S01]  /*c880*/  LDG.E.U16 R242, desc[UR6][R182.64] ;  /* 0x00000006b6f27981 */ /* 0x000ee2000c1e1500 */
[----:B-1----:R-:W-:-:S03]  /*c890*/  IMAD.WIDE R186, R2, 0x2, R220 ;  /* 0x0000000202ba7825 */ /* 0x002fc600078e02dc */
[----:B------:R-:W3:Y:S04]  /*c8a0*/  LDL.64 R220, [R1+0x528] ;  /* 0x0005280001dc7983 */ /* 0x000ee80000100a00 */
[----:B------:R-:W-:Y:S01]  /*c8b0*/  STL [R1+0xd8], R241 ;  /* 0x0000d8f101007387 */ /* 0x000fe20000100800 */
[----:B0-----:R-:W-:-:S03]  /*c8c0*/  IMAD.WIDE R190, R2, 0x2, R4 ;  /* 0x0000000202be7825 */ /* 0x001fc600078e0204 */
[----:B------:R-:W3:Y:S01]  /*c8d0*/  LDG.E.U16 R247, desc[UR6][R186.64] ;  /* 0x00000006baf77981 */ /* 0x000ee2000c1e1500 */
[----:B------:R-:W-:-:S03]  /*c8e0*/  IMAD.WIDE R188, R2, 0x2, R216 ;  /* 0x0000000202bc7825 */ /* 0x000fc600078e02d8 */
[----:B------:R-:W3:Y:S04]  /*c8f0*/  LDL.64 R216, [R1+0x520] ;  /* 0x0005200001d87983 */ /* 0x000ee80000100a00 */
[----:B------:R4:W3:Y:S04]  /*c900*/  LDG.E.U16 R245, desc[UR6][R190.64] ;  /* 0x00000006bef57981 */ /* 0x0008e8000c1e1500 */
[----:B------:R0:W3:Y:S04]  /*c910*/  LDG.E.U16 R246, desc[UR6][R188.64] ;  /* 0x00000006bcf67981 */ /* 0x0000e8000c1e1500 */
[----:B------:R1:W-:Y:S04]  /*c920*/  STL [R1+0xf8], R240 ;  /* 0x0000f8f001007387 */ /* 0x0003e80000100800 */
[----:B------:R-:W3:Y:S04]  /*c930*/  LDL.64 R4, [R1+0x518] ;  /* 0x0005180001047983 */ /* 0x000ee80000100a00 */
[----:B------:R-:W-:Y:S04]  /*c940*/  STL [R1+0x100], R235 ;  /* 0x000100eb01007387 */ /* 0x000fe80000100800 */
[----:B------:R0:W-:Y:S04]  /*c950*/  STL [R1+0xd4], R234 ;  /* 0x0000d4ea01007387 */ /* 0x0001e80000100800 */
[----:B-1----:R-:W3:Y:S04]  /*c960*/  LDL.64 R240, [R1+0x510] ;  /* 0x0005100001f07983 */ /* 0x002ee80000100a00 */
[----:B0-----:R-:W3:Y:S01]  /*c970*/  LDL.64 R234, [R1+0x508] ;  /* 0x0005080001ea7983 */ /* 0x001ee20000100a00 */
[----:B----4-:R-:W-:-:S03]  /*c980*/  IMAD.WIDE R190, R2, 0x2, R218 ;  /* 0x0000000202be7825 */ /* 0x010fc600078e02da */
[----:B------:R-:W4:Y:S01]  /*c990*/  LDL.64 R218, [R1+0x500] ;  /* 0x0005000001da7983 */ /* 0x000f220000100a00 */
[----:B--2---:R-:W-:-:S04]  /*c9a0*/  IMAD.WIDE R184, R2, 0x2, R230 ;  /* 0x0000000202b87825 */ /* 0x004fc800078e02e6 */
[----:B---3--:R-:W-:-:S04]  /*c9b0*/  IMAD.WIDE R182, R2, 0x2, R232 ;  /* 0x0000000202b67825 */ /* 0x008fc800078e02e8 */
[C---:B------:R-:W-:Y:S01]  /*c9c0*/  IMAD.WIDE R186, R2.reuse, 0x2, R228 ;  /* 0x0000000202ba7825 */ /* 0x040fe200078e02e4 */
[----:B------:R0:W2:Y:S03]  /*c9d0*/  LDG.E.U16 R233, desc[UR6][R182.64] ;  /* 0x00000006b6e97981 */ /* 0x0000a6000c1e1500 */
[C---:B------:R-:W-:Y:S01]  /*c9e0*/  IMAD.WIDE R188, R2.reuse, 0x2, R224 ;  /* 0x0000000202bc7825 */ /* 0x040fe200078e02e0 */
[----:B------:R1:W3:Y:S04]  /*c9f0*/  LDG.E.U16 R228, desc[UR6][R184.64] ;  /* 0x00000006b8e47981 */ /* 0x0002e8000c1e1500 */
[----:B------:R0:W-:Y:S04]  /*ca00*/  STL [R1+0xec], R243 ;  /* 0x0000ecf301007387 */ /* 0x0001e80000100800 */
[----:B------:R1:W-:Y:S04]  /*ca10*/  STL [R1+0xf4], R236 ;  /* 0x0000f4ec01007387 */ /* 0x0003e80000100800 */
[----:B------:R-:W-:Y:S04]  /*ca20*/  STL [R1+0xc8], R248 ;  /* 0x0000c8f801007387 */ /* 0x000fe80000100800 */
[----:B------:R-:W2:Y:S04]  /*ca30*/  LDL.64 R224, [R1+0x4f8] ;  /* 0x0004f80001e07983 */ /* 0x000ea80000100a00 */
[----:B------:R1:W2:Y:S04]  /*ca40*/  LDG.E.U16 R244, desc[UR6][R186.64] ;  /* 0x00000006baf47981 */ /* 0x0002a8000c1e1500 */
[----:B0-----:R0:W2:Y:S04]  /*ca50*/  LDG.E.U16 R243, desc[UR6][R188.64] ;  /* 0x00000006bcf37981 */ /* 0x0010a8000c1e1500 */
[----:B-1----:R1:W2:Y:S01]  /*ca60*/  LDG.E.U16 R236, desc[UR6][R190.64] ;  /* 0x00000006beec7981 */ /* 0x0022a2000c1e1500 */
[----:B------:R-:W-:-:S03]  /*ca70*/  IMAD.WIDE R182, R2, 0x2, R222 ;  /* 0x0000000202b67825 */ /* 0x000fc600078e02de */
[----:B------:R0:W-:Y:S04]  /*ca80*/  STL [R1+0xe0], R3 ;  /* 0x0000e00301007387 */ /* 0x0001e80000100800 */
[----:B------:R-:W2:Y:S01]  /*ca90*/  LDL.64 R222, [R1+0x4f0] ;  /* 0x0004f00001de7983 */ /* 0x000ea20000100a00 */
[----:B------:R-:W-:-:S03]  /*caa0*/  IMAD.WIDE R184, R2, 0x2, R226 ;  /* 0x0000000202b87825 */ /* 0x000fc600078e02e2 */
[----:B------:R-:W2:Y:S04]  /*cab0*/  LDL.64 R230, [R1+0x4e0] ;  /* 0x0004e00001e67983 */ /* 0x000ea80000100a00 */
[----:B0-----:R-:W2:Y:S01]  /*cac0*/  LDG.E.U16 R3, desc[UR6][R182.64] ;  /* 0x00000006b6037981 */ /* 0x001ea2000c1e1500 */
[----:B------:R-:W-:-:S03]  /*cad0*/  IMAD.WIDE R186, R2, 0x2, R220 ;  /* 0x0000000202ba7825 */ /* 0x000fc600078e02dc */
[----:B------:R-:W2:Y:S04]  /*cae0*/  LDL.64 R220, [R1+0x4e8] ;  /* 0x0004e80001dc7983 */ /* 0x000ea80000100a00 */
[----:B------:R4:W2:Y:S01]  /*caf0*/  LDG.E.U16 R249, desc[UR6][R186.64] ;  /* 0x00000006baf97981 */ /* 0x0008a2000c1e1500 */
[----:B------:R-:W-:-:S03]  /*cb00*/  IMAD.WIDE R188, R2, 0x2, R216 ;  /* 0x0000000202bc7825 */ /* 0x000fc600078e02d8 */
[----:B------:R-:W2:Y:S04]  /*cb10*/  LDL.64 R216, [R1+0x4d8] ;  /* 0x0004d80001d87983 */ /* 0x000ea80000100a00 */
[----:B------:R0:W-:Y:S04]  /*cb20*/  STL [R1+0xe8], R242 ;  /* 0x0000e8f201007387 */ /* 0x0001e80000100800 */
[----:B------:R4:W-:Y:S04]  /*cb30*/  STL [R1+0xbc], R247 ;  /* 0x0000bcf701007387 */ /* 0x0009e80000100800 */
[----:B------:R-:W2:Y:S01]  /*cb40*/  LDL.64 R226, [R1+0x4d0] ;  /* 0x0004d00001e27983 */ /* 0x000ea20000100a00 */
[----:B-1----:R-:W-:-:S03]  /*cb50*/  IMAD.WIDE R190, R2, 0x2, R4 ;  /* 0x0000000202be7825 */ /* 0x002fc600078e0204 */
[----:B0-----:R0:W2:Y:S04]  /*cb60*/  LDG.E.U16 R242, desc[UR6][R184.64] ;  /* 0x00000006b8f27981 */ /* 0x0010a8000c1e1500 */
[----:B------:R-:W2:Y:S04]  /*cb70*/  LDL.64 R4, [R1+0x4c8] ;  /* 0x0004c80001047983 */ /* 0x000ea80000100a00 */
[----:B------:R-:W-:Y:S04]  /*cb80*/  STL [R1+0xd0], R246 ;  /* 0x0000d0f601007387 */ /* 0x000fe80000100800 */
[----:B------:R-:W-:Y:S04]  /*cb90*/  STL [R1+0xdc], R245 ;  /* 0x0000dcf501007387 */ /* 0x000fe80000100800 */
[----:B------:R-:W2:Y:S01]  /*cba0*/  LDG.E.U16 R248, desc[UR6][R190.64] ;  /* 0x00000006bef87981 */ /* 0x000ea2000c1e1500 */
[----:B----4-:R-:W-:-:S03]  /*cbb0*/  IMAD.WIDE R186, R2, 0x2, R218 ;  /* 0x0000000202ba7825 */ /* 0x010fc600078e02da */
[----:B------:R2:W4:Y:S04]  /*cbc0*/  LDG.E.U16 R229, desc[UR6][R188.64] ;  /* 0x00000006bce57981 */ /* 0x000528000c1e1500 */
[----:B------:R-:W4:Y:S01]  /*cbd0*/  LDL.64 R218, [R1+0x4c0] ;  /* 0x0004c00001da7983 */ /* 0x000f220000100a00 */
[----:B------:R-:W-:-:S04]  /*cbe0*/  IMAD.WIDE R182, R2, 0x2, R240 ;  /* 0x0000000202b67825 */ /* 0x000fc800078e02f0 */
[C---:B0-----:R-:W-:Y:S01]  /*cbf0*/  IMAD.WIDE R184, R2.reuse, 0x2, R234 ;  /* 0x0000000202b87825 */ /* 0x041fe200078e02ea */
[----:B------:R-:W4:Y:S04]  /*cc00*/  LDG.E.U16 R247, desc[UR6][R182.64] ;  /* 0x00000006b6f77981 */ /* 0x000f28000c1e1500 */
[----:B---3--:R0:W-:Y:S04]  /*cc10*/  STL [R1+0xb4], R228 ;  /* 0x0000b4e401007387 */ /* 0x0081e80000100800 */
[----:B------:R1:W3:Y:S04]  /*cc20*/  LDG.E.U16 R232, desc[UR6][R184.64] ;  /* 0x00000006b8e87981 */ /* 0x0002e8000c1e1500 */
[----:B0-----:R0:W3:Y:S01]  /*cc30*/  LDG.E.U16 R228, desc[UR6][R186.64] ;  /* 0x00000006bae47981 */ /* 0x0010e2000c1e1500 */
[----:B--2---:R-:W-:-:S03]  /*cc40*/  IMAD.WIDE R188, R2, 0x2, R224 ;  /* 0x0000000202bc7825 */ /* 0x004fc600078e02e0 */
[----:B------:R2:W-:Y:S04]  /*cc50*/  STL [R1+0xc4], R244 ;  /* 0x0000c4f401007387 */ /* 0x0005e80000100800 */
[----:B------:R0:W-:Y:S04]  /*cc60*/  STL [R1+0xcc], R243 ;  /* 0x0000ccf301007387 */ /* 0x0001e80000100800 */
[----:B------:R-:W3:Y:S04]  /*cc70*/  LDL.64 R224, [R1+0x4b8] ;  /* 0x0004b80001e07983 */ /* 0x000ee80000100a00 */
[----:B------:R-:W3:Y:S01]  /*cc80*/  LDG.E.U16 R246, desc[UR6][R188.64] ;  /* 0x00000006bcf67981 */ /* 0x000ee2000c1e1500 */
[----:B------:R-:W-:-:S03]  /*cc90*/  IMAD.WIDE R190, R2, 0x2, R222 ;  /* 0x0000000202be7825 */ /* 0x000fc600078e02de */
[----:B------:R-:W3:Y:S04]  /*cca0*/  LDL.64 R222, [R1+0x4b0] ;  /* 0x0004b00001de7983 */ /* 0x000ee80000100a00 */
[----:B------:R0:W3:Y:S01]  /*ccb0*/  LDG.E.U16 R245, desc[UR6][R190.64] ;  /* 0x00000006bef57981 */ /* 0x0000e2000c1e1500 */
[----:B-1----:R-:W-:-:S04]  /*ccc0*/  IMAD.WIDE R184, R2, 0x2, R230 ;  /* 0x0000000202b87825 */ /* 0x002fc800078e02e6 */
[C---:B------:R-:W-:Y:S02]  /*ccd0*/  IMAD.WIDE R182, R2.reuse, 0x2, R220 ;  /* 0x0000000202b67825 */ /* 0x040fe400078e02dc */
[----:B------:R-:W3:Y:S04]  /*cce0*/  LDL.64 R220, [R1+0x4a8] ;  /* 0x0004a80001dc7983 */ /* 0x000ee80000100a00 */
[----:B--2---:R4:W2:Y:S01]  /*ccf0*/  LDG.E.U16 R244, desc[UR6][R182.64] ;  /* 0x00000006b6f47981 */ /* 0x0048a2000c1e1500 */
[----:B0-----:R-:W-:-:S03]  /*cd00*/  IMAD.WIDE R186, R2, 0x2, R216 ;  /* 0x0000000202ba7825 */ /* 0x001fc600078e02d8 */
[----:B------:R-:W2:Y:S04]  /*cd10*/  LDL.64 R216, [R1+0x4a0] ;  /* 0x0004a00001d87983 */ /* 0x000ea80000100a00 */
[----:B------:R-:W2:Y:S01]  /*cd20*/  LDG.E.U16 R243, desc[UR6][R186.64] ;  /* 0x00000006baf37981 */ /* 0x000ea2000c1e1500 */
[----:B------:R-:W-:-:S03]  /*cd30*/  IMAD.WIDE R190, R2, 0x2, R4 ;  /* 0x0000000202be7825 */ /* 0x000fc600078e0204 */
[----:B------:R-:W2:Y:S04]  /*cd40*/  LDL.64 R4, [R1+0x498] ;  /* 0x0004980001047983 */ /* 0x000ea80000100a00 */
[----:B------:R0:W-:Y:S04]  /*cd50*/  STL [R1+0xa4], R3 ;  /* 0x0000a40301007387 */ /* 0x0001e80000100800 */
[----:B------:R1:W-:Y:S04]  /*cd60*/  STL [R1+0xb8], R242 ;  /* 0x0000b8f201007387 */ /* 0x0003e80000100800 */
[----:B------:R-:W-:Y:S04]  /*cd70*/  STL [R1+0xc0], R249 ;  /* 0x0000c0f901007387 */ /* 0x000fe80000100800 */
[----:B------:R-:W2:Y:S04]  /*cd80*/  LDL.64 R240, [R1+0x490] ;  /* 0x0004900001f07983 */ /* 0x000ea80000100a00 */
[----:B------:R-:W2:Y:S04]  /*cd90*/  LDL.64 R234, [R1+0x488] ;  /* 0x0004880001ea7983 */ /* 0x000ea80000100a00 */
[----:B------:R-:W2:Y:S04]  /*cda0*/  LDL.64 R230, [R1+0x480] ;  /* 0x0004800001e67983 */ /* 0x000ea80000100a00 */
[----:B------:R-:W-:Y:S01]  /*cdb0*/  STL [R1+0x9c], R248 ;  /* 0x00009cf801007387 */ /* 0x000fe20000100800 */
[----:B------:R-:W-:-:S03]  /*cdc0*/  IMAD.WIDE R188, R2, 0x2, R226 ;  /* 0x0000000202bc7825 */ /* 0x000fc600078e02e2 */
[----:B------:R3:W2:Y:S04]  /*cdd0*/  LDG.E.U16 R227, desc[UR6][R184.64] ;  /* 0x00000006b8e37981 */ /* 0x0006a8000c1e1500 */
[----:B0-----:R0:W2:Y:S04]  /*cde0*/  LDG.E.U16 R3, desc[UR6][R188.64] ;  /* 0x00000006bc037981 */ /* 0x0010a8000c1e1500 */
[----:B-1----:R2:W2:Y:S01]  /*cdf0*/  LDG.E.U16 R242, desc[UR6][R190.64] ;  /* 0x00000006bef27981 */ /* 0x0024a2000c1e1500 */
[----:B----4-:R-:W-:-:S03]  /*ce00*/  IMAD.WIDE R182, R2, 0x2, R218 ;  /* 0x0000000202b67825 */ /* 0x010fc600078e02da */
[----:B------:R-:W4:Y:S04]  /*ce10*/  LDL.64 R218, [R1+0x478] ;  /* 0x0004780001da7983 */ /* 0x000f280000100a00 */
[----:B------:R1:W4:Y:S01]  /*ce20*/  LDG.E.U16 R226, desc[UR6][R182.64] ;  /* 0x00000006b6e27981 */ /* 0x000322000c1e1500 */
[----:B---3--:R-:W-:-:S03]  /*ce30*/  IMAD.WIDE R184, R2, 0x2, R224 ;  /* 0x0000000202b87825 */ /* 0x008fc600078e02e0 */
[----:B------:R-:W3:Y:S01]  /*ce40*/  LDL.64 R224, [R1+0x470] ;  /* 0x0004700001e07983 */ /* 0x000ee20000100a00 */
[----:B------:R-:W-:-:S05]  /*ce50*/  IMAD.WIDE R186, R2, 0x2, R222 ;  /* 0x0000000202ba7825 */ /* 0x000fca00078e02de */
[----:B------:R-:W3:Y:S01]  /*ce60*/  LDG.E.U16 R251, desc[UR6][R186.64] ;  /* 0x00000006bafb7981 */ /* 0x000ee2000c1e1500 */
[----:B0-----:R-:W-:-:S03]  /*ce70*/  IMAD.WIDE R188, R2, 0x2, R220 ;  /* 0x0000000202bc7825 */ /* 0x001fc600078e02dc */
[----:B------:R-:W3:Y:S04]  /*ce80*/  LDL.64 R220, [R1+0x468] ;  /* 0x0004680001dc7983 */ /* 0x000ee80000100a00 */
[----:B------:R-:W-:Y:S04]  /*ce90*/  STL [R1+0xac], R247 ;  /* 0x0000acf701007387 */ /* 0x000fe80000100800 */
[----:B------:R-:W-:Y:S01]  /*cea0*/  STL [R1+0xb0], R232 ;  /* 0x0000b0e801007387 */ /* 0x000fe20000100800 */
[----:B--2---:R-:W-:-:S03]  /*ceb0*/  IMAD.WIDE R190, R2, 0x2, R216 ;  /* 0x0000000202be7825 */ /* 0x004fc600078e02d8 */
[----:B------:R0:W-:Y:S04]  /*cec0*/  STL [R1+0x94], R246 ;  /* 0x000094f601007387 */ /* 0x0001e80000100800 */
[----:B------:R-:W-:Y:S04]  /*ced0*/  STL [R1+0xa0], R245 ;  /* 0x0000a0f501007387 */ /* 0x000fe80000100800 */
[----:B------:R-:W2:Y:S04]  /*cee0*/  LDL.64 R222, [R1+0x460] ;  /* 0x0004600001de7983 */ /* 0x000ea80000100a00 */
[----:B0-----:R4:W2:Y:S04]  /*cef0*/  LDG.E.U16 R246, desc[UR6][R190.64] ;  /* 0x00000006bef67981 */ /* 0x0018a8000c1e1500 */
[----:B------:R-:W2:Y:S01]  /*cf00*/  LDL.64 R216, [R1+0x458] ;  /* 0x0004580001d87983 */ /* 0x000ea20000100a00 */
[----:B-1----:R-:W-:-:S03]  /*cf10*/  IMAD.WIDE R182, R2, 0x2, R4 ;  /* 0x0000000202b67825 */ /* 0x002fc600078e0204 */
[----:B------:R0:W2:Y:S04]  /*cf20*/  LDG.E.U16 R232, desc[UR6][R184.64] ;  /* 0x00000006b8e87981 */ /* 0x0000a8000c1e1500 */
[----:B------:R-:W2:Y:S04]  /*cf30*/  LDL.64 R4, [R1+0x450] ;  /* 0x0004500001047983 */ /* 0x000ea80000100a00 */
[----:B------:R-:W-:Y:S04]  /*cf40*/  STL [R1+0xa8], R244 ;  /* 0x0000a8f401007387 */ /* 0x000fe80000100800 */
[----:B------:R-:W2:Y:S04]  /*cf50*/  LDG.E.U16 R250, desc[UR6][R182.64] ;  /* 0x00000006b6fa7981 */ /* 0x000ea8000c1e1500 */
[----:B------:R1:W2:Y:S01]  /*cf60*/  LDG.E.U16 R247, desc[UR6][R188.64] ;  /* 0x00000006bcf77981 */ /* 0x0002a2000c1e1500 */
[----:B----4-:R-:W-:-:S03]  /*cf70*/  IMAD.WIDE R190, R2, 0x2, R218 ;  /* 0x0000000202be7825 */ /* 0x010fc600078e02da */
[----:B------:R-:W4:Y:S01]  /*cf80*/  LDL.64 R218, [R1+0x448] ;  /* 0x0004480001da7983 */ /* 0x000f220000100a00 */
[----:B0-----:R-:W-:-:S03]  /*cf90*/  IMAD.WIDE R184, R2, 0x2, R240 ;  /* 0x0000000202b87825 */ /* 0x001fc600078e02f0 */
[----:B------:R-:W-:Y:S04]  /*cfa0*/  STL [R1+0x84], R243 ;  /* 0x000084f301007387 */ /* 0x000fe80000100800 */
[----:B------:R0:W4:Y:S04]  /*cfb0*/  LDG.E.U16 R249, desc[UR6][R184.64] ;  /* 0x00000006b8f97981 */ /* 0x000128000c1e1500 */
[----:B------:R1:W-:Y:S01]  /*cfc0*/  STL [R1+0x90], R3 ;  /* 0x0000900301007387 */ /* 0x0003e20000100800 */
[----:B------:R-:W-:-:S03]  /*cfd0*/  IMAD.WIDE R186, R2, 0x2, R234 ;  /* 0x0000000202ba7825 */ /* 0x000fc600078e02ea */
[----:B-1----:R2:W4:Y:S01]  /*cfe0*/  LDG.E.U16 R3, desc[UR6][R190.64] ;  /* 0x00000006be037981 */ /* 0x002522000c1e1500 */
[----:B------:R-:W-:-:S03]  /*cff0*/  IMAD.WIDE R188, R2, 0x2, R230 ;  /* 0x0000000202bc7825 */ /* 0x000fc600078e02e6 */
[----:B------:R1:W-:Y:S04]  /*d000*/  STL [R1+0x98], R242 ;  /* 0x000098f201007387 */ /* 0x0003e80000100800 */
[----:B------:R-:W4:Y:S04]  /*d010*/  LDG.E.U16 R245, desc[UR6][R186.64] ;  /* 0x00000006baf57981 */ /* 0x000f28000c1e1500 */
[----:B------:R-:W4:Y:S01]  /*d020*/  LDG.E.U16 R248, desc[UR6][R188.64] ;  /* 0x00000006bcf87981 */ /* 0x000f22000c1e1500 */
[----:B---3--:R-:W-:-:S03]  /*d030*/  IMAD.WIDE R182, R2, 0x2, R224 ;  /* 0x0000000202b67825 */ /* 0x008fc600078e02e0 */
[----:B-1----:R-:W3:Y:S04]  /*d040*/  LDL.64 R242, [R1+0x440] ;  /* 0x0004400001f27983 */ /* 0x002ee80000100a00 */
[----:B------:R4:W3:Y:S04]  /*d050*/  LDG.E.U16 R244, desc[UR6][R182.64] ;  /* 0x00000006b6f47981 */ /* 0x0008e8000c1e1500 */
[----:B------:R-:W3:Y:S04]  /*d060*/  LDL.64 R240, [R1+0x438] ;  /* 0x0004380001f07983 */ /* 0x000ee80000100a00 */
[----:B------:R-:W3:Y:S01]  /*d070*/  LDL.64 R234, [R1+0x430] ;  /* 0x0004300001ea7983 */ /* 0x000ee20000100a00 */
[----:B0-----:R-:W-:-:S03]  /*d080*/  IMAD.WIDE R184, R2, 0x2, R220 ;  /* 0x0000000202b87825 */ /* 0x001fc600078e02dc */
[----:B------:R-:W3:Y:S01]  /*d090*/  LDL.64 R220, [R1+0x428] ;  /* 0x0004280001dc7983 */ /* 0x000ee20000100a00 */
[----:B--2---:R-:W-:-:S03]  /*d0a0*/  IMAD.WIDE R190, R2, 0x2, R4 ;  /* 0x0000000202be7825 */ /* 0x004fc600078e0204 */
[----:B------:R-:W2:Y:S01]  /*d0b0*/  LDG.E.U16 R5, desc[UR6][R184.64] ;  /* 0x00000006b8057981 */ /* 0x000ea2000c1e1500 */
[----:B----4-:R-:W-:-:S05]  /*d0c0*/  IMAD.WIDE R182, R2, 0x2, R218 ;  /* 0x0000000202b67825 */ /* 0x010fca00078e02da */
[----:B------:R-:W4:Y:S01]  /*d0d0*/  LDG.E.U16 R4, desc[UR6][R182.64] ;  /* 0x00000006b6047981 */ /* 0x000f22000c1e1500 */
[----:B------:R-:W-:-:S03]  /*d0e0*/  IMAD.WIDE R188, R2, 0x2, R216 ;  /* 0x0000000202bc7825 */ /* 0x000fc600078e02d8 */
[----:B------:R-:W4:Y:S01]  /*d0f0*/  LDL.64 R216, [R1+0x420] ;  /* 0x0004200001d87983 */ /* 0x000f220000100a00 */
[----:B------:R-:W-:-:S03]  /*d100*/  IMAD.WIDE R186, R2, 0x2, R222 ;  /* 0x0000000202ba7825 */ /* 0x000fc600078e02de */
[----:B--2---:R-:W-:Y:S04]  /*d110*/  STL [R1+0x6b4], R5 ;  /* 0x0006b40501007387 */ /* 0x004fe80000100800 */
[----:B------:R-:W-:Y:S04]  /*d120*/  STL [R1+0x80], R232 ;  /* 0x000080e801007387 */ /* 0x000fe80000100800 */
[----:B------:R-:W-:Y:S04]  /*d130*/  STL [R1+0x88], R251 ;  /* 0x000088fb01007387 */ /* 0x000fe80000100800 */
[----:B------:R-:W2:Y:S04]  /*d140*/  LDL.64 R230, [R1+0x418] ;  /* 0x0004180001e67983 */ /* 0x000ea80000100a00 */
[----:B------:R-:W-:Y:S04]  /*d150*/  STL [R1+0x8c], R247 ;  /* 0x00008cf701007387 */ /* 0x000fe80000100800 */
[----:B------:R-:W2:Y:S04]  /*d160*/  LDL.64 R224, [R1+0x410] ;  /* 0x0004100001e07983 */ /* 0x000ea80000100a00 */
[----:B------:R0:W-:Y:S04]  /*d170*/  STL [R1+0x4c], R246 ;  /* 0x00004cf601007387 */ /* 0x0001e80000100800 */
[----:B------:R-:W2:Y:S04]  /*d180*/  LDL.64 R222, [R1+0x408] ;  /* 0x0004080001de7983 */ /* 0x000ea80000100a00 */
[----:B------:R-:W2:Y:S04]  /*d190*/  LDL.64 R218, [R1+0x400] ;  /* 0x0004000001da7983 */ /* 0x000ea80000100a00 */
[----:B------:R-:W-:Y:S04]  /*d1a0*/  STL [R1+0x74], R250 ;  /* 0x000074fa01007387 */ /* 0x000fe80000100800 */
[----:B0-----:R3:W2:Y:S04]  /*d1b0*/  LDG.E.U16 R246, desc[UR6][R190.64] ;  /* 0x00000006bef67981 */ /* 0x0016a8000c1e1500 */
[----:B------:R-:W-:Y:S04]  /*d1c0*/  STL [R1+0x78], R249 ;  /* 0x000078f901007387 */ /* 0x000fe80000100800 */
[----:B------:R0:W2:Y:S01]  /*d1d0*/  LDG.E.U16 R232, desc[UR6][R186.64] ;  /* 0x00000006bae87981 */ /* 0x0000a2000c1e1500 */
[----:B---3--:R-:W-:-:S03]  /*d1e0*/  IMAD.WIDE R190, R2, 0x2, R220 ;  /* 0x0000000202be7825 */ /* 0x008fc600078e02dc */
[----:B------:R1:W3:Y:S04]  /*d1f0*/  LDG.E.U16 R247, desc[UR6][R188.64] ;  /* 0x00000006bcf77981 */ /* 0x0002e8000c1e1500 */
[----:B----4-:R-:W-:Y:S04]  /*d200*/  STL [R1+0x6b8], R4 ;  /* 0x0006b80401007387 */ /* 0x010fe80000100800 */
[----:B------:R-:W-:Y:S04]  /*d210*/  STL [R1+0x7c], R245 ;  /* 0x00007cf501007387 */ /* 0x000fe80000100800 */
[----:B------:R-:W4:Y:S04]  /*d220*/  LDL.64 R220, [R1+0x3f8] ;  /* 0x0003f80001dc7983 */ /* 0x000f280000100a00 */
[----:B------:R-:W-:Y:S04]  /*d230*/  STL [R1+0x44], R248 ;  /* 0x000044f801007387 */ /* 0x000fe80000100800 */
[----:B------:R0:W-:Y:S04]  /*d240*/  STL [R1+0x6c], R3 ;  /* 0x00006c0301007387 */ /* 0x0001e80000100800 */
[----:B0-----:R-:W2:Y:S01]  /*d250*/  LDG.E.U16 R3, desc[UR6][R190.64] ;  /* 0x00000006be037981 */ /* 0x001ea2000c1e1500 */
[----:B------:R-:W-:-:S04]  /*d260*/  IMAD.WIDE R186, R2, 0x2, R240 ;  /* 0x0000000202ba7825 */ /* 0x000fc800078e02f0 */
[C---:B-1----:R-:W-:Y:S01]  /*d270*/  IMAD.WIDE R188, R2.reuse, 0x2, R234 ;  /* 0x0000000202bc7825 */ /* 0x042fe200078e02ea */
[----:B--2---:R0:W-:Y:S04]  /*d280*/  STL [R1+0x6bc], R3 ;  /* 0x0006bc0301007387 */ /* 0x0041e80000100800 */
[----:B------:R-:W2:Y:S04]  /*d290*/  LDL.64 R240, [R1+0x3f0] ;  /* 0x0003f00001f07983 */ /* 0x000ea80000100a00 */
[----:B------:R-:W3:Y:S01]  /*d2a0*/  LDL.64 R4, [R1+0x3d8] ;  /* 0x0003d80001047983 */ /* 0x000ee20000100a00 */
[----:B------:R-:W-:-:S03]  /*d2b0*/  IMAD.WIDE R184, R2, 0x2, R242 ;  /* 0x0000000202b87825 */ /* 0x000fc600078e02f2 */
[----:B------:R1:W4:Y:S01]  /*d2c0*/  LDG.E.U16 R243, desc[UR6][R186.64] ;  /* 0x00000006baf37981 */ /* 0x000322000c1e1500 */
[----:B------:R-:W-:-:S03]  /*d2d0*/  IMAD.WIDE R182, R2, 0x2, R216 ;  /* 0x0000000202b67825 */ /* 0x000fc600078e02d8 */
[----:B------:R0:W4:Y:S04]  /*d2e0*/  LDG.E.U16 R242, desc[UR6][R188.64] ;  /* 0x00000006bcf27981 */ /* 0x000128000c1e1500 */
[----:B------:R0:W4:Y:S01]  /*d2f0*/  LDG.E.U16 R245, desc[UR6][R184.64] ;  /* 0x00000006b8f57981 */ /* 0x000122000c1e1500 */
[----:B-1----:R-:W-:-:S03]  /*d300*/  IMAD.WIDE R186, R2, 0x2, R224 ;  /* 0x0000000202ba7825 */ /* 0x002fc600078e02e0 */
[----:B------:R-:W4:Y:S01]  /*d310*/  LDL.64 R216, [R1+0x3e8] ;  /* 0x0003e80001d87983 */ /* 0x000f220000100a00 */
[----:B0-----:R-:W-:-:S03]  /*d320*/  IMAD.WIDE R188, R2, 0x2, R222 ;  /* 0x0000000202bc7825 */ /* 0x001fc600078e02de */
[----:B------:R-:W4:Y:S01]  /*d330*/  LDL.64 R234, [R1+0x3e0] ;  /* 0x0003e00001ea7983 */ /* 0x000f220000100a00 */
[----:B------:R-:W-:-:S03]  /*d340*/  IMAD.WIDE R184, R2, 0x2, R230 ;  /* 0x0000000202b87825 */ /* 0x000fc600078e02e6 */
[----:B------:R2:W4:Y:S01]  /*d350*/  LDG.E.U16 R3, desc[UR6][R186.64] ;  /* 0x00000006ba037981 */ /* 0x000522000c1e1500 */
[----:B------:R-:W-:-:S03]  /*d360*/  IMAD.WIDE R230, R2, 0x2, R218 ;  /* 0x0000000202e67825 */ /* 0x000fc600078e02da */
[----:B------:R0:W-:Y:S04]  /*d370*/  STL [R1+0x70], R244 ;  /* 0x000070f401007387 */ /* 0x0001e80000100800 */
[----:B------:R-:W4:Y:S04]  /*d380*/  LDL.64 R224, [R1+0x3d0] ;  /* 0x0003d00001e07983 */ /* 0x000f280000100a00 */
[----:B------:R-:W4:Y:S04]  /*d390*/  LDL.64 R222, [R1+0x3c8] ;  /* 0x0003c80001de7983 */ /* 0x000f280000100a00 */
[----:B------:R-:W4:Y:S04]  /*d3a0*/  LDG.E.U16 R218, desc[UR6][R188.64] ;  /* 0x00000006bcda7981 */ /* 0x000f28000c1e1500 */
[----:B------:R1:W-:Y:S04]  /*d3b0*/  STL [R1+0x28], R232 ;  /* 0x000028e801007387 */ /* 0x0003e80000100800 */
[----:B0-----:R-:W4:Y:S04]  /*d3c0*/  LDG.E.U16 R244, desc[UR6][R184.64] ;  /* 0x00000006b8f47981 */ /* 0x001f28000c1e1500 */
[----:B------:R-:W4:Y:S04]  /*d3d0*/  LDG.E.U16 R230, desc[UR6][R230.64] ;  /* 0x00000006e6e67981 */ /* 0x000f28000c1e1500 */
[----:B-1----:R3:W4:Y:S01]  /*d3e0*/  LDG.E.U16 R232, desc[UR6][R182.64] ;  /* 0x00000006b6e87981 */ /* 0x002722000c1e1500 */
[----:B--2---:R-:W-:-:S04]  /*d3f0*/  IMAD.WIDE R186, R2, 0x2, R240 ;  /* 0x0000000202ba7825 */ /* 0x004fc800078e02f0 */
[C---:B---3--:R-:W-:Y:S02]  /*d400*/  IMAD.WIDE R182, R2.reuse, 0x2, R4 ;  /* 0x0000000202b67825 */ /* 0x048fe400078e0204 */
[----:B------:R-:W2:Y:S02]  /*d410*/  LDG.E.U16 R5, desc[UR6][R186.64] ;  /* 0x00000006ba057981 */ /* 0x000ea4000c1e1500 */
[C---:B----4-:R-:W-:Y:S02]  /*d420*/  IMAD.WIDE R184, R2.reuse, 0x2, R220 ;  /* 0x0000000202b87825 */ /* 0x050fe400078e02dc */
[----:B------:R-:W-:Y:S04]  /*d430*/  STL [R1+0x64], R247 ;  /* 0x000064f701007387 */ /* 0x000fe80000100800 */
[----:B------:R-:W-:Y:S04]  /*d440*/  STL [R1+0x68], R246 ;  /* 0x000068f601007387 */ /* 0x000fe80000100800 */
[----:B------:R-:W3:Y:S01]  /*d450*/  LDG.E.U16 R231, desc[UR6][R184.64] ;  /* 0x00000006b8e77981 */ /* 0x000ee2000c1e1500 */
[----:B------:R-:W-:-:S05]  /*d460*/  IMAD.WIDE R188, R2, 0x2, R216 ;  /* 0x0000000202bc7825 */ /* 0x000fca00078e02d8 */
[----:B------:R0:W4:Y:S04]  /*d470*/  LDG.E.U16 R219, desc[UR6][R188.64] ;  /* 0x00000006bcdb7981 */ /* 0x000128000c1e1500 */
[----:B------:R-:W-:Y:S04]  /*d480*/  STL [R1+0x6c0], R218 ;  /* 0x0006c0da01007387 */ /* 0x000fe80000100800 */
[----:B------:R-:W3:Y:S04]  /*d490*/  LDL.64 R220, [R1+0x3c0] ;  /* 0x0003c00001dc7983 */ /* 0x000ee80000100a00 */
[----:B------:R-:W3:Y:S04]  /*d4a0*/  LDL.64 R240, [R1+0x3b8] ;  /* 0x0003b80001f07983 */ /* 0x000ee80000100a00 */
[----:B------:R-:W3:Y:S04]  /*d4b0*/  LDL.64 R216, [R1+0x3b0] ;  /* 0x0003b00001d87983 */ /* 0x000ee80000100a00 */
[----:B------:R-:W-:Y:S04]  /*d4c0*/  STL [R1+0x3c], R245 ;  /* 0x00003cf501007387 */ /* 0x000fe80000100800 */
[----:B------:R-:W-:Y:S04]  /*d4d0*/  STL [R1+0x5c], R243 ;  /* 0x00005cf301007387 */ /* 0x000fe80000100800 */
[----:B--2---:R1:W-:Y:S04]  /*d4e0*/  STL [R1+0x6d8], R5 ;  /* 0x0006d80501007387 */ /* 0x0043e80000100800 */
[----:B-1----:R1:W2:Y:S01]  /*d4f0*/  LDG.E.U16 R5, desc[UR6][R182.64] ;  /* 0x00000006b6057981 */ /* 0x0022a2000c1e1500 */
[----:B------:R-:W-:-:S03]  /*d500*/  IMAD.WIDE R186, R2, 0x2, R224 ;  /* 0x0000000202ba7825 */ /* 0x000fc600078e02e0 */
[----:B------:R-:W-:Y:S01]  /*d510*/  STL [R1+0x60], R242 ;  /* 0x000060f201007387 */ /* 0x000fe20000100800 */
[----:B0-----:R-:W-:-:S03]  /*d520*/  IMAD.WIDE R188, R2, 0x2, R222 ;  /* 0x0000000202bc7825 */ /* 0x001fc600078e02de */
[----:B------:R-:W2:Y:S04]  /*d530*/  LDG.E.U16 R4, desc[UR6][R186.64] ;  /* 0x00000006ba047981 */ /* 0x000ea8000c1e1500 */
[----:B----4-:R0:W-:Y:S01]  /*d540*/  STL [R1+0x6c4], R219 ;  /* 0x0006c4db01007387 */ /* 0x0101e20000100800 */
[----:B---3--:R-:W-:-:S04]  /*d550*/  IMAD.WIDE R190, R2, 0x2, R220 ;  /* 0x0000000202be7825 */ /* 0x008fc800078e02dc */
[----:B-1----:R-:W-:Y:S01]  /*d560*/  IMAD.WIDE R182, R2, 0x2, R240 ;  /* 0x0000000202b67825 */ /* 0x002fe200078e02f0 */
[----:B------:R-:W-:-:S03]  /*d570*/  LOP3.LUT R177, R177, 0xffff, RZ, 0xc0, !PT ;  /* 0x0000ffffb1b17812 */ /* 0x000fc600078ec0ff */
[----:B------:R-:W-:Y:S01]  /*d580*/  FMUL R164, R194, UR5 ;  /* 0x00000005c2a47c20 */ /* 0x000fe20008400000 */
[----:B------:R-:W-:Y:S01]  /*d590*/  FMUL R196, R196, UR5 ;  /* 0x00000005c4c47c20 */ /* 0x000fe20008400000 */
[----:B------:R-:W-:Y:S01]  /*d5a0*/  IMAD.WIDE R184, R2, 0x2, R216 ;  /* 0x0000000202b87825 */ /* 0x000fe200078e02d8 */
[----:B------:R-:W3:Y:S04]  /*d5b0*/  LDG.E.U16 R251, desc[UR6][R182.64] ;  /* 0x00000006b6fb7981 */ /* 0x000ee8000c1e1500 */
[----:B------:R-:W4:Y:S04]  /*d5c0*/  LDG.E.U16 R217, desc[UR6][R188.64] ;  /* 0x00000006bcd97981 */ /* 0x000f28000c1e1500 */
[----:B--2---:R-:W-:Y:S04]  /*d5d0*/  STL [R1+0x6f8], R5 ;  /* 0x0006f80501007387 */ /* 0x004fe80000100800 */
[----:B------:R-:W2:Y:S04]  /*d5e0*/  LDL.64 R224, [R1+0x3a8] ;  /* 0x0003a80001e07983 */ /* 0x000ea80000100a00 */
[----:B0-----:R-:W2:Y:S04]  /*d5f0*/  LDL.64 R218, [R1+0x390] ;  /* 0x0003900001da7983 */ /* 0x001ea80000100a00 */
[----:B------:R-:W2:Y:S04]  /*d600*/  LDL.64 R222, [R1+0x3a0] ;  /* 0x0003a00001de7983 */ /* 0x000ea80000100a00 */
[----:B------:R-:W2:Y:S04]  /*d610*/  LDL.64 R220, [R1+0x398] ;  /* 0x0003980001dc7983 */ /* 0x000ea80000100a00 */
[----:B------:R-:W2:Y:S04]  /*d620*/  LDL.64 R242, [R1+0x388] ;  /* 0x0003880001f27983 */ /* 0x000ea80000100a00 */
[----:B------:R-:W-:Y:S04]  /*d630*/  STL [R1+0x54], R244 ;  /* 0x000054f401007387 */ /* 0x000fe80000100800 */
[----:B------:R-:W2:Y:S04]  /*d640*/  LDL.64 R240, [R1+0x380] ;  /* 0x0003800001f07983 */ /* 0x000ea80000100a00 */
[----:B------:R0:W-:Y:S01]  /*d650*/  STL [R1+0x58], R3 ;  /* 0x0000580301007387 */ /* 0x0001e20000100800 */
[----:B------:R-:W-:Y:S01]  /*d660*/  FMUL R197, R197, UR5 ;  /* 0x00000005c5c57c20 */ /* 0x000fe20008400000 */
        /* <DEDUP_REMOVED lines=8> */
[----:B0-----:R0:W2:Y:S04]  /*d6f0*/  LDG.E.U16 R3, desc[UR6][R184.64] ;  /* 0x00000006b8037981 */ /* 0x0010a8000c1e1500 */
[----:B------:R1:W-:Y:S04]  /*d700*/  STL [R1+0x6dc], R4 ;  /* 0x0006dc0401007387 */ /* 0x0003e80000100800 */
[----:B----4-:R4:W-:Y:S04]  /*d710*/  STL [R1+0x6c8], R217 ;  /* 0x0006c8d901007387 */ /* 0x0109e80000100800 */
[----:B---3--:R-:W-:Y:S04]  /*d720*/  STL [R1+0x6fc], R251 ;  /* 0x0006fcfb01007387 */ /* 0x008fe80000100800 */
[----:B------:R-:W3:Y:S01]  /*d730*/  LDG.E.U16 R179, desc[UR6][R190.64] ;  /* 0x00000006beb37981 */ /* 0x000ee2000c1e1500 */
[----:B--2---:R-:W-:-:S04]  /*d740*/  IMAD.WIDE R186, R2, 0x2, R224 ;  /* 0x0000000202ba7825 */ /* 0x004fc800078e02e0 */
[C---:B0-----:R-:W-:Y:S01]  /*d750*/  IMAD.WIDE R184, R2.reuse, 0x2, R218 ;  /* 0x0000000202b87825 */ /* 0x041fe200078e02da */
[----:B------:R-:W2:Y:S04]  /*d760*/  LDG.E.U16 R252, desc[UR6][R186.64] ;  /* 0x00000006bafc7981 */ /* 0x000ea8000c1e1500 */
[----:B------:R-:W4:Y:S01]  /*d770*/  LDG.E.U16 R250, desc[UR6][R184.64] ;  /* 0x00000006b8fa7981 */ /* 0x000f22000c1e1500 */
[----:B------:R-:W-:-:S04]  /*d780*/  IMAD.WIDE R188, R2, 0x2, R222 ;  /* 0x0000000202bc7825 */ /* 0x000fc800078e02de */
[----:B------:R-:W-:-:S05]  /*d790*/  IMAD.WIDE R182, R2, 0x2, R220 ;  /* 0x0000000202b67825 */ /* 0x000fca00078e02dc */
[----:B------:R0:W3:Y:S04]  /*d7a0*/  LDG.E.U16 R248, desc[UR6][R182.64] ;  /* 0x00000006b6f87981 */ /* 0x0000e8000c1e1500 */
[----:B------:R-:W-:Y:S04]  /*d7b0*/  STL [R1+0x6e0], R3 ;  /* 0x0006e00301007387 */ /* 0x000fe80000100800 */
[----:B------:R-:W3:Y:S04]  /*d7c0*/  LDL.64 R224, [R1+0x378] ;  /* 0x0003780001e07983 */ /* 0x000ee80000100a00 */
[----:B------:R-:W-:Y:S04]  /*d7d0*/  STL [R1+0x50], R231 ;  /* 0x000050e701007387 */ /* 0x000fe80000100800 */
[----:B------:R-:W3:Y:S04]  /*d7e0*/  LDL.64 R222, [R1+0x370] ;  /* 0x0003700001de7983 */ /* 0x000ee80000100a00 */
[----:B------:R-:W3:Y:S04]  /*d7f0*/  LDL.64 R220, [R1+0x368] ;  /* 0x0003680001dc7983 */ /* 0x000ee80000100a00 */
[----:B------:R-:W3:Y:S01]  /*d800*/  LDL.64 R218, [R1+0x360] ;  /* 0x0003600001da7983 */ /* 0x000ee20000100a00 */
[----:B0-----:R-:W-:-:S05]  /*d810*/  IMAD.WIDE R182, R2, 0x2, R242 ;  /* 0x0000000202b67825 */ /* 0x001fca00078e02f2 */
[----:B------:R0:W3:Y:S01]  /*d820*/  LDG.E.U16 R249, desc[UR6][R182.64] ;  /* 0x00000006b6f97981 */ /* 0x0000e2000c1e1500 */
[----:B------:R-:W-:-:S05]  /*d830*/  IMAD.WIDE R184, R2, 0x2, R240 ;  /* 0x0000000202b87825 */ /* 0x000fca00078e02f0 */
[----:B------:R0:W3:Y:S04]  /*d840*/  LDG.E.U16 R180, desc[UR6][R184.64] ;  /* 0x00000006b8b47981 */ /* 0x0000e8000c1e1500 */
[----:B--2---:R-:W-:Y:S04]  /*d850*/  STL [R1+0x6cc], R252 ;  /* 0x0006ccfc01007387 */ /* 0x004fe80000100800 */
[----:B----4-:R-:W-:Y:S04]  /*d860*/  STL [R1+0x6e4], R250 ;  /* 0x0006e4fa01007387 */ /* 0x010fe80000100800 */
[----:B-1----:R-:W2:Y:S04]  /*d870*/  LDL.64 R4, [R1+0x350] ;  /* 0x0003500001047983 */ /* 0x002ea80000100a00 */
[----:B------:R-:W4:Y:S01]  /*d880*/  LDL.64 R216, [R1+0x358] ;  /* 0x0003580001d87983 */ /* 0x000f220000100a00 */
[----:B---3--:R-:W-:-:S03]  /*d890*/  IMAD.WIDE R246, R2, 0x2, R224 ;  /* 0x0000000202f67825 */ /* 0x008fc600078e02e0 */
[----:B------:R-:W3:Y:S01]  /*d8a0*/  LDL.64 R224, [R1+0x348] ;  /* 0x0003480001e07983 */ /* 0x000ee20000100a00 */
[----:B------:R-:W-:Y:S02]  /*d8b0*/  SHF.R.U32.HI R165, RZ, 0xf, R177 ;  /* 0x0000000fffa57819 */ /* 0x000fe400000116b1 */
[----:B------:R-:W-:Y:S01]  /*d8c0*/  FSEL R164, R164, -INF , !P3 ;  /* 0xff800000a4a47808 */ /* 0x000fe20005800000 */
[----:B------:R-:W-:-:S04]  /*d8d0*/  IMAD.WIDE R234, R2, 0x2, R234 ;  /* 0x0000000202ea7825 */ /* 0x000fc800078e02ea */
[----:B0-----:R-:W-:-:S04]  /*d8e0*/  IMAD.WIDE R182, R2, 0x2, R222 ;  /* 0x0000000202b67825 */ /* 0x001fc800078e02de */
[----:B------:R-:W-:Y:S01]  /*d8f0*/  IMAD.WIDE R184, R2, 0x2, R220 ;  /* 0x0000000202b87825 */ /* 0x000fe200078e02dc */
[----:B------:R-:W4:Y:S04]  /*d900*/  LDG.E.U16 R245, desc[UR6][R182.64] ;  /* 0x00000006b6f57981 */ /* 0x000f28000c1e1500 */
[----:B------:R2:W4:Y:S01]  /*d910*/  LDG.E.U16 R244, desc[UR6][R184.64] ;  /* 0x00000006b8f47981 */ /* 0x000522000c1e1500 */
[----:B------:R-:W-:Y:S01]  /*d920*/  LOP3.LUT P3, RZ, R165, 0x1, RZ, 0xc0, !PT ;  /* 0x00000001a5ff7812 */ /* 0x000fe2000786c0ff */
[----:B------:R-:W-:Y:S01]  /*d930*/  FMUL R165, R195, UR5 ;  /* 0x00000005c3a57c20 */ /* 0x000fe20008400000 */
[--C-:B------:R-:W-:Y:S02]  /*d940*/  SHF.R.U32.HI R167, RZ, 0xe, R177.reuse ;  /* 0x0000000effa77819 */ /* 0x100fe400000116b1 */
[----:B------:R-:W-:-:S02]  /*d950*/  SHF.R.U32.HI R166, RZ, 0xd, R177 ;  /* 0x0000000dffa67819 */ /* 0x000fc400000116b1 */
[--C-:B------:R-:W-:Y:S02]  /*d960*/  SHF.R.U32.HI R168, RZ, 0xc, R177.reuse ;  /* 0x0000000cffa87819 */ /* 0x100fe400000116b1 */
[--C-:B------:R-:W-:Y:S02]  /*d970*/  SHF.R.U32.HI R169, RZ, 0xb, R177.reuse ;  /* 0x0000000bffa97819 */ /* 0x100fe400000116b1 */
[--C-:B------:R-:W-:Y:S02]  /*d980*/  SHF.R.U32.HI R170, RZ, 0xa, R177.reuse ;  /* 0x0000000affaa7819 */ /* 0x100fe400000116b1 */
[--C-:B------:R-:W-:Y:S02]  /*d990*/  SHF.R.U32.HI R171, RZ, 0x9, R177.reuse ;  /* 0x00000009ffab7819 */ /* 0x100fe400000116b1 */
[--C-:B------:R-:W-:Y:S02]  /*d9a0*/  SHF.R.U32.HI R172, RZ, 0x8, R177.reuse ;  /* 0x00000008ffac7819 */ /* 0x100fe400000116b1 */
[----:B------:R-:W-:-:S02]  /*d9b0*/  SHF.R.U32.HI R173, RZ, 0x7, R177 ;  /* 0x00000007ffad7819 */ /* 0x000fc400000116b1 */
[--C-:B------:R-:W-:Y:S02]  /*d9c0*/  SHF.R.U32.HI R174, RZ, 0x5, R177.reuse ;  /* 0x00000005ffae7819 */ /* 0x100fe400000116b1 */
[--C-:B------:R-:W-:Y:S02]  /*d9d0*/  SHF.R.U32.HI R175, RZ, 0x4, R177.reuse ;  /* 0x00000004ffaf7819 */ /* 0x100fe400000116b1 */
[--C-:B------:R-:W-:Y:S02]  /*d9e0*/  SHF.R.U32.HI R176, RZ, 0x6, R177.reuse ;  /* 0x00000006ffb07819 */ /* 0x100fe400000116b1 */
[----:B------:R-:W-:Y:S01]  /*d9f0*/  SHF.R.U32.HI R178, RZ, 0x1, R177 ;  /* 0x00000001ffb27819 */ /* 0x000fe200000116b1 */
[----:B------:R-:W-:Y:S01]  /*da00*/  IMAD.WIDE R186, R2, 0x2, R218 ;  /* 0x0000000202ba7825 */ /* 0x000fe200078e02da */
[----:B------:R-:W-:Y:S01]  /*da10*/  FSEL R165, R165, -INF , !P6 ;  /* 0xff800000a5a57808 */ /* 0x000fe20007000000 */
[----:B------:R-:W-:Y:S01]  /*da20*/  STL [R1+0x6d0], R249 ;  /* 0x0006d0f901007387 */ /* 0x000fe20000100800 */
[----:B------:R-:W-:-:S02]  /*da30*/  LOP3.LUT P6, RZ, R167, 0x1, RZ, 0xc0, !PT ;  /* 0x00000001a7ff7812 */ /* 0x000fc400078cc0ff */
[----:B------:R-:W-:Y:S01]  /*da40*/  FSEL R167, R196, -INF , !P4 ;  /* 0xff800000c4a77808 */ /* 0x000fe20006000000 */
[----:B------:R-:W4:Y:S01]  /*da50*/  LDL.64 R220, [R1+0x340] ;  /* 0x0003400001dc7983 */ /* 0x000f220000100a00 */
[----:B------:R-:W-:Y:S02]  /*da60*/  LOP3.LUT P4, RZ, R166, 0x1, RZ, 0xc0, !PT ;  /* 0x00000001a6ff7812 */ /* 0x000fe4000788c0ff */
[----:B------:R-:W-:Y:S01]  /*da70*/  FSEL R166, R197, -INF , !P5 ;  /* 0xff800000c5a67808 */ /* 0x000fe20006800000 */
[----:B------:R-:W4:Y:S01]  /*da80*/  LDL.64 R218, [R1+0x338] ;  /* 0x0003380001da7983 */ /* 0x000f220000100a00 */
[----:B------:R-:W-:Y:S01]  /*da90*/  LOP3.LUT P5, RZ, R168, 0x1, RZ, 0xc0, !PT ;  /* 0x00000001a8ff7812 */ /* 0x000fe200078ac0ff */
[----:B------:R-:W-:Y:S02]  /*daa0*/  FMUL R168, R198, UR5 ;  /* 0x00000005c6a87c20 */ /* 0x000fe40008400000 */
[----:B------:R-:W4:Y:S03]  /*dab0*/  LDG.E.U16 R234, desc[UR6][R234.64] ;  /* 0x00000006eaea7981 */ /* 0x000f26000c1e1500 */
[----:B------:R-:W-:Y:S01]  /*dac0*/  FSEL R168, R168, -INF , !P0 ;  /* 0xff800000a8a87808 */ /* 0x000fe20004000000 */
[----:B------:R-:W4:Y:S01]  /*dad0*/  LDG.E.U16 R246, desc[UR6][R246.64] ;  /* 0x00000006f6f67981 */ /* 0x000f22000c1e1500 */
[----:B------:R-:W-:-:S02]  /*dae0*/  LOP3.LUT P0, RZ, R169, 0x1, RZ, 0xc0, !PT ;  /* 0x00000001a9ff7812 */ /* 0x000fc4000780c0ff */
[----:B------:R-:W-:Y:S02]  /*daf0*/  FSEL R169, R199, -INF , !P1 ;  /* 0xff800000c7a97808 */ /* 0x000fe40004800000 */
[----:B------:R-:W-:Y:S02]  /*db00*/  LOP3.LUT P1, RZ, R170, 0x1, RZ, 0xc0, !PT ;  /* 0x00000001aaff7812 */ /* 0x000fe4000782c0ff */
[----:B------:R-:W-:Y:S02]  /*db10*/  FSEL R170, R200, -INF , !P3 ;  /* 0xff800000c8aa7808 */ /* 0x000fe40005800000 */
[----:B------:R-:W-:Y:S01]  /*db20*/  LOP3.LUT P3, RZ, R171, 0x1, RZ, 0xc0, !PT ;  /* 0x00000001abff7812 */ /* 0x000fe2000786c0ff */
[----:B------:R-:W-:-:S05]  /*db30*/  FMUL R171, R202, UR5 ;  /* 0x00000005caab7c20 */ /* 0x000fca0008400000 */
[----:B------:R-:W-:Y:S02]  /*db40*/  FSEL R171, R171, -INF , !P4 ;  /* 0xff800000abab7808 */ /* 0x000fe40006000000 */
[----:B------:R-:W-:Y:S02]  /*db50*/  LOP3.LUT P4, RZ, R172, 0x1, RZ, 0xc0, !PT ;  /* 0x00000001acff7812 */ /* 0x000fe4000788c0ff */
        /* <DEDUP_REMOVED lines=10> */
[----:B------:R-:W-:-:S02]  /*dc00*/  LOP3.LUT P4, RZ, R178, 0x1, RZ, 0xc0, !PT ;  /* 0x00000001b2ff7812 */ /* 0x000fc4000788c0ff */
[--C-:B------:R-:W-:Y:S02]  /*dc10*/  SHF.R.U32.HI R178, RZ, 0x3, R177.reuse ;  /* 0x00000003ffb27819 */ /* 0x100fe400000116b1 */
[----:B------:R-:W-:Y:S02]  /*dc20*/  SHF.R.U32.HI R177, RZ, 0x2, R177 ;  /* 0x00000002ffb17819 */ /* 0x000fe400000116b1 */
[----:B------:R-:W-:Y:S02]  /*dc30*/  FSEL R181, R181, -INF , !P4 ;  /* 0xff800000b5b57808 */ /* 0x000fe40006000000 */
[----:B------:R-:W-:Y:S02]  /*dc40*/  LOP3.LUT P4, RZ, R178, 0x1, RZ, 0xc0, !PT ;  /* 0x00000001b2ff7812 */ /* 0x000fe4000788c0ff */
[----:B------:R-:W-:Y:S02]  /*dc50*/  FSEL R178, R215, -INF , !P2 ;  /* 0xff800000d7b27808 */ /* 0x000fe40005000000 */
[----:B------:R-:W-:-:S02]  /*dc60*/  LOP3.LUT P2, RZ, R177, 0x1, RZ, 0xc0, !PT ;  /* 0x00000001b1ff7812 */ /* 0x000fc4000784c0ff */
[----:B------:R-:W4:Y:S04]  /*dc70*/  LDG.E.U16 R177, desc[UR6][R188.64] ;  /* 0x00000006bcb17981 */ /* 0x000f28000c1e1500 */
[----:B------:R3:W4:Y:S01]  /*dc80*/  LDG.E.U16 R188, desc[UR6][R186.64] ;  /* 0x00000006babc7981 */ /* 0x000722000c1e1500 */
[----:B--2---:R-:W-:-:S05]  /*dc90*/  IMAD.WIDE R184, R2, 0x2, R4 ;  /* 0x0000000202b87825 */ /* 0x004fca00078e0204 */
[----:B------:R-:W2:Y:S01]  /*dca0*/  LDG.E.U16 R243, desc[UR6][R184.64] ;  /* 0x00000006b8f37981 */ /* 0x000ea2000c1e1500 */
[----:B---3--:R-:W-:-:S05]  /*dcb0*/  IMAD.WIDE R186, R2, 0x2, R224 ;  /* 0x0000000202ba7825 */ /* 0x008fca00078e02e0 */
[----:B------:R-:W3:Y:S01]  /*dcc0*/  LDG.E.U16 R242, desc[UR6][R186.64] ;  /* 0x00000006baf27981 */ /* 0x000ee2000c1e1500 */
[----:B----4-:R-:W-:-:S05]  /*dcd0*/  IMAD.WIDE R182, R2, 0x2, R216 ;  /* 0x0000000202b67825 */ /* 0x010fca00078e02d8 */
[----:B------:R0:W4:Y:S04]  /*dce0*/  LDG.E.U16 R240, desc[UR6][R182.64] ;  /* 0x00000006b6f07981 */ /* 0x000128000c1e1500 */
[----:B------:R-:W-:Y:S04]  /*dcf0*/  STL [R1+0x6e8], R245 ;  /* 0x0006e8f501007387 */ /* 0x000fe80000100800 */
[----:B------:R-:W-:Y:S04]  /*dd00*/  STL [R1+0x6d4], R244 ;  /* 0x0006d4f401007387 */ /* 0x000fe80000100800 */
[----:B------:R-:W4:Y:S04]  /*dd10*/  LDL.64 R222, [R1+0x330] ;  /* 0x0003300001de7983 */ /* 0x000f280000100a00 */
[----:B------:R-:W4:Y:S04]  /*dd20*/  LDL.64 R216, [R1+0x328] ;  /* 0x0003280001d87983 */ /* 0x000f280000100a00 */
[----:B------:R-:W4:Y:S01]  /*dd30*/  LDL.64 R4, [R1+0x320] ;  /* 0x0003200001047983 */ /* 0x000f220000100a00 */
[----:B0-----:R-:W-:-:S05]  /*dd40*/  IMAD.WIDE R182, R2, 0x2, R220 ;  /* 0x0000000202b67825 */ /* 0x001fca00078e02dc */
[----:B------:R0:W4:Y:S02]  /*dd50*/  LDG.E.U16 R189, desc[UR6][R182.64] ;  /* 0x00000006b6bd7981 */ /* 0x000124000c1e1500 */
[----:B0-----:R-:W-:-:S05]  /*dd60*/  IMAD.WIDE R182, R2, 0x2, R218 ;  /* 0x0000000202b67825 */ /* 0x001fca00078e02da */
[----:B------:R4:W4:Y:S04]  /*dd70*/  LDG.E.U16 R241, desc[UR6][R182.64] ;  /* 0x00000006b6f17981 */ /* 0x000928000c1e1500 */
[----:B--2---:R-:W-:Y:S04]  /*dd80*/  STL [R1+0x6ec], R243 ;  /* 0x0006ecf301007387 */ /* 0x004fe80000100800 */
[----:B---3--:R0:W-:Y:S04]  /*dd90*/  STL [R1+0x6f0], R242 ;  /* 0x0006f0f201007387 */ /* 0x0081e80000100800 */
[----:B------:R-:W2:Y:S04]  /*dda0*/  LDL.64 R220, [R1+0x318] ;  /* 0x0003180001dc7983 */ /* 0x000ea80000100a00 */
[----:B------:R-:W3:Y:S04]  /*ddb0*/  LDL.64 R218, [R1+0x310] ;  /* 0x0003100001da7983 */ /* 0x000ee80000100a00 */
[----:B0-----:R-:W3:Y:S04]  /*ddc0*/  LDL.64 R242, [R1+0x308] ;  /* 0x0003080001f27983 */ /* 0x001ee80000100a00 */
[----:B------:R-:W3:Y:S01]  /*ddd0*/  LDL.64 R224, [R1+0x300] ;  /* 0x0003000001e07983 */ /* 0x000ee20000100a00 */
[----:B----4-:R-:W-:-:S03]  /*dde0*/  IMAD.WIDE R182, R2, 0x2, R222 ;  /* 0x0000000202b67825 */ /* 0x010fc600078e02de */
[----:B------:R-:W4:Y:S04]  /*ddf0*/  LDL.64 R222, [R1+0x2e8] ;  /* 0x0002e80001de7983 */ /* 0x000f280000100a00 */
[----:B------:R0:W4:Y:S01]  /*de00*/  LDG.E.U16 R190, desc[UR6][R182.64] ;  /* 0x00000006b6be7981 */ /* 0x000122000c1e1500 */
[----:B------:R-:W-:-:S03]  /*de10*/  FMNMX R184, R6, R7, !PT ;  /* 0x0000000706b87209 */ /* 0x000fc60007800000 */
[----:B------:R-:W4:Y:S04]  /*de20*/  LDL.64 R250, [R1+0x2c0] ;  /* 0x0002c00001fa7983 */ /* 0x000f280000100a00 */
[----:B------:R-:W4:Y:S01]  /*de30*/  LDL.64 R244, [R1+0x2a8] ;  /* 0x0002a80001f47983 */ /* 0x000f220000100a00 */
[----:B0-----:R-:W-:-:S03]  /*de40*/  IMAD.WIDE R182, R2, 0x2, R216 ;  /* 0x0000000202b67825 */ /* 0x001fc600078e02d8 */
[----:B------:R-:W4:Y:S04]  /*de50*/  LDL.64 R216, [R1+0x2f8] ;  /* 0x0002f80001d87983 */ /* 0x000f280000100a00 */
[----:B------:R0:W4:Y:S02]  /*de60*/  LDG.E.U16 R191, desc[UR6][R182.64] ;  /* 0x00000006b6bf7981 */ /* 0x000124000c1e1500 */
[----:B0-----:R-:W-:Y:S02]  /*de70*/  IMAD.WIDE R182, R2, 0x2, R4 ;  /* 0x0000000202b67825 */ /* 0x001fe400078e0204 */
[----:B------:R-:W4:Y:S04]  /*de80*/  LDL.64 R4, [R1+0x2f0] ;  /* 0x0002f00001047983 */ /* 0x000f280000100a00 */
[----:B------:R2:W4:Y:S01]  /*de90*/  LDG.E.U16 R192, desc[UR6][R182.64] ;  /* 0x00000006b6c07981 */ /* 0x000522000c1e1500 */
[----:B------:R-:W-:-:S04]  /*dea0*/  FMNMX R184, R9, R184, !PT ;  /* 0x000000b809b87209 */ /* 0x000fc80007800000 */
[----:B------:R-:W-:-:S04]  /*deb0*/  FMNMX R184, R8, R184, !PT ;  /* 0x000000b808b87209 */ /* 0x000fc80007800000 */
[----:B------:R-:W-:-:S04]  /*dec0*/  FMNMX R184, R11, R184, !PT ;  /* 0x000000b80bb87209 */ /* 0x000fc80007800000 */
[----:B------:R-:W-:-:S04]  /*ded0*/  FMNMX R184, R10, R184, !PT ;  /* 0x000000b80ab87209 */ /* 0x000fc80007800000 */
[----:B------:R-:W-:Y:S01]  /*dee0*/  FMNMX R184, R12, R184, !PT ;  /* 0x000000b80cb87209 */ /* 0x000fe20007800000 */
[C---:B--2---:R-:W-:Y:S02]  /*def0*/  IMAD.WIDE R182, R2.reuse, 0x2, R220 ;  /* 0x0000000202b67825 */ /* 0x044fe400078e02dc */
[----:B------:R-:W2:Y:S04]  /*df00*/  LDL.64 R220, [R1+0x2e0] ;  /* 0x0002e00001dc7983 */ /* 0x000ea80000100a00 */
[----:B------:R3:W2:Y:S02]  /*df10*/  LDG.E.U16 R193, desc[UR6][R182.64] ;  /* 0x00000006b6c17981 */ /* 0x0006a4000c1e1500 */
[C---:B---3--:R-:W-:Y:S02]  /*df20*/  IMAD.WIDE R182, R2.reuse, 0x2, R218 ;  /* 0x0000000202b67825 */ /* 0x048fe400078e02da */
[----:B------:R-:W3:Y:S04]  /*df30*/  LDL.64 R218, [R1+0x2d8] ;  /* 0x0002d80001da7983 */ /* 0x000ee80000100a00 */
[----:B------:R0:W3:Y:S02]  /*df40*/  LDG.E.U16 R194, desc[UR6][R182.64] ;  /* 0x00000006b6c27981 */ /* 0x0000e4000c1e1500 */
[C---:B0-----:R-:W-:Y:S01]  /*df50*/  IMAD.WIDE R182, R2.reuse, 0x2, R242 ;  /* 0x0000000202b67825 */ /* 0x041fe200078e02f2 */
[----:B------:R-:W-:Y:S01]  /*df60*/  FMNMX R184, R13, R184, !PT ;  /* 0x000000b80db87209 */ /* 0x000fe20007800000 */
[----:B------:R-:W3:Y:S04]  /*df70*/  LDL.64 R242, [R1+0x2b8] ;  /* 0x0002b80001f27983 */ /* 0x000ee80000100a00 */
[----:B------:R0:W3:Y:S02]  /*df80*/  LDG.E.U16 R195, desc[UR6][R182.64] ;  /* 0x00000006b6c37981 */ /* 0x0000e4000c1e1500 */
[----:B0-----:R-:W-:-:S05]  /*df90*/  IMAD.WIDE R182, R2, 0x2, R224 ;  /* 0x0000000202b67825 */ /* 0x001fca00078e02e0 */
[----:B------:R4:W3:Y:S02]  /*dfa0*/  LDG.E.U16 R196, desc[UR6][R182.64] ;  /* 0x00000006b6c47981 */ /* 0x0008e4000c1e1500 */
[C---:B----4-:R-:W-:Y:S02]  /*dfb0*/  IMAD.WIDE R182, R2.reuse, 0x2, R216 ;  /* 0x0000000202b67825 */ /* 0x050fe400078e02d8 */
[----:B------:R-:W4:Y:S04]  /*dfc0*/  LDL.64 R216, [R1+0x2d0] ;  /* 0x0002d00001d87983 */ /* 0x000f280000100a00 */
[----:B------:R0:W4:Y:S02]  /*dfd0*/  LDG.E.U16 R197, desc[UR6][R182.64] ;  /* 0x00000006b6c57981 */ /* 0x000124000c1e1500 */
[----:B0-----:R-:W-:-:S02]  /*dfe0*/  IMAD.WIDE R182, R2, 0x2, R4 ;  /* 0x0000000202b67825 */ /* 0x001fc400078e0204 */
[----:B------:R-:W4:Y:S01]  /*dff0*/  LDL.64 R4, [R1+0x2c8] ;  /* 0x0002c80001047983 */ /* 0x000f220000100a00 */
[----:B------:R-:W-:-:S03]  /*e000*/  FMNMX R184, R14, R184, !PT ;  /* 0x000000b80eb87209 */ /* 0x000fc60007800000 */
[----:B------:R0:W4:Y:S01]  /*e010*/  LDG.E.U16 R198, desc[UR6][R182.64] ;  /* 0x00000006b6c67981 */ /* 0x000122000c1e1500 */
[----:B------:R-:W-:-:S04]  /*e020*/  FMNMX R184, R15, R184, !PT ;  /* 0x000000b80fb87209 */ /* 0x000fc80007800000 */
        /* <DEDUP_REMOVED lines=19> */
[----:B------:R-:W-:Y:S01]  /*e160*/  FMNMX R224, R176, R184, !PT ;  /* 0x000000b8b0e07209 */ /* 0x000fe20007800000 */
[----:B0-----:R-:W-:Y:S02]  /*e170*/  IMAD.WIDE R182, R2, 0x2, R222 ;  /* 0x0000000202b67825 */ /* 0x001fe400078e02de */
[----:B------:R-:W4:Y:S01]  /*e180*/  LDL.64 R222, [R1+0x2b0] ;  /* 0x0002b00001de7983 */ /* 0x000f220000100a00 */
[----:B------:R-:W-:-:S03]  /*e190*/  FMNMX R224, R181, R224, !PT ;  /* 0x000000e0b5e07209 */ /* 0x000fc60007800000 */
[----:B------:R2:W4:Y:S01]  /*e1a0*/  LDG.E.U16 R199, desc[UR6][R182.64] ;  /* 0x00000006b6c77981 */ /* 0x000522000c1e1500 */
[----:B------:R-:W-:Y:S01]  /*e1b0*/  FMNMX R224, R178, R224, !PT ;  /* 0x000000e0b2e07209 */ /* 0x000fe20007800000 */
[----:B--2---:R-:W-:-:S04]  /*e1c0*/  IMAD.WIDE R182, R2, 0x2, R220 ;  /* 0x0000000202b67825 */ /* 0x004fc800078e02dc */
[----:B------:R-:W0:Y:S04]  /*e1d0*/  SHFL.BFLY PT, R220, R224, 0x2, 0x1f ;  /* 0x0c401f00e0dc7f89 */ /* 0x000e2800000e0000 */
[----:B------:R3:W2:Y:S02]  /*e1e0*/  LDG.E.U16 R200, desc[UR6][R182.64] ;  /* 0x00000006b6c87981 */ /* 0x0006a4000c1e1500 */
[----:B---3--:R-:W-:-:S05]  /*e1f0*/  IMAD.WIDE R182, R2, 0x2, R218 ;  /* 0x0000000202b67825 */ /* 0x008fca00078e02da */
[----:B------:R1:W3:Y:S01]  /*e200*/  LDG.E.U16 R202, desc[UR6][R182.64] ;  /* 0x00000006b6ca7981 */ /* 0x0002e2000c1e1500 */
[----:B0-----:R-:W-:Y:S01]  /*e210*/  FMNMX R224, R224, R220, !PT ;  /* 0x000000dce0e07209 */ /* 0x001fe20007800000 */
[C---:B----4-:R-:W-:Y:S02]  /*e220*/  IMAD.WIDE R184, R2.reuse, 0x2, R4 ;  /* 0x0000000202b87825 */ /* 0x050fe400078e0204 */
[----:B------:R-:W4:Y:S02]  /*e230*/  LDL.64 R4, [R1+0x2a0] ;  /* 0x0002a00001047983 */ /* 0x000f240000100a00 */
[C---:B-1----:R-:W-:Y:S02]  /*e240*/  IMAD.WIDE R182, R2.reuse, 0x2, R216 ;  /* 0x0000000202b67825 */ /* 0x042fe400078e02d8 */
[----:B------:R-:W2:Y:S04]  /*e250*/  LDL.64 R216, [R1+0x298] ;  /* 0x0002980001d87983 */ /* 0x000ea80000100a00 */
[----:B------:R-:W3:Y:S04]  /*e260*/  LDL.LU R231, [R1+0x40] ;  /* 0x0000400001e77983 */ /* 0x000ee80000300800 */
[----:B------:R-:W3:Y:S04]  /*e270*/  LDL.LU R218, [R1+0x38] ;  /* 0x0000380001da7983 */ /* 0x000ee80000300800 */
[----:B------:R-:W2:Y:S04]  /*e280*/  LDL.64 R220, [R1+0x290] ;  /* 0x0002900001dc7983 */ /* 0x000ea80000100a00 */
[----:B------:R0:W3:Y:S04]  /*e290*/  LDG.E.U16 R203, desc[UR6][R182.64] ;  /* 0x00000006b6cb7981 */ /* 0x0000e8000c1e1500 */
[----:B------:R1:W3:Y:S01]  /*e2a0*/  LDG.E.U16 R206, desc[UR6][R184.64] ;  /* 0x00000006b8ce7981 */ /* 0x0002e2000c1e1500 */
[----:B0-----:R-:W-:-:S03]  /*e2b0*/  IMAD.WIDE R182, R2, 0x2, R250 ;  /* 0x0000000202b67825 */ /* 0x001fc600078e02fa */
[----:B------:R-:W3:Y:S01]  /*e2c0*/  LDL.64 R250, [R1+0x278] ;  /* 0x0002780001fa7983 */ /* 0x000ee20000100a00 */
[----:B-1----:R-:W-:-:S03]  /*e2d0*/  IMAD.WIDE R184, R2, 0x2, R242 ;  /* 0x0000000202b87825 */ /* 0x002fc600078e02f2 */
[----:B------:R-:W3:Y:S04]  /*e2e0*/  LDL.64 R242, [R1+0x288] ;  /* 0x0002880001f27983 */ /* 0x000ee80000100a00 */
[----:B------:R0:W3:Y:S04]  /*e2f0*/  LDG.E.U16 R207, desc[UR6][R182.64] ;  /* 0x00000006b6cf7981 */ /* 0x0000e8000c1e1500 */
[----:B------:R4:W3:Y:S01]  /*e300*/  LDG.E.U16 R210, desc[UR6][R184.64] ;  /* 0x00000006b8d27981 */ /* 0x0008e2000c1e1500 */
[----:B0-----:R-:W-:-:S03]  /*e310*/  IMAD.WIDE R182, R2, 0x2, R244 ;  /* 0x0000000202b67825 */ /* 0x001fc600078e02f4 */
[----:B------:R-:W3:Y:S04]  /*e320*/  LDL.64 R244, [R1+0x270] ;  /* 0x0002700001f47983 */ /* 0x000ee80000100a00 */
[----:B------:R2:W3:Y:S01]  /*e330*/  LDG.E.U16 R214, desc[UR6][R182.64] ;  /* 0x00000006b6d67981 */ /* 0x0004e2000c1e1500 */
[----:B------:R-:W-:-:S03]  /*e340*/  IMAD.WIDE R186, R2, 0x2, R222 ;  /* 0x0000000202ba7825 */ /* 0x000fc600078e02de */
[----:B------:R-:W3:Y:S04]  /*e350*/  LDL.64 R222, [R1+0x280] ;  /* 0x0002800001de7983 */ /* 0x000ee80000100a00 */
[----:B------:R0:W3:Y:S01]  /*e360*/  LDG.E.U16 R211, desc[UR6][R186.64] ;  /* 0x00000006bad37981 */ /* 0x0000e2000c1e1500 */
[----:B----4-:R-:W-:-:S03]  /*e370*/  IMAD.WIDE R184, R2, 0x2, R4 ;  /* 0x0000000202b87825 */ /* 0x010fc600078e0204 */
[----:B------:R-:W4:Y:S01]  /*e380*/  LDL.64 R4, [R1+0x268] ;  /* 0x0002680001047983 */ /* 0x000f220000100a00 */
[----:B--2---:R-:W-:-:S03]  /*e390*/  IMAD.WIDE R182, R2, 0x2, R220 ;  /* 0x0000000202b67825 */ /* 0x004fc600078e02dc */
[----:B------:R3:W2:Y:S04]  /*e3a0*/  LDG.E.U16 R215, desc[UR6][R184.64] ;  /* 0x00000006b8d77981 */ /* 0x0006a8000c1e1500 */
[----:B------:R1:W2:Y:S01]  /*e3b0*/  LDG.E.U16 R220, desc[UR6][R182.64] ;  /* 0x00000006b6dc7981 */ /* 0x0002a2000c1e1500 */
[----:B0-----:R-:W-:-:S05]  /*e3c0*/  IMAD.WIDE R186, R2, 0x2, R216 ;  /* 0x0000000202ba7825 */ /* 0x001fca00078e02d8 */
[----:B------:R-:W2:Y:S01]  /*e3d0*/  LDG.E.U16 R216, desc[UR6][R186.64] ;  /* 0x00000006bad87981 */ /* 0x000ea2000c1e1500 */
[----:B---3--:R-:W-:-:S03]  /*e3e0*/  IMAD.WIDE R184, R2, 0x2, R242 ;  /* 0x0000000202b87825 */ /* 0x008fc600078e02f2 */
[----:B------:R-:W3:Y:S01]  /*e3f0*/  LDL.LU R242, [R1+0x128] ;  /* 0x0001280001f27983 */ /* 0x000ee20000300800 */
[----:B-1----:R-:W-:-:S03]  /*e400*/  IMAD.WIDE R182, R2, 0x2, R250 ;  /* 0x0000000202b67825 */ /* 0x002fc600078e02fa */
[----:B------:R0:W3:Y:S02]  /*e410*/  LDG.E.U16 R221, desc[UR6][R184.64] ;  /* 0x00000006b8dd7981 */ /* 0x0000e4000c1e1500 */
[----:B0-----:R-:W-:-:S06]  /*e420*/  IMAD.WIDE R184, R2, 0x2, R244 ;  /* 0x0000000202b87825 */ /* 0x001fcc00078e02f4 */
[----:B------:R-:W3:Y:S01]  /*e430*/  LDG.E.U16 R184, desc[UR6][R184.64] ;  /* 0x00000006b8b87981 */ /* 0x000ee2000c1e1500 */
[----:B------:R-:W-:-:S03]  /*e440*/  IMAD.WIDE R186, R2, 0x2, R222 ;  /* 0x0000000202ba7825 */ /* 0x000fc600078e02de */
[----:B------:R-:W3:Y:S04]  /*e450*/  LDG.E.U16 R223, desc[UR6][R182.64] ;  /* 0x00000006b6df7981 */ /* 0x000ee8000c1e1500 */
[----:B------:R4:W3:Y:S02]  /*e460*/  LDG.E.U16 R222, desc[UR6][R186.64] ;  /* 0x00000006bade7981 */ /* 0x0008e4000c1e1500 */
[----:B----4-:R-:W-:-:S06]  /*e470*/  IMAD.WIDE R186, R2, 0x2, R4 ;  /* 0x0000000202ba7825 */ /* 0x010fcc00078e0204 */
[----:B------:R0:W4:Y:S01]  /*e480*/  LDG.E.U16 R186, desc[UR6][R186.64] ;  /* 0x00000006baba7981 */ /* 0x000122000c1e1500 */
[----:B------:R-:W-:Y:S06]  /*e490*/  BAR.SYNC.DEFER_BLOCKING 0x0 ;  /* 0x0000000000007b1d */ /* 0x000fec0000010000 */
[----:B--2---:R-:W-:Y:S04]  /*e4a0*/  STL [R1+0x6f4], R220 ;  /* 0x0006f4dc01007387 */ /* 0x004fe80000100800 */
[----:B------:R1:W-:Y:S04]  /*e4b0*/  STS.U16 [R0+UR4+0x10800], R23 ;  /* 0x0108001700007988 */ /* 0x0003e80008000404 */
[----:B------:R2:W-:Y:S04]  /*e4c0*/  STS.U16 [R0+UR4+0x10c00], R21 ;  /* 0x010c001500007988 */ /* 0x0005e80008000404 */
[----:B------:R0:W-:Y:S04]  /*e4d0*/  STS.U16 [R0+UR4+0x11000], R18 ;  /* 0x0110001200007988 */ /* 0x0001e80008000404 */
[----:B-1----:R-:W4:Y:S04]  /*e4e0*/  LDL.LU R23, [R1+0x718] ;  /* 0x0007180001177983 */ /* 0x002f280000300800 */
[----:B--2---:R-:W2:Y:S04]  /*e4f0*/  LDL.LU R21, [R1+0x714] ;  /* 0x0007140001157983 */ /* 0x004ea80000300800 */
[----:B0-----:R-:W4:Y:S04]  /*e500*/  LDL.LU R18, [R1+0x710] ;  /* 0x0007100001127983 */ /* 0x001f280000300800 */
[----:B------:R0:W-:Y:S04]  /*e510*/  STS.U16 [R0+UR4+0x11400], R237 ;  /* 0x011400ed00007988 */ /* 0x0001e80008000404 */
[----:B------:R1:W-:Y:S04]  /*e520*/  STS.U16 [R0+UR4+0x11800], R238 ;  /* 0x011800ee00007988 */ /* 0x0003e80008000404 */
[----:B------:R1:W-:Y:S04]  /*e530*/  STS.U16 [R0+UR4+0x11c00], R239 ;  /* 0x011c00ef00007988 */ /* 0x0003e80008000404 */
[----:B0-----:R-:W2:Y:S04]  /*e540*/  LDL.LU R237, [R1+0x70c] ;  /* 0x00070c0001ed7983 */ /* 0x001ea80000300800 */
[----:B-1----:R-:W4:Y:S04]  /*e550*/  LDL.LU R238, [R1+0x708] ;  /* 0x0007080001ee7983 */ /* 0x002f280000300800 */
[----:B------:R-:W2:Y:S04]  /*e560*/  LDL.LU R239, [R1+0x704] ;  /* 0x0007040001ef7983 */ /* 0x000ea80000300800 */
[----:B------:R0:W-:Y:S04]  /*e570*/  STS.U16 [R0+UR4+0x12000], R233 ;  /* 0x012000e900007988 */ /* 0x0001e80008000404 */
[----:B------:R1:W-:Y:S04]  /*e580*/  STS.U16 [R0+UR4+0x10000], R231 ;  /* 0x010000e700007988 */ /* 0x0003e80008000404 */
[----:B0-----:R-:W4:Y:S04]  /*e590*/  LDL.LU R233, [R1+0x700] ;  /* 0x0007000001e97983 */ /* 0x001f280000300800 */
[----:B------:R-:W2:Y:S04]  /*e5a0*/  LDL.LU R249, [R1+0x4c] ;  /* 0x00004c0001f97983 */ /* 0x000ea80000300800 */
[----:B------:R-:W2:Y:S04]  /*e5b0*/  LDL.LU R250, [R1+0x44] ;  /* 0x0000440001fa7983 */ /* 0x000ea80000300800 */
[----:B------:R-:W2:Y:S04]  /*e5c0*/  LDL.LU R252, [R1+0x28] ;  /* 0x0000280001fc7983 */ /* 0x000ea80000300800 */
[----:B-1----:R-:W2:Y:S04]  /*e5d0*/  LDL.LU R231, [R1+0x3c] ;  /* 0x00003c0001e77983 */ /* 0x002ea80000300800 */
[----:B------:R-:W4:Y:S04]  /*e5e0*/  LDL.LU R3, [R1+0x1c] ;  /* 0x00001c0001037983 */ /* 0x000f280000300800 */
[----:B------:R-:W2:Y:S04]  /*e5f0*/  LDL.LU R235, [R1+0x18] ;  /* 0x0000180001eb7983 */ /* 0x000ea80000300800 */
[----:B------:R-:W2:Y:S04]  /*e600*/  LDL.LU R251, [R1+0x14] ;  /* 0x0000140001fb7983 */ /* 0x000ea80000300800 */
[----:B------:R-:W2:Y:S04]  /*e610*/  LDL.LU R217, [R1+0x10] ;  /* 0x0000100001d97983 */ /* 0x000ea80000300800 */
[----:B------:R-:W2:Y:S04]  /*e620*/  LDL.LU R4, [R1+0xc] ;  /* 0x00000c0001047983 */ /* 0x000ea80000300800 */
[----:B------:R-:W2:Y:S04]  /*e630*/  LDL.LU R5, [R1+0x8] ;  /* 0x0000080001057983 */ /* 0x000ea80000300800 */
[----:B------:R-:W2:Y:S04]  /*e640*/  LDL.LU R219, [R1+0x4] ;  /* 0x0000040001db7983 */ /* 0x000ea80000300800 */
[----:B------:R0:W-:Y:S04]  /*e650*/  STS.U16 [R0+UR4+0x10400], R218 ;  /* 0x010400da00007988 */ /* 0x0001e80008000404 */
[----:B0-----:R-:W2:Y:S04]  /*e660*/  LDL.LU R218, [R1] ;  /* 0x0000000001da7983 */ /* 0x001ea80000300800 */
[----:B------:R-:W2:Y:S04]  /*e670*/  LDL.LU R247, [R1+0x12c] ;  /* 0x00012c0001f77983 */ /* 0x000ea80000300800 */
[----:B------:R-:W0:Y:S02]  /*e680*/  SHFL.BFLY PT, R225, R224, 0x1, 0x1f ;  /* 0x0c201f00e0e17f89 */ /* 0x000e2400000e0000 */
[----:B0-----:R-:W-:-:S04]  /*e690*/  FMNMX R182, R224, R225, !PT ;  /* 0x000000e1e0b67209 */ /* 0x001fc80007800000 */
[----:B---3--:R-:W-:-:S05]  /*e6a0*/  FMNMX R182, R182, R242, !PT ;  /* 0x000000f2b6b67209 */ /* 0x008fca0007800000 */
[--C-:B------:R-:W-:Y:S01]  /*e6b0*/  FADD R9, R9, -R182.reuse ;  /* 0x800000b609097221 */ /* 0x100fe20000000000 */
[--C-:B------:R-:W-:Y:S01]  /*e6c0*/  FADD R183, R8, -R182.reuse ;  /* 0x800000b608b77221 */ /* 0x100fe20000000000 */
[--C-:B------:R-:W-:Y:S02]  /*e6d0*/  FADD R11, R11, -R182.reuse ;  /* 0x800000b60b0b7221 */ /* 0x100fe40000000000 */
[----:B------:R-:W-:Y:S02]  /*e6e0*/  FMUL R9, R9, 1.4426950216293334961 ;  /* 0x3fb8aa3b09097820 */ /* 0x000fe40000400000 */
[----:B------:R-:W-:Y:S02]  /*e6f0*/  FMUL R11, R11, 1.4426950216293334961 ;  /* 0x3fb8aa3b0b0b7820 */ /* 0x000fe40000400000 */
[----:B------:R0:W-:Y:S02]  /*e700*/  MUFU.EX2 R8, R9 ;  /* 0x0000000900087308 */ /* 0x0001e40000000800 */
[----:B0-----:R-:W-:Y:S01]  /*e710*/  FMUL R9, R183, 1.4426950216293334961 ;  /* 0x3fb8aa3bb7097820 */ /* 0x001fe20000400000 */
[----:B------:R-:W-:-:S05]  /*e720*/  FADD R183, R10, -R182 ;  /* 0x800000b60ab77221 */ /* 0x000fca0000000000 */
[----:B------:R0:W-:Y:S02]  /*e730*/  MUFU.EX2 R10, R11 ;  /* 0x0000000b000a7308 */ /* 0x0001e40000000800 */
[----:B0-----:R-:W-:Y:S01]  /*e740*/  FMUL R11, R183, 1.4426950216293334961 ;  /* 0x3fb8aa3bb70b7820 */ /* 0x001fe20000400000 */
[--C-:B------:R-:W-:Y:S01]  /*e750*/  FADD R153, R153, -R182.reuse ;  /* 0x800000b699997221 */ /* 0x100fe20000000000 */
[----:B------:R-:W-:Y:S01]  /*e760*/  FMUL R204, R204, UR5 ;  /* 0x00000005cccc7c20 */ /* 0x000fe20008400000 */
[----:B------:R-:W-:Y:S01]  /*e770*/  FMUL R205, R205, UR5 ;  /* 0x00000005cdcd7c20 */ /* 0x000fe20008400000 */
[----:B------:R-:W-:Y:S01]  /*e780*/  FMUL R185, R209, UR5 ;  /* 0x00000005d1b97c20 */ /* 0x000fe20008400000 */
[----:B------:R-:W-:Y:S01]  /*e790*/  FMUL R212, R212, UR5 ;  /* 0x00000005d4d47c20 */ /* 0x000fe20008400000 */
[----:B------:R-:W-:-:S03]  /*e7a0*/  FADD R160, R160, -R182 ;  /* 0x800000b6a0a07221 */ /* 0x000fc60000000000 */
[----:B------:R-:W-:Y:S01]  /*e7b0*/  FSEL R185, R185, -INF , !P3 ;  /* 0xff800000b9b97808 */ /* 0x000fe20005800000 */
[----:B------:R-:W-:Y:S01]  /*e7c0*/  FMUL R213, R213, UR5 ;  /* 0x00000005d5d57c20 */ /* 0x000fe20008400000 */
[----:B------:R-:W-:Y:S01]  /*e7d0*/  STS.U16 [R0+UR4+0x14c00], R230 ;  /* 0x014c00e600007988 */ /* 0x000fe20008000404 */
[----:B----4-:R-:W-:-:S04]  /*e7e0*/  FMNMX R183, R233, R3, !PT ;  /* 0x00000003e9b77209 */ /* 0x010fc80007800000 */
[----:B--2---:R-:W-:-:S04]  /*e7f0*/  FMNMX R183, R235, R183, !PT ;  /* 0x000000b7ebb77209 */ /* 0x004fc80007800000 */
        /* <DEDUP_REMOVED lines=19> */
[----:B------:R-:W-:-:S03]  /*e930*/  FMUL R183, R153, 1.4426950216293334961 ;  /* 0x3fb8aa3b99b77820 */ /* 0x000fc60000400000 */
[----:B------:R-:W-:Y:S01]  /*e940*/  FMNMX R187, R167, R187, !PT ;  /* 0x000000bba7bb7209 */ /* 0x000fe20007800000 */
[----:B------:R-:W-:Y:S01]  /*e950*/  FMUL R153, R201, UR5 ;  /* 0x00000005c9997c20 */ /* 0x000fe20008400000 */
[--C-:B------:R-:W-:Y:S02]  /*e960*/  FADD R201, R157, -R182.reuse ;  /* 0x800000b69dc97221 */ /* 0x100fe40000000000 */
[----:B------:R-:W-:Y:S01]  /*e970*/  FMNMX R187, R166, R187, !PT ;  /* 0x000000bba6bb7209 */ /* 0x000fe20007800000 */
[----:B------:R-:W-:Y:S01]  /*e980*/  FMUL R157, R208, UR5 ;  /* 0x00000005d09d7c20 */ /* 0x000fe20008400000 */
[----:B------:R-:W-:Y:S01]  /*e990*/  FADD R208, R156, -R182 ;  /* 0x800000b69cd07221 */ /* 0x000fe20000000000 */
[----:B------:R-:W-:Y:S02]  /*e9a0*/  FSEL R156, R153, -INF , !P6 ;  /* 0xff800000999c7808 */ /* 0x000fe40007000000 */
[----:B------:R-:W-:Y:S02]  /*e9b0*/  FMNMX R187, R170, R187, !PT ;  /* 0x000000bbaabb7209 */ /* 0x000fe40007800000 */
[----:B------:R-:W-:-:S02]  /*e9c0*/  FSEL R153, R204, -INF , !P0 ;  /* 0xff800000cc997808 */ /* 0x000fc40004000000 */
[----:B------:R-:W-:Y:S01]  /*e9d0*/  FMNMX R187, R156, R187, !PT ;  /* 0x000000bb9cbb7209 */ /* 0x000fe20007800000 */
[----:B------:R-:W-:Y:S01]  /*e9e0*/  FMUL R209, R208, 1.4426950216293334961 ;  /* 0x3fb8aa3bd0d17820 */ /* 0x000fe20000400000 */
[----:B------:R-:W-:Y:S01]  /*e9f0*/  FADD R208, R161, -R182 ;  /* 0x800000b6a1d07221 */ /* 0x000fe20000000000 */
[----:B------:R-:W-:Y:S02]  /*ea00*/  FSEL R161, R205, -INF , !P1 ;  /* 0xff800000cda17808 */ /* 0x000fe40004800000 */
[----:B------:R-:W-:Y:S02]  /*ea10*/  FMNMX R187, R153, R187, !PT ;  /* 0x000000bb99bb7209 */ /* 0x000fe40007800000 */
[----:B------:R-:W-:Y:S02]  /*ea20*/  FSEL R157, R157, -INF , !P5 ;  /* 0xff8000009d9d7808 */ /* 0x000fe40006800000 */
[----:B------:R-:W-:Y:S01]  /*ea30*/  FMNMX R187, R161, R187, !PT ;  /* 0x000000bba1bb7209 */ /* 0x000fe20007800000 */
[----:B------:R-:W-:-:S03]  /*ea40*/  FMUL R205, R208, 1.4426950216293334961 ;  /* 0x3fb8aa3bd0cd7820 */ /* 0x000fc60000400000 */
[----:B------:R-:W-:Y:S01]  /*ea50*/  FMNMX R187, R157, R187, !PT ;  /* 0x000000bb9dbb7209 */ /* 0x000fe20007800000 */
[----:B------:R-:W-:Y:S01]  /*ea60*/  FMUL R208, R160, 1.4426950216293334961 ;  /* 0x3fb8aa3ba0d07820 */ /* 0x000fe20000400000 */
[----:B------:R-:W-:Y:S02]  /*ea70*/  FSEL R160, R212, -INF , !P4 ;  /* 0xff800000d4a07808 */ /* 0x000fe40006000000 */
[----:B------:R-:W-:Y:S01]  /*ea80*/  FMNMX R187, R185, R187, !PT ;  /* 0x000000bbb9bb7209 */ /* 0x000fe20007800000 */
[----:B------:R0:W-:Y:S03]  /*ea90*/  MUFU.EX2 R204, R209 ;  /* 0x000000d100cc7308 */ /* 0x0001e60000000800 */
[----:B------:R-:W-:Y:S01]  /*eaa0*/  FMNMX R187, R160, R187, !PT ;  /* 0x000000bba0bb7209 */ /* 0x000fe20007800000 */
[--C-:B------:R-:W-:Y:S01]  /*eab0*/  FADD R212, R165, -R182.reuse ;  /* 0x800000b6a5d47221 */ /* 0x100fe20000000000 */
[----:B0-----:R-:W-:Y:S01]  /*eac0*/  FADD R209, R164, -R182 ;  /* 0x800000b6a4d17221 */ /* 0x001fe20000000000 */
[----:B------:R-:W-:-:S04]  /*ead0*/  FSEL R164, R213, -INF , !P2 ;  /* 0xff800000d5a47808 */ /* 0x000fc80005000000 */
[----:B------:R-:W-:Y:S01]  /*eae0*/  FMNMX R165, R164, R187, !PT ;  /* 0x000000bba4a57209 */ /* 0x000fe20007800000 */
[----:B------:R-:W-:-:S04]  /*eaf0*/  FADD R213, R168, -R182 ;  /* 0x800000b6a8d57221 */ /* 0x000fc80000000000 */
[----:B------:R-:W0:Y:S02]  /*eb00*/  SHFL.BFLY PT, R168, R165, 0x2, 0x1f ;  /* 0x0c401f00a5a87f89 */ /* 0x000e2400000e0000 */
[----:B0-----:R-:W-:-:S05]  /*eb10*/  FMNMX R165, R165, R168, !PT ;  /* 0x000000a8a5a57209 */ /* 0x001fca0007800000 */
[----:B------:R-:W0:Y:S04]  /*eb20*/  SHFL.BFLY PT, R168, R165, 0x1, 0x1f ;  /* 0x0c201f00a5a87f89 */ /* 0x000e2800000e0000 */
[----:B------:R1:W-:Y:S01]  /*eb30*/  STS.U16 [R0+UR4+0x15000], R234 ;  /* 0x015000ea00007988 */ /* 0x0003e20008000404 */
[----:B0-----:R-:W-:Y:S01]  /*eb40*/  FMNMX R168, R165, R168, !PT ;  /* 0x000000a8a5a87209 */ /* 0x001fe20007800000 */
[----:B------:R-:W-:-:S03]  /*eb50*/  FADD R165, -R182, R242 ;  /* 0x000000f2b6a57221 */ /* 0x000fc60000000100 */
[----:B------:R-:W-:Y:S01]  /*eb60*/  FMNMX R230, R168, R247, !PT ;  /* 0x000000f7a8e67209 */ /* 0x000fe20007800000 */
[----:B------:R-:W-:-:S04]  /*eb70*/  FMUL R165, R165, 1.4426950216293334961 ;  /* 0x3fb8aa3ba5a57820 */ /* 0x000fc80000400000 */
[--C-:B------:R-:W-:Y:S02]  /*eb80*/  FADD R168, R233, -R230.reuse ;  /* 0x800000e6e9a87221 */ /* 0x100fe40000000000 */
[----:B------:R0:W2:Y:S02]  /*eb90*/  MUFU.EX2 R233, R165 ;  /* 0x000000a500e97308 */ /* 0x0000a40000000800 */
[----:B------:R-:W-:Y:S01]  /*eba0*/  FMUL R168, R168, 1.4426950216293334961 ;  /* 0x3fb8aa3ba8a87820 */ /* 0x000fe20000400000 */
[----:B0-----:R-:W-:-:S05]  /*ebb0*/  FADD R165, R3, -R230 ;  /* 0x800000e603a57221 */ /* 0x001fca0000000000 */
[----:B-1----:R0:W-:Y:S01]  /*ebc0*/  MUFU.EX2 R234, R168 ;  /* 0x000000a800ea7308 */ /* 0x0021e20000000800 */
[----:B------:R-:W-:Y:S01]  /*ebd0*/  FMUL R165, R165, 1.4426950216293334961 ;  /* 0x3fb8aa3ba5a57820 */ /* 0x000fe20000400000 */
[----:B0-----:R-:W-:-:S06]  /*ebe0*/  FADD R168, R235, -R230 ;  /* 0x800000e6eba87221 */ /* 0x001fcc0000000000 */
[----:B------:R0:W-:Y:S01]  /*ebf0*/  MUFU.EX2 R235, R165 ;  /* 0x000000a500eb7308 */ /* 0x0001e20000000800 */
[----:B------:R1:W-:Y:S01]  /*ec00*/  STS.U16 [R0+UR4+0x15c00], R180 ;  /* 0x015c00b400007988 */ /* 0x0003e20008000404 */
[----:B------:R-:W-:Y:S01]  /*ec10*/  FMUL R168, R168, 1.4426950216293334961 ;  /* 0x3fb8aa3ba8a87820 */ /* 0x000fe20000400000 */
[----:B0-----:R-:W-:-:S04]  /*ec20*/  FADD R165, R251, -R230 ;  /* 0x800000e6fba57221 */ /* 0x001fc80000000000 */
[----:B------:R-:W-:Y:S01]  /*ec30*/  FMUL R165, R165, 1.4426950216293334961 ;  /* 0x3fb8aa3ba5a57820 */ /* 0x000fe20000400000 */
[----:B------:R0:W-:Y:S03]  /*ec40*/  STS.U16 [R0+UR4+0x12400], R236 ;  /* 0x012400ec00007988 */ /* 0x0001e60008000404 */
[----:B-1----:R1:W-:Y:S01]  /*ec50*/  MUFU.EX2 R180, R165 ;  /* 0x000000a500b47308 */ /* 0x0023e20000000800 */
[----:B------:R3:W-:Y:S07]  /*ec60*/  STS.U16 [R0+UR4+0x16400], R189 ;  /* 0x016400bd00007988 */ /* 0x0007ee0008000404 */
[----:B0-----:R0:W-:Y:S01]  /*ec70*/  MUFU.EX2 R236, R168 ;  /* 0x000000a800ec7308 */ /* 0x0011e20000000800 */
[--C-:B-1----:R-:W-:Y:S01]  /*ec80*/  FADD R165, R4, -R230.reuse ;  /* 0x800000e604a57221 */ /* 0x102fe20000000000 */
[----:B------:R1:W-:Y:S03]  /*ec90*/  STS.U16 [R0+UR4+0x16000], R188 ;  /* 0x016000bc00007988 */ /* 0x0003e60008000404 */
[----:B------:R-:W-:Y:S01]  /*eca0*/  FMUL R165, R165, 1.4426950216293334961 ;  /* 0x3fb8aa3ba5a57820 */ /* 0x000fe20000400000 */
[----:B------:R-:W4:Y:S01]  /*ecb0*/  LDL.LU R4, [R1+0x104] ;  /* 0x0001040001047983 */ /* 0x000f220000300800 */
[----:B0-----:R-:W-:-:S02]  /*ecc0*/  FADD R168, R217, -R230 ;  /* 0x800000e6d9a87221 */ /* 0x001fc40000000000 */
[----:B---3--:R0:W-:Y:S02]  /*ecd0*/  MUFU.EX2 R189, R165 ;  /* 0x000000a500bd7308 */ /* 0x0081e40000000800 */
[----:B------:R-:W-:-:S06]  /*ece0*/  FMUL R168, R168, 1.4426950216293334961 ;  /* 0x3fb8aa3ba8a87820 */ /* 0x000fcc0000400000 */
[----:B-1----:R1:W-:Y:S01]  /*ecf0*/  MUFU.EX2 R188, R168 ;  /* 0x000000a800bc7308 */ /* 0x0023e20000000800 */
[--C-:B0-----:R-:W-:Y:S02]  /*ed00*/  FADD R165, R219, -R230.reuse ;  /* 0x800000e6dba57221 */ /* 0x101fe40000000000 */
[----:B------:R-:W3:Y:S04]  /*ed10*/  LDL.LU R219, [R1+0xfc] ;  /* 0x0000fc0001db7983 */ /* 0x000ee80000300800 */
[----:B------:R-:W2:Y:S01]  /*ed20*/  LDL.LU R251, [R1+0xf0] ;  /* 0x0000f00001fb7983 */ /* 0x000ea20000300800 */
[----:B-1----:R-:W-:-:S03]  /*ed30*/  FADD R168, R5, -R230 ;  /* 0x800000e605a87221 */ /* 0x002fc60000000000 */
[----:B------:R-:W2:Y:S01]  /*ed40*/  LDL.LU R5, [R1+0xe4] ;  /* 0x0000e40001057983 */ /* 0x000ea20000300800 */
[--C-:B------:R-:W-:Y:S01]  /*ed50*/  FADD R237, R237, -R230.reuse ;  /* 0x800000e6eded7221 */ /* 0x100fe20000000000 */
[--C-:B------:R-:W-:Y:S01]  /*ed60*/  FADD R239, R239, -R230.reuse ;  /* 0x800000e6efef7221 */ /* 0x100fe20000000000 */
[----:B------:R-:W-:Y:S01]  /*ed70*/  FADD R238, R238, -R230 ;  /* 0x800000e6eeee7221 */ /* 0x000fe20000000000 */
[----:B------:R-:W-:Y:S01]  /*ed80*/  FMUL R165, R165, 1.4426950216293334961 ;  /* 0x3fb8aa3ba5a57820 */ /* 0x000fe20000400000 */
[----:B------:R-:W-:Y:S01]  /*ed90*/  FMUL R237, R237, 1.4426950216293334961 ;  /* 0x3fb8aa3beded7820 */ /* 0x000fe20000400000 */
[----:B------:R-:W2:Y:S04]  /*eda0*/  LDL.LU R220, [R1+0xb4] ;  /* 0x0000b40001dc7983 */ /* 0x000ea80000300800 */
[----:B------:R0:W-:Y:S04]  /*edb0*/  STS.U16 [R0+UR4+0x17400], R207 ;  /* 0x017400cf00007988 */ /* 0x0001e80008000404 */
[----:B------:R1:W-:Y:S04]  /*edc0*/  STS.U16 [R0+UR4+0x16c00], R196 ;  /* 0x016c00c400007988 */ /* 0x0003e80008000404 */
[----:B------:R-:W2:Y:S01]  /*edd0*/  LDL.LU R242, [R1+0xa4] ;  /* 0x0000a40001f27983 */ /* 0x000ea20000300800 */
[----:B0-----:R-:W-:-:S03]  /*ede0*/  FMUL R207, R239, 1.4426950216293334961 ;  /* 0x3fb8aa3befcf7820 */ /* 0x001fc60000400000 */
[----:B------:R0:W-:Y:S01]  /*edf0*/  STS.U16 [R0+UR4+0x17800], R215 ;  /* 0x017800d700007988 */ /* 0x0001e20008000404 */
[----:B-1----:R1:W-:Y:S03]  /*ee00*/  MUFU.EX2 R196, R165 ;  /* 0x000000a500c47308 */ /* 0x0023e60000000800 */
[----:B------:R-:W2:Y:S01]  /*ee10*/  LDL.LU R239, [R1+0xbc] ;  /* 0x0000bc0001ef7983 */ /* 0x000ea20000300800 */
[----:B------:R-:W-:-:S03]  /*ee20*/  FMUL R168, R168, 1.4426950216293334961 ;  /* 0x3fb8aa3ba8a87820 */ /* 0x000fc60000400000 */
[----:B------:R1:W-:Y:S01]  /*ee30*/  STS.U16 [R0+UR4+0x17c00], R222 ;  /* 0x017c00de00007988 */ /* 0x0003e20008000404 */
[----:B0-----:R-:W-:Y:S01]  /*ee40*/  FMUL R215, R238, 1.4426950216293334961 ;  /* 0x3fb8aa3beed77820 */ /* 0x001fe20000400000 */
[--C-:B-1----:R-:W-:Y:S02]  /*ee50*/  FADD R165, R18, -R230.reuse ;  /* 0x800000e612a57221 */ /* 0x102fe40000000000 */
[----:B------:R-:W2:Y:S01]  /*ee60*/  LDL.LU R238, [R1+0xc8] ;  /* 0x0000c80001ee7983 */ /* 0x000ea20000300800 */
[----:B------:R0:W-:Y:S03]  /*ee70*/  MUFU.EX2 R18, R237 ;  /* 0x000000ed00127308 */ /* 0x0001e60000000800 */
[----:B------:R-:W2:Y:S04]  /*ee80*/  LDL.LU R222, [R1+0xd8] ;  /* 0x0000d80001de7983 */ /* 0x000ea80000300800 */
[----:B0-----:R-:W2:Y:S04]  /*ee90*/  LDL.LU R237, [R1+0xd4] ;  /* 0x0000d40001ed7983 */ /* 0x001ea80000300800 */
[----:B------:R0:W-:Y:S04]  /*eea0*/  STS.U16 [R0+UR4+0x16800], R192 ;  /* 0x016800c000007988 */ /* 0x0001e80008000404 */
[----:B------:R-:W2:Y:S04]  /*eeb0*/  LDL.LU R243, [R1+0x9c] ;  /* 0x00009c0001f37983 */ /* 0x000ea80000300800 */
[----:B------:R-:W2:Y:S01]  /*eec0*/  LDL.LU R244, [R1+0x94] ;  /* 0x0000940001f47983 */ /* 0x000ea20000300800 */
[----:B0-----:R0:W-:Y:S03]  /*eed0*/  MUFU.EX2 R192, R168 ;  /* 0x000000a800c07308 */ /* 0x0011e60000000800 */
[----:B------:R1:W-:Y:S04]  /*eee0*/  STS.U16 [R0+UR4+0x13800], R249 ;  /* 0x013800f900007988 */ /* 0x0003e80008000404 */
[----:B------:R-:W2:Y:S01]  /*eef0*/  LDL.LU R245, [R1+0x84] ;  /* 0x0000840001f57983 */ /* 0x000ea20000300800 */
[----:B0-----:R-:W-:Y:S01]  /*ef00*/  FADD R168, R218, -R230 ;  /* 0x800000e6daa87221 */ /* 0x001fe20000000000 */
[----:B------:R-:W-:-:S02]  /*ef10*/  LOP3.LUT R218, R0, 0x20, RZ, 0x3c, !PT ;  /* 0x0000002000da7812 */ /* 0x000fc400078e3cff */
[----:B------:R0:W-:Y:S04]  /*ef20*/  STS.U16 [R0+UR4+0x13c00], R250 ;  /* 0x013c00fa00007988 */ /* 0x0001e80008000404 */
[----:B-1----:R-:W2:Y:S04]  /*ef30*/  LDL.LU R249, [R1+0x80] ;  /* 0x0000800001f97983 */ /* 0x002ea80000300800 */
[----:B------:R1:W-:Y:S04]  /*ef40*/  STS.U16 [R0+UR4+0x14000], R252 ;  /* 0x014000fc00007988 */ /* 0x0003e80008000404 */
[----:B0-----:R-:W2:Y:S04]  /*ef50*/  LDL.LU R250, [R1+0x74] ;  /* 0x0000740001fa7983 */ /* 0x001ea80000300800 */
[----:B------:R-:W-:Y:S04]  /*ef60*/  STS.U16 [R0+UR4+0x12800], R229 ;  /* 0x012800e500007988 */ /* 0x000fe80008000404 */
[----:B-1----:R-:W2:Y:S04]  /*ef70*/  LDL.LU R252, [R1+0x6c] ;  /* 0x00006c0001fc7983 */ /* 0x002ea80000300800 */
        /* <DEDUP_REMOVED lines=8> */
[----:B------:R-:W2:Y:S04]  /*f000*/  LDL.LU R3, [R1+0x64] ;  /* 0x0000640001037983 */ /* 0x000ea80000300800 */
[----:B------:R-:W2:Y:S04]  /*f010*/  LDL.LU R217, [R1+0x5c] ;  /* 0x00005c0001d97983 */ /* 0x000ea80000300800 */
[----:B----4-:R0:W-:Y:S04]  /*f020*/  STS.U16 [R218+UR4+0x10100], R4 ;  /* 0x01010004da007988 */ /* 0x0101e80008000404 */
[----:B0-----:R-:W4:Y:S04]  /*f030*/  LDL.LU R4, [R1+0x54] ;  /* 0x0000540001047983 */ /* 0x001f280000300800 */
[----:B---3--:R0:W-:Y:S04]  /*f040*/  STS.U16 [R218+UR4+0x10500], R219 ;  /* 0x010500dbda007988 */ /* 0x0081e80008000404 */
[----:B--2---:R1:W-:Y:S04]  /*f050*/  STS.U16 [R218+UR4+0x10900], R251 ;  /* 0x010900fbda007988 */ /* 0x0043e80008000404 */
[----:B------:R2:W-:Y:S04]  /*f060*/  STS.U16 [R218+UR4+0x10d00], R5 ;  /* 0x010d0005da007988 */ /* 0x0005e80008000404 */
[----:B0-----:R-:W3:Y:S04]  /*f070*/  LDL.LU R219, [R1+0x50] ;  /* 0x0000500001db7983 */ /* 0x001ee80000300800 */
[----:B-1----:R-:W3:Y:S04]  /*f080*/  LDL.LU R251, [R1+0x6fc] ;  /* 0x0006fc0001fb7983 */ /* 0x002ee80000300800 */
[----:B--2---:R-:W2:Y:S04]  /*f090*/  LDL.LU R5, [R1+0x6f8] ;  /* 0x0006f80001057983 */ /* 0x004ea80000300800 */
[----:B------:R-:W-:Y:S04]  /*f0a0*/  STS.U16 [R218+UR4+0x11100], R222 ;  /* 0x011100deda007988 */ /* 0x000fe80008000404 */
[----:B------:R-:W-:Y:S04]  /*f0b0*/  STS.U16 [R218+UR4+0x11500], R237 ;  /* 0x011500edda007988 */ /* 0x000fe80008000404 */
[----:B------:R-:W-:Y:S04]  /*f0c0*/  STS.U16 [R218+UR4+0x11900], R238 ;  /* 0x011900eeda007988 */ /* 0x000fe80008000404 */
[----:B------:R-:W-:Y:S04]  /*f0d0*/  STS.U16 [R218+UR4+0x11d00], R239 ;  /* 0x011d00efda007988 */ /* 0x000fe80008000404 */
[----:B------:R0:W-:Y:S04]  /*f0e0*/  STS.U16 [R218+UR4+0x12100], R220 ;  /* 0x012100dcda007988 */ /* 0x0001e80008000404 */
[----:B------:R1:W-:Y:S04]  /*f0f0*/  STS.U16 [R218+UR4+0x12500], R242 ;  /* 0x012500f2da007988 */ /* 0x0003e80008000404 */
[----:B------:R1:W-:Y:S04]  /*f100*/  STS.U16 [R218+UR4+0x12900], R243 ;  /* 0x012900f3da007988 */ /* 0x0003e80008000404 */
[----:B------:R-:W-:Y:S04]  /*f110*/  STS.U16 [R218+UR4+0x12d00], R244 ;  /* 0x012d00f4da007988 */ /* 0x000fe80008000404 */
[----:B------:R1:W-:Y:S04]  /*f120*/  STS.U16 [R218+UR4+0x13100], R245 ;  /* 0x013100f5da007988 */ /* 0x0003e80008000404 */
[----:B------:R-:W-:Y:S04]  /*f130*/  STS.U16 [R218+UR4+0x13500], R249 ;  /* 0x013500f9da007988 */ /* 0x000fe80008000404 */
[----:B0-----:R-:W2:Y:S04]  /*f140*/  LDL.LU R220, [R1+0x11c] ;  /* 0x00011c0001dc7983 */ /* 0x001ea80000300800 */
[----:B------:R0:W-:Y:S04]  /*f150*/  STS.U16 [R218+UR4+0x13900], R250 ;  /* 0x013900fada007988 */ /* 0x0001e80008000404 */
[----:B-1----:R-:W2:Y:S04]  /*f160*/  LDL.LU R242, [R1+0x114] ;  /* 0x0001140001f27983 */ /* 0x002ea80000300800 */
[----:B------:R-:W-:Y:S04]  /*f170*/  STS.U16 [R218+UR4+0x13d00], R252 ;  /* 0x013d00fcda007988 */ /* 0x000fe80008000404 */
[----:B------:R-:W2:Y:S04]  /*f180*/  LDL.LU R243, [R1+0x10c] ;  /* 0x00010c0001f37983 */ /* 0x000ea80000300800 */
[----:B------:R-:W2:Y:S04]  /*f190*/  LDL.LU R245, [R1+0x108] ;  /* 0x0001080001f57983 */ /* 0x000ea80000300800 */
[----:B0-----:R-:W2:Y:S04]  /*f1a0*/  LDL.LU R250, [R1+0xf8] ;  /* 0x0000f80001fa7983 */ /* 0x001ea80000300800 */
[----:B------:R0:W-:Y:S04]  /*f1b0*/  STS.U16 [R218+UR4+0x14100], R3 ;  /* 0x01410003da007988 */ /* 0x0001e80008000404 */
[----:B------:R-:W-:Y:S04]  /*f1c0*/  STS.U16 [R218+UR4+0x14500], R217 ;  /* 0x014500d9da007988 */ /* 0x000fe80008000404 */
[----:B0-----:R-:W2:Y:S04]  /*f1d0*/  LDL.LU R3, [R1+0xec] ;  /* 0x0000ec0001037983 */ /* 0x001ea80000300800 */
[----:B----4-:R0:W-:Y:S04]  /*f1e0*/  STS.U16 [R218+UR4+0x14900], R4 ;  /* 0x01490004da007988 */ /* 0x0101e80008000404 */
[----:B0-----:R-:W4:Y:S04]  /*f1f0*/  LDL.LU R4, [R1+0xe0] ;  /* 0x0000e00001047983 */ /* 0x001f280000300800 */
[----:B---3--:R-:W-:Y:S04]  /*f200*/  STS.U16 [R218+UR4+0x14d00], R219 ;  /* 0x014d00dbda007988 */ /* 0x008fe80008000404 */
[----:B--2---:R0:W-:Y:S04]  /*f210*/  STS.U16 [R218+UR4+0x15100], R5 ;  /* 0x01510005da007988 */ /* 0x0041e80008000404 */
[----:B0-----:R-:W2:Y:S04]  /*f220*/  LDL.LU R5, [R1+0xd0] ;  /* 0x0000d00001057983 */ /* 0x001ea80000300800 */
[----:B------:R0:W-:Y:S04]  /*f230*/  STS.U16 [R218+UR4+0x15500], R251 ;  /* 0x015500fbda007988 */ /* 0x0001e80008000404 */
[----:B------:R1:W-:Y:S04]  /*f240*/  STS.U16 [R218+UR4+0x15900], R248 ;  /* 0x015900f8da007988 */ /* 0x0003e80008000404 */
[----:B------:R-:W3:Y:S04]  /*f250*/  LDL.LU R249, [R1+0x78] ;  /* 0x0000780001f97983 */ /* 0x000ee80000300800 */
[----:B------:R1:W-:Y:S04]  /*f260*/  STS.U16 [R218+UR4+0x15d00], R246 ;  /* 0x015d00f6da007988 */ /* 0x0003e80008000404 */
[----:B------:R-:W3:Y:S04]  /*f270*/  LDL.LU R252, [R1+0x70] ;  /* 0x0000700001fc7983 */ /* 0x000ee80000300800 */
[----:B------:R-:W-:Y:S04]  /*f280*/  STS.U16 [R218+UR4+0x16100], R240 ;  /* 0x016100f0da007988 */ /* 0x000fe80008000404 */
[----:B------:R-:W3:Y:S04]  /*f290*/  LDL.LU R217, [R1+0x68] ;  /* 0x0000680001d97983 */ /* 0x000ee80000300800 */
[----:B------:R1:W-:Y:S04]  /*f2a0*/  STS.U16 [R218+UR4+0x16500], R241 ;  /* 0x016500f1da007988 */ /* 0x0003e80008000404 */
[----:B------:R-:W3:Y:S04]  /*f2b0*/  LDL.LU R219, [R1+0x60] ;  /* 0x0000600001db7983 */ /* 0x000ee80000300800 */
[----:B------:R-:W-:Y:S01]  /*f2c0*/  STS.U16 [R218+UR4+0x16900], R193 ;  /* 0x016900c1da007988 */ /* 0x000fe20008000404 */
[----:B------:R-:W-:-:S03]  /*f2d0*/  LOP3.LUT R244, R0, 0x40, RZ, 0x3c, !PT ;  /* 0x0000004000f47812 */ /* 0x000fc600078e3cff */
[----:B0-----:R-:W3:Y:S04]  /*f2e0*/  LDL.LU R251, [R1+0x88] ;  /* 0x0000880001fb7983 */ /* 0x001ee80000300800 */
[----:B------:R-:W-:Y:S04]  /*f2f0*/  STS.U16 [R218+UR4+0x16d00], R197 ;  /* 0x016d00c5da007988 */ /* 0x000fe80008000404 */
[----:B-1----:R-:W3:Y:S04]  /*f300*/  LDL.LU R248, [R1+0x90] ;  /* 0x0000900001f87983 */ /* 0x002ee80000300800 */
[----:B------:R-:W-:Y:S04]  /*f310*/  STS.U16 [R218+UR4+0x17100], R202 ;  /* 0x017100cada007988 */ /* 0x000fe80008000404 */
[----:B------:R-:W3:Y:S04]  /*f320*/  LDL.LU R246, [R1+0xa0] ;  /* 0x0000a00001f67983 */ /* 0x000ee80000300800 */
[----:B------:R-:W-:Y:S04]  /*f330*/  STS.U16 [R218+UR4+0x17500], R210 ;  /* 0x017500d2da007988 */ /* 0x000fe80008000404 */
[----:B------:R-:W3:Y:S04]  /*f340*/  LDL.LU R241, [R1+0xac] ;  /* 0x0000ac0001f17983 */ /* 0x000ee80000300800 */
[----:B------:R0:W-:Y:S04]  /*f350*/  STS.U16 [R218+UR4+0x17900], R216 ;  /* 0x017900d8da007988 */ /* 0x0001e80008000404 */
[----:B------:R1:W-:Y:S04]  /*f360*/  STS.U16 [R218+UR4+0x17d00], R223 ;  /* 0x017d00dfda007988 */ /* 0x0003e80008000404 */
[----:B0-----:R-:W3:Y:S04]  /*f370*/  LDL.LU R216, [R1+0xb8] ;  /* 0x0000b80001d87983 */ /* 0x001ee80000300800 */
[----:B-1----:R-:W3:Y:S04]  /*f380*/  LDL.LU R223, [R1+0xc4] ;  /* 0x0000c40001df7983 */ /* 0x002ee80000300800 */
[----:B------:R-:W3:Y:S04]  /*f390*/  LDL.LU R218, [R1+0x58] ;  /* 0x0000580001da7983 */ /* 0x000ee80000300800 */
[----:B------:R0:W-:Y:S04]  /*f3a0*/  STS.U16 [R244+UR4+0x10200], R220 ;  /* 0x010200dcf4007988 */ /* 0x0001e80008000404 */
        /* <DEDUP_REMOVED lines=11> */
[----:B----4-:R0:W-:Y:S04]  /*f460*/  STS.U16 [R244+UR4+0x11a00], R4 ;  /* 0x011a0004f4007988 */ /* 0x0101e80008000404 */
[----:B0-----:R-:W4:Y:S04]  /*f470*/  LDL.LU R4, [R1+0x6dc] ;  /* 0x0006dc0001047983 */ /* 0x001f280000300800 */
[----:B--2---:R0:W-:Y:S04]  /*f480*/  STS.U16 [R244+UR4+0x11e00], R5 ;  /* 0x011e0005f4007988 */ /* 0x0041e80008000404 */
[----:B0-----:R-:W2:Y:S04]  /*f490*/  LDL.LU R5, [R1+0x6d8] ;  /* 0x0006d80001057983 */ /* 0x001ea80000300800 */
[----:B---3--:R-:W-:Y:S04]  /*f4a0*/  STS.U16 [R244+UR4+0x12200], R223 ;  /* 0x012200dff4007988 */ /* 0x008fe80008000404 */
[----:B------:R-:W-:Y:S04]  /*f4b0*/  STS.U16 [R244+UR4+0x12600], R216 ;  /* 0x012600d8f4007988 */ /* 0x000fe80008000404 */
[----:B------:R-:W-:Y:S04]  /*f4c0*/  STS.U16 [R244+UR4+0x12a00], R241 ;  /* 0x012a00f1f4007988 */ /* 0x000fe80008000404 */
[----:B------:R-:W-:Y:S04]  /*f4d0*/  STS.U16 [R244+UR4+0x12e00], R246 ;  /* 0x012e00f6f4007988 */ /* 0x000fe80008000404 */
[----:B------:R-:W-:Y:S04]  /*f4e0*/  STS.U16 [R244+UR4+0x13200], R248 ;  /* 0x013200f8f4007988 */ /* 0x000fe80008000404 */
[----:B------:R-:W-:Y:S04]  /*f4f0*/  STS.U16 [R244+UR4+0x13600], R251 ;  /* 0x013600fbf4007988 */ /* 0x000fe80008000404 */
[----:B------:R0:W-:Y:S04]  /*f500*/  STS.U16 [R244+UR4+0x13a00], R249 ;  /* 0x013a00f9f4007988 */ /* 0x0001e80008000404 */
[----:B------:R1:W-:Y:S04]  /*f510*/  STS.U16 [R244+UR4+0x13e00], R252 ;  /* 0x013e00fcf4007988 */ /* 0x0003e80008000404 */
[----:B------:R3:W-:Y:S04]  /*f520*/  STS.U16 [R244+UR4+0x14200], R217 ;  /* 0x014200d9f4007988 */ /* 0x0007e80008000404 */
[----:B------:R3:W-:Y:S04]  /*f530*/  STS.U16 [R244+UR4+0x14600], R219 ;  /* 0x014600dbf4007988 */ /* 0x0007e80008000404 */
[----:B0-----:R-:W4:Y:S04]  /*f540*/  LDL.LU R249, [R1+0x124] ;  /* 0x0001240001f97983 */ /* 0x001f280000300800 */
[----:B------:R0:W-:Y:S04]  /*f550*/  STS.U16 [R244+UR4+0x14a00], R218 ;  /* 0x014a00daf4007988 */ /* 0x0001e80008000404 */
[----:B-1----:R-:W4:Y:S04]  /*f560*/  LDL.LU R252, [R1+0x120] ;  /* 0x0001200001fc7983 */ /* 0x002f280000300800 */
[----:B---3--:R-:W3:Y:S04]  /*f570*/  LDL.LU R217, [R1+0x118] ;  /* 0x0001180001d97983 */ /* 0x008ee80000300800 */
[----:B------:R-:W3:Y:S04]  /*f580*/  LDL.LU R219, [R1+0x110] ;  /* 0x0001100001db7983 */ /* 0x000ee80000300800 */
[----:B0-----:R-:W3:Y:S04]  /*f590*/  LDL.LU R218, [R1+0x100] ;  /* 0x0001000001da7983 */ /* 0x001ee80000300800 */
[----:B--2---:R-:W-:Y:S04]  /*f5a0*/  STS.U16 [R244+UR4+0x14e00], R5 ;  /* 0x014e0005f4007988 */ /* 0x004fe80008000404 */
[----:B----4-:R-:W-:Y:S04]  /*f5b0*/  STS.U16 [R244+UR4+0x15200], R4 ;  /* 0x01520004f4007988 */ /* 0x010fe80008000404 */
[----:B------:R0:W-:Y:S04]  /*f5c0*/  STS.U16 [R244+UR4+0x15600], R3 ;  /* 0x01560003f4007988 */ /* 0x0001e80008000404 */
[----:B0-----:R-:W2:Y:S04]  /*f5d0*/  LDL.LU R3, [R1+0xf4] ;  /* 0x0000f40001037983 */ /* 0x001ea80000300800 */
[----:B------:R-:W4:Y:S04]  /*f5e0*/  LDL.LU R4, [R1+0xe8] ;  /* 0x0000e80001047983 */ /* 0x000f280000300800 */
[----:B------:R-:W4:Y:S04]  /*f5f0*/  LDL.LU R5, [R1+0xdc] ;  /* 0x0000dc0001057983 */ /* 0x000f280000300800 */
[----:B------:R0:W-:Y:S04]  /*f600*/  STS.U16 [R244+UR4+0x15a00], R250 ;  /* 0x015a00faf4007988 */ /* 0x0001e80008000404 */
[----:B------:R1:W-:Y:S01]  /*f610*/  STS.U16 [R244+UR4+0x15e00], R245 ;  /* 0x015e00f5f4007988 */ /* 0x0003e20008000404 */
[----:B------:R-:W-:-:S03]  /*f620*/  LOP3.LUT R241, R0, 0x60, RZ, 0x3c, !PT ;  /* 0x0000006000f17812 */ /* 0x000fc600078e3cff */
[----:B------:R1:W-:Y:S04]  /*f630*/  STS.U16 [R244+UR4+0x16200], R243 ;  /* 0x016200f3f4007988 */ /* 0x0003e80008000404 */
[----:B------:R-:W4:Y:S04]  /*f640*/  LDL.LU R246, [R1+0x98] ;  /* 0x0000980001f67983 */ /* 0x000f280000300800 */
[----:B------:R-:W-:Y:S04]  /*f650*/  STS.U16 [R244+UR4+0x16600], R190 ;  /* 0x016600bef4007988 */ /* 0x000fe80008000404 */
[----:B------:R-:W4:Y:S04]  /*f660*/  LDL.LU R248, [R1+0x8c] ;  /* 0x00008c0001f87983 */ /* 0x000f280000300800 */
[----:B------:R-:W-:Y:S04]  /*f670*/  STS.U16 [R244+UR4+0x16a00], R194 ;  /* 0x016a00c2f4007988 */ /* 0x000fe80008000404 */
[----:B------:R-:W4:Y:S04]  /*f680*/  LDL.LU R251, [R1+0x7c] ;  /* 0x00007c0001fb7983 */ /* 0x000f280000300800 */
[----:B------:R-:W-:Y:S04]  /*f690*/  STS.U16 [R244+UR4+0x16e00], R198 ;  /* 0x016e00c6f4007988 */ /* 0x000fe80008000404 */
[----:B0-----:R-:W4:Y:S04]  /*f6a0*/  LDL.LU R250, [R1+0xa8] ;  /* 0x0000a80001fa7983 */ /* 0x001f280000300800 */
[----:B------:R-:W-:Y:S04]  /*f6b0*/  STS.U16 [R244+UR4+0x17200], R203 ;  /* 0x017200cbf4007988 */ /* 0x000fe80008000404 */
[----:B-1----:R-:W4:Y:S04]  /*f6c0*/  LDL.LU R245, [R1+0xb0] ;  /* 0x0000b00001f57983 */ /* 0x002f280000300800 */
[----:B------:R-:W-:Y:S04]  /*f6d0*/  STS.U16 [R244+UR4+0x17600], R211 ;  /* 0x017600d3f4007988 */ /* 0x000fe80008000404 */
[----:B------:R-:W4:Y:S04]  /*f6e0*/  LDL.LU R243, [R1+0xc0] ;  /* 0x0000c00001f37983 */ /* 0x000f280000300800 */
[----:B------:R0:W-:Y:S04]  /*f6f0*/  STS.U16 [R244+UR4+0x17a00], R220 ;  /* 0x017a00dcf4007988 */ /* 0x0001e80008000404 */
[----:B------:R1:W-:Y:S04]  /*f700*/  STS.U16 [R244+UR4+0x17e00], R184 ;  /* 0x017e00b8f4007988 */ /* 0x0003e80008000404 */
[----:B0-----:R-:W4:Y:S04]  /*f710*/  LDL.LU R220, [R1+0xcc] ;  /* 0x0000cc0001dc7983 */ /* 0x001f280000300800 */
[----:B-1----:R-:W4:Y:S04]  /*f720*/  LDL.LU R244, [R1+0x6d4] ;  /* 0x0006d40001f47983 */ /* 0x002f280000300800 */
[----:B------:R0:W-:Y:S04]  /*f730*/  STS.U16 [R241+UR4+0x10300], R249 ;  /* 0x010300f9f1007988 */ /* 0x0001e80008000404 */
[----:B------:R1:W-:Y:S04]  /*f740*/  STS.U16 [R241+UR4+0x10700], R252 ;  /* 0x010700fcf1007988 */ /* 0x0003e80008000404 */
[----:B0-----:R-:W4:Y:S04]  /*f750*/  LDL.LU R249, [R1+0x6d0] ;  /* 0x0006d00001f97983 */ /* 0x001f280000300800 */
[----:B---3--:R0:W-:Y:S04]  /*f760*/  STS.U16 [R241+UR4+0x10b00], R217 ;  /* 0x010b00d9f1007988 */ /* 0x0081e80008000404 */
[----:B-1----:R-:W3:Y:S04]  /*f770*/  LDL.LU R252, [R1+0x6cc] ;  /* 0x0006cc0001fc7983 */ /* 0x002ee80000300800 */
[----:B------:R1:W-:Y:S04]  /*f780*/  STS.U16 [R241+UR4+0x10f00], R219 ;  /* 0x010f00dbf1007988 */ /* 0x0003e80008000404 */
[----:B0-----:R-:W3:Y:S04]  /*f790*/  LDL.LU R217, [R1+0x6c8] ;  /* 0x0006c80001d97983 */ /* 0x001ee80000300800 */
[----:B------:R0:W-:Y:S04]  /*f7a0*/  STS.U16 [R241+UR4+0x11300], R218 ;  /* 0x011300daf1007988 */ /* 0x0001e80008000404 */
[----:B-1----:R-:W3:Y:S04]  /*f7b0*/  LDL.LU R219, [R1+0x6c4] ;  /* 0x0006c40001db7983 */ /* 0x002ee80000300800 */
[----:B0-----:R-:W3:Y:S04]  /*f7c0*/  LDL.LU R218, [R1+0x6c0] ;  /* 0x0006c00001da7983 */ /* 0x001ee80000300800 */
[----:B--2---:R0:W-:Y:S04]  /*f7d0*/  STS.U16 [R241+UR4+0x11700], R3 ;  /* 0x01170003f1007988 */ /* 0x0041e80008000404 */
[----:B----4-:R1:W-:Y:S04]  /*f7e0*/  STS.U16 [R241+UR4+0x11b00], R4 ;  /* 0x011b0004f1007988 */ /* 0x0103e80008000404 */
[----:B------:R2:W-:Y:S04]  /*f7f0*/  STS.U16 [R241+UR4+0x11f00], R5 ;  /* 0x011f0005f1007988 */ /* 0x0005e80008000404 */
[----:B0-----:R-:W4:Y:S04]  /*f800*/  LDL.LU R3, [R1+0x6bc] ;  /* 0x0006bc0001037983 */ /* 0x001f280000300800 */
[----:B-1----:R-:W3:Y:S04]  /*f810*/  LDL.LU R4, [R1+0x6b8] ;  /* 0x0006b80001047983 */ /* 0x002ee80000300800 */
[----:B--2---:R-:W2:Y:S01]  /*f820*/  LDL.LU R5, [R1+0x6b4] ;  /* 0x0006b40001057983 */ /* 0x004ea20000300800 */
[----:B------:R-:W-:Y:S01]  /*f830*/  FADD R152, R152, -R230 ;  /* 0x800000e698987221 */ /* 0x000fe20000000000 */
[----:B------:R-:W-:Y:S01]  /*f840*/  FADD R169, R169, -R182 ;  /* 0x800000b6a9a97221 */ /* 0x000fe20000000000 */
[----:B------:R-:W-:-:S02]  /*f850*/  FMUL R168, R168, 1.4426950216293334961 ;  /* 0x3fb8aa3ba8a87820 */ /* 0x000fc40000400000 */
[----:B------:R-:W-:Y:S01]  /*f860*/  FMUL R152, R152, 1.4426950216293334961 ;  /* 0x3fb8aa3b98987820 */ /* 0x000fe20000400000 */
[----:B------:R-:W-:Y:S01]  /*f870*/  FMUL R169, R169, 1.4426950216293334961 ;  /* 0x3fb8aa3ba9a97820 */ /* 0x000fe20000400000 */
[----:B------:R-:W-:Y:S01]  /*f880*/  FMUL R165, R165, 1.4426950216293334961 ;  /* 0x3fb8aa3ba5a57820 */ /* 0x000fe20000400000 */
[----:B------:R0:W-:Y:S01]  /*f890*/  MUFU.EX2 R200, R168 ;  /* 0x000000a800c87308 */ /* 0x0001e20000000800 */
[--C-:B------:R-:W-:Y:S01]  /*f8a0*/  FADD R6, R6, -R182.reuse ;  /* 0x800000b606067221 */ /* 0x100fe20000000000 */
[--C-:B------:R-:W-:Y:S01]  /*f8b0*/  FADD R7, R7, -R182.reuse ;  /* 0x800000b607077221 */ /* 0x100fe20000000000 */
[--C-:B------:R-:W-:Y:S01]  /*f8c0*/  FADD R12, R12, -R182.reuse ;  /* 0x800000b60c0c7221 */ /* 0x100fe20000000000 */
[--C-:B------:R-:W-:Y:S01]  /*f8d0*/  FADD R13, R13, -R182.reuse ;  /* 0x800000b60d0d7221 */ /* 0x100fe20000000000 */
[--C-:B------:R-:W-:Y:S01]  /*f8e0*/  FADD R14, R14, -R182.reuse ;  /* 0x800000b60e0e7221 */ /* 0x100fe20000000000 */
[--C-:B------:R-:W-:Y:S01]  /*f8f0*/  FADD R15, R15, -R182.reuse ;  /* 0x800000b60f0f7221 */ /* 0x100fe20000000000 */
[--C-:B------:R-:W-:Y:S01]  /*f900*/  FADD R16, R16, -R182.reuse ;  /* 0x800000b610107221 */ /* 0x100fe20000000000 */
[----:B------:R1:W-:Y:S01]  /*f910*/  MUFU.EX2 R237, R152 ;  /* 0x0000009800ed7308 */ /* 0x0003e20000000800 */
[--C-:B------:R-:W-:Y:S01]  /*f920*/  FADD R17, R17, -R182.reuse ;  /* 0x800000b611117221 */ /* 0x100fe20000000000 */
[----:B------:R-:W-:Y:S04]  /*f930*/  STS.U16 [R241+UR4+0x12300], R220 ;  /* 0x012300dcf1007988 */ /* 0x000fe80008000404 */
[----:B------:R-:W-:Y:S04]  /*f940*/  STS.U16 [R241+UR4+0x12700], R243 ;  /* 0x012700f3f1007988 */ /* 0x000fe80008000404 */
[----:B------:R-:W-:Y:S04]  /*f950*/  STS.U16 [R241+UR4+0x12b00], R245 ;  /* 0x012b00f5f1007988 */ /* 0x000fe80008000404 */
[----:B------:R-:W-:Y:S04]  /*f960*/  STS.U16 [R241+UR4+0x12f00], R250 ;  /* 0x012f00faf1007988 */ /* 0x000fe80008000404 */
[----:B------:R-:W-:Y:S04]  /*f970*/  STS.U16 [R241+UR4+0x13300], R246 ;  /* 0x013300f6f1007988 */ /* 0x000fe80008000404 */
[----:B------:R-:W-:Y:S04]  /*f980*/  STS.U16 [R241+UR4+0x13700], R248 ;  /* 0x013700f8f1007988 */ /* 0x000fe80008000404 */
[----:B------:R-:W-:Y:S01]  /*f990*/  STS.U16 [R241+UR4+0x13b00], R251 ;  /* 0x013b00fbf1007988 */ /* 0x000fe20008000404 */
[--C-:B------:R-:W-:Y:S01]  /*f9a0*/  FADD R19, R19, -R182.reuse ;  /* 0x800000b613137221 */ /* 0x100fe20000000000 */
[--C-:B------:R-:W-:Y:S01]  /*f9b0*/  FADD R20, R20, -R182.reuse ;  /* 0x800000b614147221 */ /* 0x100fe20000000000 */
[--C-:B------:R-:W-:Y:S01]  /*f9c0*/  FADD R22, R22, -R182.reuse ;  /* 0x800000b616167221 */ /* 0x100fe20000000000 */
[----:B------:R-:W-:Y:S01]  /*f9d0*/  FADD R228, R174, -R182 ;  /* 0x800000b6aee47221 */ /* 0x000fe20000000000 */
[----:B0-----:R-:W-:Y:S01]  /*f9e0*/  FADD R168, R21, -R230 ;  /* 0x800000e615a87221 */ /* 0x001fe20000000000 */
[----:B-1----:R-:W-:Y:S01]  /*f9f0*/  FADD R152, -R230, R247 ;  /* 0x000000f7e6987221 */ /* 0x002fe20000000100 */
[----:B------:R0:W-:Y:S01]  /*fa00*/  MUFU.EX2 R224, R169 ;  /* 0x000000a900e07308 */ /* 0x0001e20000000800 */
[--C-:B------:R-:W-:Y:S01]  /*fa10*/  FADD R171, R171, -R182.reuse ;  /* 0x800000b6abab7221 */ /* 0x100fe20000000000 */
[--C-:B------:R-:W-:Y:S01]  /*fa20*/  FADD R172, R172, -R182.reuse ;  /* 0x800000b6acac7221 */ /* 0x100fe20000000000 */
[--C-:B------:R-:W-:Y:S01]  /*fa30*/  FADD R173, R173, -R182.reuse ;  /* 0x800000b6adad7221 */ /* 0x100fe20000000000 */
[--C-:B------:R-:W-:Y:S01]  /*fa40*/  FADD R175, R175, -R182.reuse ;  /* 0x800000b6afaf7221 */ /* 0x100fe20000000000 */
[--C-:B------:R-:W-:Y:S01]  /*fa50*/  FADD R176, R176, -R182.reuse ;  /* 0x800000b6b0b07221 */ /* 0x100fe20000000000 */
[----:B------:R-:W-:Y:S01]  /*fa60*/  FADD R178, R178, -R182 ;  /* 0x800000b6b2b27221 */ /* 0x000fe20000000000 */
[----:B------:R-:W-:Y:S01]  /*fa70*/  FADD R155, R155, -R230 ;  /* 0x800000e69b9b7221 */ /* 0x000fe20000000000 */
[----:B------:R1:W-:Y:S01]  /*fa80*/  MUFU.EX2 R21, R165 ;  /* 0x000000a500157308 */ /* 0x0003e20000000800 */
[----:B0-----:R-:W-:Y:S01]  /*fa90*/  FADD R169, R181, -R182 ;  /* 0x800000b6b5a97221 */ /* 0x001fe20000000000 */
[--C-:B------:R-:W-:Y:S01]  /*faa0*/  FADD R154, R154, -R230.reuse ;  /* 0x800000e69a9a7221 */ /* 0x100fe20000000000 */
[--C-:B------:R-:W-:Y:S01]  /*fab0*/  FADD R159, R159, -R230.reuse ;  /* 0x800000e69f9f7221 */ /* 0x100fe20000000000 */
[--C-:B------:R-:W-:Y:S01]  /*fac0*/  FADD R158, R158, -R230.reuse ;  /* 0x800000e69e9e7221 */ /* 0x100fe20000000000 */
[--C-:B------:R-:W-:Y:S01]  /*fad0*/  FADD R163, R163, -R230.reuse ;  /* 0x800000e6a3a37221 */ /* 0x100fe20000000000 */
[--C-:B------:R-:W-:Y:S01]  /*fae0*/  FADD R162, R162, -R230.reuse ;  /* 0x800000e6a2a27221 */ /* 0x100fe20000000000 */
[--C-:B------:R-:W-:Y:S01]  /*faf0*/  FADD R167, R167, -R230.reuse ;  /* 0x800000e6a7a77221 */ /* 0x100fe20000000000 */
[--C-:B------:R-:W-:Y:S01]  /*fb00*/  FADD R166, R166, -R230.reuse ;  /* 0x800000e6a6a67221 */ /* 0x100fe20000000000 */
[--C-:B-1----:R-:W-:Y:S01]  /*fb10*/  FADD R165, R23, -R230.reuse ;  /* 0x800000e617a57221 */ /* 0x102fe20000000000 */
[--C-:B------:R-:W-:Y:S01]  /*fb20*/  FADD R170, R170, -R230.reuse ;  /* 0x800000e6aaaa7221 */ /* 0x100fe20000000000 */
[--C-:B------:R-:W-:Y:S01]  /*fb30*/  FADD R156, R156, -R230.reuse ;  /* 0x800000e69c9c7221 */ /* 0x100fe20000000000 */
[--C-:B------:R-:W-:Y:S01]  /*fb40*/  FADD R153, R153, -R230.reuse ;  /* 0x800000e699997221 */ /* 0x100fe20000000000 */
[--C-:B------:R-:W-:Y:S01]  /*fb50*/  FADD R161, R161, -R230.reuse ;  /* 0x800000e6a1a17221 */ /* 0x100fe20000000000 */
[--C-:B------:R-:W-:Y:S01]  /*fb60*/  FADD R157, R157, -R230.reuse ;  /* 0x800000e69d9d7221 */ /* 0x100fe20000000000 */
[--C-:B------:R-:W-:Y:S01]  /*fb70*/  FADD R185, R185, -R230.reuse ;  /* 0x800000e6b9b97221 */ /* 0x100fe20000000000 */
[--C-:B------:R-:W-:Y:S01]  /*fb80*/  FADD R160, R160, -R230.reuse ;  /* 0x800000e6a0a07221 */ /* 0x100fe20000000000 */
[----:B------:R-:W-:Y:S01]  /*fb90*/  FADD R164, R164, -R230 ;  /* 0x800000e6a4a47221 */ /* 0x000fe20000000000 */
[----:B------:R-:W-:Y:S01]  /*fba0*/  FMUL R6, R6, 1.4426950216293334961 ;  /* 0x3fb8aa3b06067820 */ /* 0x000fe20000400000 */
        /* <DEDUP_REMOVED lines=41> */
[----:B------:R-:W-:Y:S08]  /*fe40*/  MUFU.EX2 R6, R6 ;  /* 0x0000000600067308 */ /* 0x000ff00000000800 */
        /* <DEDUP_REMOVED lines=11> */
[----:B------:R-:W-:Y:S01]  /*ff00*/  MUFU.EX2 R22, R22 ;  /* 0x0000001600167308 */ /* 0x000fe20000000800 */
[----:B--2---:R-:W-:Y:S04]  /*ff10*/  STS.U16 [R241+UR4+0x13f00], R5 ;  /* 0x013f0005f1007988 */ /* 0x004fe80008000404 */
[----:B---3--:R-:W-:Y:S04]  /*ff20*/  STS.U16 [R241+UR4+0x14300], R4 ;  /* 0x01430004f1007988 */ /* 0x008fe80008000404 */
[----:B----4-:R-:W-:Y:S04]  /*ff30*/  STS.U16 [R241+UR4+0x14700], R3 ;  /* 0x01470003f1007988 */ /* 0x010fe80008000404 */
        /* <DEDUP_REMOVED lines=13> */
[----:B------:R1:W-:Y:S01]  /*10010*/  STS.U16 [R241+UR4+0x17f00], R186 ;  /* 0x017f00baf1007988 */ /* 0x0003e20008000404 */
[----:B------:R2:W-:Y:S06]  /*10020*/  MEMBAR.ALL.CTA ;  /* 0x0000000000007992 */ /* 0x0005ec0000008000 */
[----:B--2---:R-:W2:Y:S01]  /*10030*/  FENCE.VIEW.ASYNC.S ;  /* 0x00000000000073c6 */ /* 0x004ea20000000000 */
[----:B0-----:R-:W0:Y:S08]  /*10040*/  MUFU.EX2 R195, R152 ;  /* 0x0000009800c37308 */ /* 0x001e300000000800 */
[----:B------:R-:W-:Y:S08]  /*10050*/  MUFU.EX2 R183, R183 ;  /* 0x000000b700b77308 */ /* 0x000ff00000000800 */
[----:B------:R-:W-:Y:S08]  /*10060*/  MUFU.EX2 R205, R205 ;  /* 0x000000cd00cd7308 */ /* 0x000ff00000000800 */
[----:B------:R-:W-:Y:S01]  /*10070*/  MUFU.EX2 R208, R208 ;  /* 0x000000d000d07308 */ /* 0x000fe20000000800 */
[-C--:B------:R-:W-:Y:S01]  /*10080*/  FMUL R26, R26, R233.reuse ;  /* 0x000000e91a1a7220 */ /* 0x080fe20000400000 */
[-C--:B------:R-:W-:Y:S01]  /*10090*/  FMUL R27, R27, R233.reuse ;  /* 0x000000e91b1b7220 */ /* 0x080fe20000400000 */
[-C--:B------:R-:W-:Y:S01]  /*100a0*/  FMUL R30, R30, R233.reuse ;  /* 0x000000e91e1e7220 */ /* 0x080fe20000400000 */
[-C--:B------:R-:W-:Y:S01]  /*100b0*/  FMUL R31, R31, R233.reuse ;  /* 0x000000e91f1f7220 */ /* 0x080fe20000400000 */
[-C--:B------:R-:W-:Y:S01]  /*100c0*/  FMUL R34, R34, R233.reuse ;  /* 0x000000e922227220 */ /* 0x080fe20000400000 */
[-C--:B------:R-:W-:Y:S01]  /*100d0*/  FMUL R35, R35, R233.reuse ;  /* 0x000000e923237220 */ /* 0x080fe20000400000 */
[-C--:B------:R-:W-:Y:S01]  /*100e0*/  FMUL R38, R38, R233.reuse ;  /* 0x000000e926267220 */ /* 0x080fe20000400000 */
        /* <DEDUP_REMOVED lines=65> */
[----:B------:R-:W-:Y:S01]  /*10500*/  FMUL R151, R151, R233 ;  /* 0x000000e997977220 */ /* 0x000fe20000400000 */
[----:B------:R3:W5:Y:S06]  /*10510*/  LDL.LU R5, [R1+0x6b0] ;  /* 0x0006b00001057983 */ /* 0x00076c0000300800 */
[----:B------:R-:W-:Y:S08]  /*10520*/  MUFU.EX2 R181, R176 ;  /* 0x000000b000b57308 */ /* 0x000ff00000000800 */
[----:B------:R-:W-:Y:S08]  /*10530*/  MUFU.EX2 R231, R169 ;  /* 0x000000a900e77308 */ /* 0x000ff00000000800 */
[----:B------:R-:W-:Y:S08]  /*10540*/  MUFU.EX2 R232, R178 ;  /* 0x000000b200e87308 */ /* 0x000ff00000000800 */
[----:B------:R-:W4:Y:S08]  /*10550*/  MUFU.EX2 R207, R207 ;  /* 0x000000cf00cf7308 */ /* 0x000f300000000800 */
[----:B------:R-:W1:Y:S08]  /*10560*/  MUFU.EX2 R215, R215 ;  /* 0x000000d700d77308 */ /* 0x000e700000000800 */
[----:B------:R-:W2:Y:S08]  /*10570*/  MUFU.EX2 R23, R168 ;  /* 0x000000a800177308 */ /* 0x000eb00000000800 */
[----:B------:R-:W3:Y:S08]  /*10580*/  MUFU.EX2 R222, R165 ;  /* 0x000000a500de7308 */ /* 0x000ef00000000800 */
[----:B------:R-:W-:Y:S08]  /*10590*/  MUFU.EX2 R238, R155 ;  /* 0x0000009b00ee7308 */ /* 0x000ff00000000800 */
        /* <DEDUP_REMOVED lines=9> */
[----:B------:R4:W-:Y:S08]  /*10630*/  MUFU.EX2 R194, R153 ;  /* 0x0000009900c27308 */ /* 0x0009f00000000800 */
[----:B------:R-:W3:Y:S08]  /*10640*/  MUFU.EX2 R198, R161 ;  /* 0x000000a100c67308 */ /* 0x000ef00000000800 */
[----:B------:R1:W-:Y:S08]  /*10650*/  MUFU.EX2 R203, R157 ;  /* 0x0000009d00cb7308 */ /* 0x0003f00000000800 */
[----:B------:R-:W3:Y:S08]  /*10660*/  MUFU.EX2 R211, R185 ;  /* 0x000000b900d37308 */ /* 0x000ef00000000800 */
[----:B------:R2:W-:Y:S08]  /*10670*/  MUFU.EX2 R220, R160 ;  /* 0x000000a000dc7308 */ /* 0x0005f00000000800 */
[----:B------:R3:W3:Y:S01]  /*10680*/  MUFU.EX2 R191, R164 ;  /* 0x000000a400bf7308 */ /* 0x0006e20000000800 */
[-C--:B0-----:R-:W-:Y:S01]  /*10690*/  FMUL R24, R24, R195.reuse ;  /* 0x000000c318187220 */ /* 0x081fe20000400000 */
[-C--:B------:R-:W-:Y:S01]  /*106a0*/  FMUL R25, R25, R195.reuse ;  /* 0x000000c319197220 */ /* 0x080fe20000400000 */
        /* <DEDUP_REMOVED lines=61> */
[----:B------:R-:W-:Y:S01]  /*10a80*/  FMUL R149, R149, R195 ;  /* 0x000000c395957220 */ /* 0x000fe20000400000 */
[----:B----4-:R-:W-:Y:S01]  /*10a90*/  F2FP.F16.F32.PACK_AB R153, R7, R6 ;  /* 0x000000060799723e */ /* 0x010fe200000000ff */
[----:B------:R0:W5:Y:S01]  /*10aa0*/  LDL.LU R4, [R1+0x6ac] ;  /* 0x0006ac0001047983 */ /* 0x0001620000300800 */
[----:B------:R-:W-:-:S02]  /*10ab0*/  F2FP.F16.F32.PACK_AB R152, R235, R234 ;  /* 0x000000eaeb98723e */ /* 0x000fc400000000ff */
[----:B------:R-:W-:Y:S01]  /*10ac0*/  F2FP.F16.F32.PACK_AB R154, R180, R236 ;  /* 0x000000ecb49a723e */ /* 0x000fe200000000ff */
[----:B------:R-:W4:Y:S01]  /*10ad0*/  LDL.LU R3, [R1+0x6a8] ;  /* 0x0006a80001037983 */ /* 0x000f220000300800 */
[----:B------:R-:W-:Y:S02]  /*10ae0*/  F2FP.F16.F32.PACK_AB R155, R9, R8 ;  /* 0x00000008099b723e */ /* 0x000fe400000000ff */
[----:B------:R-:W-:Y:S01]  /*10af0*/  F2FP.F16.F32.PACK_AB R156, R189, R188 ;  /* 0x000000bcbd9c723e */ /* 0x000fe200000000ff */
[----:B------:R0:W5:Y:S01]  /*10b00*/  LDL.LU R218, [R1+0x6a4] ;  /* 0x0006a40001da7983 */ /* 0x0001620000300800 */
[----:B-1----:R-:W-:Y:S02]  /*10b10*/  F2FP.F16.F32.PACK_AB R157, R11, R10 ;  /* 0x0000000a0b9d723e */ /* 0x002fe400000000ff */
[----:B------:R-:W-:Y:S01]  /*10b20*/  F2FP.F16.F32.PACK_AB R158, R196, R192 ;  /* 0x000000c0c49e723e */ /* 0x000fe200000000ff */
[----:B------:R0:W5:Y:S01]  /*10b30*/  LDL.LU R219, [R1+0x6a0] ;  /* 0x0006a00001db7983 */ /* 0x0001620000300800 */
[----:B------:R-:W-:-:S02]  /*10b40*/  F2FP.F16.F32.PACK_AB R159, R13, R12 ;  /* 0x0000000c0d9f723e */ /* 0x000fc400000000ff */
[----:B--2---:R-:W-:Y:S01]  /*10b50*/  F2FP.F16.F32.PACK_AB R160, R207, R200 ;  /* 0x000000c8cfa0723e */ /* 0x004fe200000000ff */
[----:B------:R-:W4:Y:S01]  /*10b60*/  LDL.LU R217, [R1+0x69c] ;  /* 0x00069c0001d97983 */ /* 0x000f220000300800 */
[----:B------:R-:W-:Y:S02]  /*10b70*/  F2FP.F16.F32.PACK_AB R161, R15, R14 ;  /* 0x0000000e0fa1723e */ /* 0x000fe400000000ff */
[----:B------:R-:W-:Y:S01]  /*10b80*/  F2FP.F16.F32.PACK_AB R162, R18, R215 ;  /* 0x000000d712a2723e */ /* 0x000fe200000000ff */
[----:B------:R-:W2:Y:S01]  /*10b90*/  LDL.LU R242, [R1+0x260] ;  /* 0x0002600001f27983 */ /* 0x000ea20000300800 */
[----:B------:R-:W-:Y:S02]  /*10ba0*/  F2FP.F16.F32.PACK_AB R163, R17, R16 ;  /* 0x0000001011a3723e */ /* 0x000fe400000000ff */
[----:B---3--:R-:W-:Y:S01]  /*10bb0*/  F2FP.F16.F32.PACK_AB R164, R23, R21 ;  /* 0x0000001517a4723e */ /* 0x008fe200000000ff */
[----:B------:R-:W3:Y:S01]  /*10bc0*/  LDL.LU R241, [R1+0x264] ;  /* 0x0002640001f17983 */ /* 0x000ee20000300800 */
[----:B------:R-:W-:-:S02]  /*10bd0*/  F2FP.F16.F32.PACK_AB R165, R20, R19 ;  /* 0x0000001314a5723e */ /* 0x000fc400000000ff */
[----:B------:R-:W-:Y:S01]  /*10be0*/  F2FP.F16.F32.PACK_AB R166, R237, R222 ;  /* 0x000000deeda6723e */ /* 0x000fe200000000ff */
[----:B------:R-:W4:Y:S01]  /*10bf0*/  LDL R221, [R1+0x674] ;  /* 0x0006740001dd7983 */ /* 0x000f220000100800 */
[----:B------:R-:W-:Y:S02]  /*10c00*/  F2FP.F16.F32.PACK_AB R167, R183, R22 ;  /* 0x00000016b7a7723e */ /* 0x000fe400000000ff */
[----:B------:R-:W-:Y:S02]  /*10c10*/  F2FP.F16.F32.PACK_AB R168, R239, R238 ;  /* 0x000000eeefa8723e */ /* 0x000fe400000000ff */
[----:B------:R-:W-:Y:S02]  /*10c20*/  F2FP.F16.F32.PACK_AB R169, R204, R201 ;  /* 0x000000c9cca9723e */ /* 0x000fe400000000ff */
[----:B------:R-:W-:Y:S02]  /*10c30*/  F2FP.F16.F32.PACK_AB R170, R193, R240 ;  /* 0x000000f0c1aa723e */ /* 0x000fe400000000ff */
[----:B------:R-:W-:-:S02]  /*10c40*/  F2FP.F16.F32.PACK_AB R171, R208, R205 ;  /* 0x000000cdd0ab723e */ /* 0x000fc400000000ff */
[----:B------:R-:W-:Y:S02]  /*10c50*/  F2FP.F16.F32.PACK_AB R172, R202, R197 ;  /* 0x000000c5caac723e */ /* 0x000fe400000000ff */
        /* <DEDUP_REMOVED lines=10> */
[----:B------:R-:W-:Y:S01]  /*10d00*/  F2FP.F16.F32.PACK_AB R187, R232, R231 ;  /* 0x000000e7e8bb723e */ /* 0x000fe200000000ff */
[----:B------:R-:W-:Y:S06]  /*10d10*/  BAR.SYNC.DEFER_BLOCKING 0x0 ;  /* 0x0000000000007b1d */ /* 0x000fec0000010000 */
[----:B------:R-:W-:-:S06]  /*10d20*/  WARPGROUP.ARRIVE ;  /* 0x00000000000079c5 */ /* 0x000fcc0000000000 */
[----:B------:R-:W-:-:S15]  /*10d30*/  HGMMA.64x256x16.F32 R24, R152, gdesc[UR8], R24 ;  /* 0x03e0000898187df0 */ /* 0x000fde0008700818 */
[----:B------:R-:W-:-:S13]  /*10d40*/  NOP ;  /* 0x0000000000007918 */ /* 0x000fda0000000000 */
        /* <DEDUP_REMOVED lines=8> */
[----:B------:R-:W-:Y:S01]  /*10dd0*/  HGMMA.64x256x16.F32 R24, R172, gdesc[UR32], R24 ;  /* 0x03e00020ac187df0 */ /* 0x000fe20008700818 */
[----:B------:R-:W-:Y:S01]  /*10de0*/  FADD R6, R6, R7 ;  /* 0x0000000706067221 */ /* 0x000fe20000000000 */
[----:B------:R-:W-:-:S03]  /*10df0*/  FADD R234, R234, R235 ;  /* 0x000000ebeaea7221 */ /* 0x000fc60000000000 */
        /* <DEDUP_REMOVED lines=9> */
[----:B------:R-:W-:-:S06]  /*10e90*/  FADD R234, R192, R234 ;  /* 0x000000eac0ea7221 */ /* 0x000fcc0000000000 */
        /* <DEDUP_REMOVED lines=46> */
[----:B------:R-:W-:Y:S01]  /*11180*/  FADD R234, R211, R234 ;  /* 0x000000ead3ea7221 */ /* 0x000fe20000000000 */
[----:B------:R-:W-:Y:S02]  /*11190*/  HGMMA.64x256x16.F32 R24, R184, gdesc[UR40], R24, gsb0 ;  /* 0x03e00028b8187df0 */ /* 0x000fe40008000818 */
[----:B------:R-:W-:Y:S01]  /*111a0*/  FADD R6, R231, R6 ;  /* 0x00000006e7067221 */ /* 0x000fe20000000000 */
[----:B------:R-:W-:-:S03]  /*111b0*/  FADD R234, R220, R234 ;  /* 0x000000eadcea7221 */ /* 0x000fc60000000000 */
[----:B------:R-:W-:Y:S01]  /*111c0*/  FADD R6, R232, R6 ;  /* 0x00000006e8067221 */ /* 0x000fe20000000000 */
[----:B------:R-:W-:-:S04]  /*111d0*/  FADD R234, R191, R234 ;  /* 0x000000eabfea7221 */ /* 0x000fc80000000000 */
[----:B------:R-:W1:Y:S04]  /*111e0*/  SHFL.BFLY PT, R7, R6, 0x2, 0x1f ;  /* 0x0c401f0006077f89 */ /* 0x000e6800000e0000 */
[----:B------:R-:W0:Y:S01]  /*111f0*/  SHFL.BFLY PT, R8, R234, 0x2, 0x1f ;  /* 0x0c401f00ea087f89 */ /* 0x000e2200000e0000 */
[----:B------:R-:W2:Y:S01]  /*11200*/  S2R R243, SR_CTAID.X ;  /* 0x0000000000f37919 */ /* 0x000ea20000002500 */
[----:B-1----:R-:W-:Y:S01]  /*11210*/  FADD R6, R6, R7 ;  /* 0x0000000706067221 */ /* 0x002fe20000000000 */
[----:B0-----:R-:W-:-:S04]  /*11220*/  FADD R8, R234, R8 ;  /* 0x00000008ea087221 */ /* 0x001fc80000000000 */
[----:B------:R-:W0:Y:S04]  /*11230*/  SHFL.BFLY PT, R10, R6, 0x1, 0x1f ;  /* 0x0c201f00060a7f89 */ /* 0x000e2800000e0000 */
[----:B------:R-:W1:Y:S01]  /*11240*/  SHFL.BFLY PT, R9, R8, 0x1, 0x1f ;  /* 0x0c201f0008097f89 */ /* 0x000e6200000e0000 */
[----:B------:R-:W-:-:S04]  /*11250*/  UIADD3 UR61, UP0, UR61, 0x80, URZ ;  /* 0x000000803d3d7890 */ /* 0x000fc8000ff1e03f */
[----:B------:R-:W-:Y:S01]  /*11260*/  UIADD3.X UR60, URZ, UR60, URZ, UP0, !UPT ;  /* 0x0000003c3f3c7290 */ /* 0x000fe200087fe43f */
[----:B--2---:R-:W-:-:S04]  /*11270*/  IMAD.SHL.U32 R243, R243, 0x80, RZ ;  /* 0x00000080f3f37824 */ /* 0x004fc800078e00ff */
[----:B------:R-:W-:Y:S02]  /*11280*/  VIADD R243, R243, 0x80 ;  /* 0x00000080f3f37836 */ /* 0x000fe40000000000 */
[----:B0-----:R-:W-:Y:S01]  /*11290*/  FADD R10, R6, R10 ;  /* 0x0000000a060a7221 */ /* 0x001fe20000000000 */
[----:B-1----:R-:W-:-:S03]  /*112a0*/  FADD R9, R8, R9 ;  /* 0x0000000908097221 */ /* 0x002fc60000000000 */
[----:B------:R-:W-:Y:S01]  /*112b0*/  FFMA R242, R233, R242, R10 ;  /* 0x000000f2e9f27223 */ /* 0x000fe2000000000a */
[----:B---3--:R-:W-:-:S04]  /*112c0*/  FFMA R241, R195, R241, R9 ;  /* 0x000000f1c3f17223 */ /* 0x008fc80000000009 */
[----:B------:R0:W-:Y:S01]  /*112d0*/  STL [R1+0x260], R242 ;  /* 0x000260f201007387 */ /* 0x0001e20000100800 */
[----:B------:R-:W-:-:S03]  /*112e0*/  IMAD.U32 R7, RZ, RZ, UR60 ;  /* 0x0000003cff077e24 */ /* 0x000fc6000f8e00ff */
[----:B------:R0:W-:Y:S01]  /*112f0*/  STL [R1+0x264], R241 ;  /* 0x000264f101007387 */ /* 0x0001e20000100800 */
[----:B------:R-:W-:-:S03]  /*11300*/  ISETP.LE.U32.AND P0, PT, R243, UR61, PT ;  /* 0x0000003df3007c0c */ /* 0x000fc6000bf03070 */
[----:B------:R0:W-:Y:S04]  /*11310*/  STL [R1+0x12c], R230 ;  /* 0x00012ce601007387 */ /* 0x0001e80000100800 */
[----:B------:R0:W-:Y:S01]  /*11320*/  STL [R1+0x128], R182 ;  /* 0x000128b601007387 */ /* 0x0001e20000100800 */
[----:B------:R-:W-:Y:S01]  /*11330*/  ISETP.GE.U32.AND.EX P0, PT, R7, RZ, PT, P0 ;  /* 0x000000ff0700720c */ /* 0x000fe20003f06100 */
[----:B----4-:R-:W-:Y:S02]  /*11340*/  IMAD R2, R221, 0x80, R2 ;  /* 0x00000080dd027824 */ /* 0x010fe400078e0202 */
[----:B------:R-:W-:Y:S02]  /*11350*/  IMAD R3, R217, 0x80, R3 ;  /* 0x00000080d9037824 */ /* 0x000fe400078e0203 */
[----:B------:R-:W-:-:S02]  /*11360*/  IMAD.MOV.U32 R7, RZ, RZ, R230 ;  /* 0x000000ffff077224 */ /* 0x000fc400078e00e6 */
[----:B------:R-:W-:Y:S01]  /*11370*/  IMAD.MOV.U32 R6, RZ, RZ, R182 ;  /* 0x000000ffff067224 */ /* 0x000fe200078e00b6 */
[----:B------:R-:W-:-:S05]  /*11380*/  WARPGROUP.DEPBAR.LE gsb0, 0x0 ;  /* 0x00008000000079c5 */ /* 0x000fca0000010000 */
[----:B0-----:R-:W-:Y:S05]  /*11390*/  @!P0 BRA `(.L_x_1) ;  /* 0xffffff5400e08947 */ /* 0x001fea000383ffff */
.L_x_0:
[----:B------:R-:W2:Y:S01]  /*113a0*/  LDL.LU R0, [R1+0x260] ;  /* 0x0002600001007983 */ /* 0x000ea20000300800 */
[----:B------:R-:W-:Y:S01]  /*113b0*/  FMUL R2, R151, 0.25 ;  /* 0x3e80000097027820 */ /* 0x000fe20000400000 */
[----:B------:R-:W-:Y:S01]  /*113c0*/  FMUL R3, R150, 0.25 ;  /* 0x3e80000096037820 */ /* 0x000fe20000400000 */
[----:B-----5:R-:W-:Y:S01]  /*113d0*/  FMUL R4, R143, 0.25 ;  /* 0x3e8000008f047820 */ /* 0x020fe20000400000 */
[----:B------:R-:W3:Y:S01]  /*113e0*/  LDL.LU R10, [R1+0x264] ;  /* 0x00026400010a7983 */ /* 0x000ee20000300800 */
[----:B------:R-:W-:Y:S01]  /*113f0*/  FMUL R5, R26, 0.25 ;  /* 0x3e8000001a057820 */ /* 0x000fe20000400000 */
[----:B------:R-:W-:Y:S01]  /*11400*/  FMUL R8, R39, 0.25 ;  /* 0x3e80000027087820 */ /* 0x000fe20000400000 */
[----:B------:R-:W-:Y:S01]  /*11410*/  FMUL R166, R109, 0.25 ;  /* 0x3e8000006da67820 */ /* 0x000fe20000400000 */
[----:B------:R-:W0:Y:S01]  /*11420*/  S2R R245, SR_TID.X ;  /* 0x0000000000f57919 */ /* 0x000e220000002100 */
[----:B------:R-:W-:Y:S01]  /*11430*/  FMUL R21, R100, 0.25 ;  /* 0x3e80000064157820 */ /* 0x000fe20000400000 */
        /* <DEDUP_REMOVED lines=30> */
[----:B0-----:R-:W-:Y:S01]  /*11620*/  LOP3.LUT R243, R245, 0x8, RZ, 0xc0, !PT ;  /* 0x00000008f5f37812 */ /* 0x001fe200078ec0ff */
[----:B------:R-:W-:Y:S01]  /*11630*/  FMUL R177, R44, 0.25 ;  /* 0x3e8000002cb17820 */ /* 0x000fe20000400000 */
[----:B------:R-:W-:Y:S01]  /*11640*/  FMUL R179, R40, 0.25 ;  /* 0x3e80000028b37820 */ /* 0x000fe20000400000 */
[----:B------:R-:W-:Y:S01]  /*11650*/  FMUL R181, R36, 0.25 ;  /* 0x3e80000024b57820 */ /* 0x000fe20000400000 */
[----:B------:R-:W-:Y:S01]  /*11660*/  FMUL R186, R33, 0.25 ;  /* 0x3e80000021ba7820 */ /* 0x000fe20000400000 */
[----:B------:R-:W-:Y:S01]  /*11670*/  FMUL R187, R32, 0.25 ;  /* 0x3e80000020bb7820 */ /* 0x000fe20000400000 */
[----:B------:R-:W-:Y:S01]  /*11680*/  LOP3.LUT R242, R245, 0xff, RZ, 0xc0, !PT ;  /* 0x000000fff5f27812 */ /* 0x000fe200078ec0ff */
[----:B------:R-:W0:Y:S01]  /*11690*/  S2R R244, SR_CTAID.X ;  /* 0x0000000000f47919 */ /* 0x000e220000002500 */
[----:B------:R-:W1:Y:S01]  /*116a0*/  S2UR UR10, SR_CTAID.Y ;  /* 0x00000000000a79c3 */ /* 0x000e620000002600 */
[----:B------:R-:W-:Y:S01]  /*116b0*/  ULDC.64 UR8, c[0x0][0x270] ;  /* 0x00009c0000087ab9 */ /* 0x000fe20000000a00 */
[----:B------:R-:W-:Y:S01]  /*116c0*/  LEA R242, R242, UR4, 0x4 ;  /* 0x00000004f2f27c11 */ /* 0x000fe2000f8e20ff */
[----:B-1----:R-:W-:Y:S01]  /*116d0*/  UIMAD UR8, UR10, UR8, URZ ;  /* 0x000000080a0872a4 */ /* 0x002fe2000f8e023f */
[----:B0-----:R-:W-:-:S05]  /*116e0*/  IMAD.SHL.U32 R244, R244, 0x80, RZ ;  /* 0x00000080f4f47824 */ /* 0x001fca00078e00ff */
[----:B------:R-:W-:Y:S01]  /*116f0*/  LOP3.LUT R244, R244, 0x7f, R245, 0xf8, !PT ;  /* 0x0000007ff4f47812 */ /* 0x000fe200078ef8f5 */
[----:B------:R-:W-:Y:S01]  /*11700*/  BAR.SYNC.DEFER_BLOCKING 0x0 ;  /* 0x0000000000007b1d */ /* 0x000fe20000010000 */
[C---:B--2---:R-:W-:Y:S01]  /*11710*/  FSETP.GT.AND P0, PT, |R0|.reuse, 8.50705917302346158658e+37, PT ;  /* 0x7e8000000000780b */ /* 0x044fe20003f04200 */
[C---:B------:R-:W-:Y:S01]  /*11720*/  FMUL R183, R0.reuse, 8388608 ;  /* 0x4b00000000b77820 */ /* 0x040fe20000400000 */
[----:B------:R-:W-:Y:S02]  /*11730*/  FSETP.GEU.AND P4, PT, |R0|, 1.175494350822287508e-38, PT ;  /* 0x008000000000780b */ /* 0x000fe40003f8e200 */
[----:B------:R-:W-:Y:S01]  /*11740*/  FSEL R151, R2, R151, P0 ;  /* 0x0000009702977208 */ /* 0x000fe20000000000 */
[----:B------:R-:W-:Y:S01]  /*11750*/  FMUL R2, R147, 0.25 ;  /* 0x3e80000093027820 */ /* 0x000fe20000400000 */
        /* <DEDUP_REMOVED lines=54> */
[----:B------:R-:W-:Y:S01]  /*11ac0*/  FSETP.GEU.AND P3, PT, R0, 1.175494350822287508e-38, PT ;  /* 0x008000000000780b */ /* 0x000fe20003f6e000 */
[----:B---3--:R-:W-:Y:S01]  /*11ad0*/  IMAD.MOV.U32 R163, RZ, RZ, R10 ;  /* 0x000000ffffa37224 */ /* 0x008fe200078e000a */
[----:B------:R-:W-:Y:S01]  /*11ae0*/  FSEL R122, R5, R122, P0 ;  /* 0x0000007a057a7208 */ /* 0x000fe20000000000 */
[----:B------:R-:W-:Y:S01]  /*11af0*/  FMUL R5, R114, 0.25 ;  /* 0x3e80000072057820 */ /* 0x000fe20000400000 */
[----:B------:R-:W-:Y:S01]  /*11b00*/  FSEL R87, R2, R87, P0 ;  /* 0x0000005702577208 */ /* 0x000fe20000000000 */
[----:B------:R-:W-:Y:S01]  /*11b10*/  FMUL R2, R79, 0.25 ;  /* 0x3e8000004f027820 */ /* 0x000fe20000400000 */
[----:B------:R-:W-:Y:S01]  /*11b20*/  FSEL R90, R3, R90, P0 ;  /* 0x0000005a035a7208 */ /* 0x000fe20000000000 */
[----:B------:R-:W-:Y:S01]  /*11b30*/  FMUL R3, R86, 0.25 ;  /* 0x3e80000056037820 */ /* 0x000fe20000400000 */
[----:B------:R-:W-:Y:S01]  /*11b40*/  FSEL R183, R183, R0, !P3 ;  /* 0x00000000b7b77208 */ /* 0x000fe20005800000 */
[----:B------:R-:W-:Y:S01]  /*11b50*/  @P0 FMUL R0, R0, 0.25 ;  /* 0x3e80000000000820 */ /* 0x000fe20000400000 */
[----:B------:R-:W-:Y:S01]  /*11b60*/  FSEL R79, R2, R79, P0 ;  /* 0x0000004f024f7208 */ /* 0x000fe20000000000 */
[----:B------:R-:W-:Y:S01]  /*11b70*/  FMUL R2, R75, 0.25 ;  /* 0x3e8000004b027820 */ /* 0x000fe20000400000 */
[----:B------:R-:W-:Y:S01]  /*11b80*/  FSEL R83, R4, R83, P0 ;  /* 0x0000005304537208 */ /* 0x000fe20000000000 */
[----:B------:R-:W-:Y:S01]  /*11b90*/  FMUL R4, R71, 0.25 ;  /* 0x3e80000047047820 */ /* 0x000fe20000400000 */
[----:B------:R-:W-:Y:S01]  /*11ba0*/  FSEL R114, R5, R114, P0 ;  /* 0x0000007205727208 */ /* 0x000fe20000000000 */
[----:B------:R-:W-:Y:S01]  /*11bb0*/  FMUL R5, R102, 0.25 ;  /* 0x3e80000066057820 */ /* 0x000fe20000400000 */
[----:B------:R-:W-:Y:S01]  /*11bc0*/  FSEL R86, R3, R86, P0 ;  /* 0x0000005603567208 */ /* 0x000fe20000000000 */
[----:B------:R-:W-:Y:S01]  /*11bd0*/  @!P4 FMUL R0, R0, 16777216 ;  /* 0x4b8000000000c820 */ /* 0x000fe20000400000 */
[----:B------:R-:W-:Y:S01]  /*11be0*/  FSEL R75, R2, R75, P0 ;  /* 0x0000004b024b7208 */ /* 0x000fe20000000000 */
[----:B------:R-:W-:Y:S01]  /*11bf0*/  FMUL R3, R78, 0.25 ;  /* 0x3e8000004e037820 */ /* 0x000fe20000400000 */
[----:B------:R-:W-:Y:S01]  /*11c00*/  FMUL R2, R67, 0.25 ;  /* 0x3e80000043027820 */ /* 0x000fe20000400000 */
[C---:B------:R-:W-:Y:S01]  /*11c10*/  FMUL R182, R163.reuse, 8388608 ;  /* 0x4b000000a3b67820 */ /* 0x040fe20000400000 */
[----:B------:R-:W-:Y:S01]  /*11c20*/  FSETP.GEU.AND P2, PT, R163, 1.175494350822287508e-38, PT ;  /* 0x00800000a300780b */ /* 0x000fe20003f4e000 */
[----:B------:R-:W0:Y:S01]  /*11c30*/  MUFU.RCP R193, R0 ;  /* 0x0000000000c17308 */ /* 0x000e220000001000 */
[----:B------:R-:W-:Y:S01]  /*11c40*/  FSEL R71, R4, R71, P0 ;  /* 0x0000004704477208 */ /* 0x000fe20000000000 */
[----:B------:R-:W-:Y:S01]  /*11c50*/  FMUL R4, R63, 0.25 ;  /* 0x3e8000003f047820 */ /* 0x000fe20000400000 */
[----:B------:R-:W-:Y:S01]  /*11c60*/  FSETP.GT.AND P1, PT, |R163|, 8.50705917302346158658e+37, PT ;  /* 0x7e800000a300780b */ /* 0x000fe20003f24200 */
[----:B------:R-:W-:Y:S01]  /*11c70*/  @!P4 FMUL R26, R26, 16777216 ;  /* 0x4b8000001a1ac820 */ /* 0x000fe20000400000 */
[----:B------:R-:W-:Y:S01]  /*11c80*/  FSEL R102, R5, R102, P0 ;  /* 0x0000006605667208 */ /* 0x000fe20000000000 */
[----:B------:R-:W-:Y:S01]  /*11c90*/  FMUL R5, R94, 0.25 ;  /* 0x3e8000005e057820 */ /* 0x000fe20000400000 */
[----:B------:R-:W-:Y:S01]  /*11ca0*/  FSEL R78, R3, R78, P0 ;  /* 0x0000004e034e7208 */ /* 0x000fe20000000000 */
[----:B------:R-:W-:Y:S01]  /*11cb0*/  FMUL R3, R70, 0.25 ;  /* 0x3e80000046037820 */ /* 0x000fe20000400000 */
[----:B------:R-:W-:Y:S01]  /*11cc0*/  FSEL R67, R2, R67, P0 ;  /* 0x0000004302437208 */ /* 0x000fe20000000000 */
[----:B------:R-:W-:Y:S01]  /*11cd0*/  FMUL R2, R59, 0.25 ;  /* 0x3e8000003b027820 */ /* 0x000fe20000400000 */
[----:B------:R-:W-:Y:S01]  /*11ce0*/  FSEL R182, R182, R163, !P2 ;  /* 0x000000a3b6b67208 */ /* 0x000fe20005000000 */
[----:B------:R-:W-:Y:S01]  /*11cf0*/  @!P4 FMUL R102, R102, 16777216 ;  /* 0x4b8000006666c820 */ /* 0x000fe20000400000 */
[----:B------:R-:W-:Y:S01]  /*11d00*/  FSEL R185, RZ, -23, P2 ;  /* 0xc1b80000ffb97808 */ /* 0x000fe20001000000 */
[----:B------:R-:W-:Y:S01]  /*11d10*/  @!P4 FMUL R103, R103, 16777216 ;  /* 0x4b8000006767c820 */ /* 0x000fe20000400000 */
[C---:B------:R-:W-:Y:S01]  /*11d20*/  FSETP.GEU.AND P2, PT, |R163|.reuse, 1.175494350822287508e-38, PT ;  /* 0x00800000a300780b */ /* 0x040fe20003f4e200 */
        /* <DEDUP_REMOVED lines=15> */
[----:B------:R-:W-:Y:S01]  /*11e20*/  FMUL R5, R74, 0.25 ;  /* 0x3e8000004a057820 */ /* 0x000fe20000400000 */
[----:B------:R-:W-:Y:S01]  /*11e30*/  FSEL R66, R3, R66, P0 ;  /* 0x0000004203427208 */ /* 0x000fe20000000000 */
[----:B------:R-:W-:Y:S01]  /*11e40*/  @!P4 FMUL R157, R157, 16777216 ;  /* 0x4b8000009d9dc820 */ /* 0x000fe20000400000 */
[----:B------:R-:W-:Y:S01]  /*11e50*/  FMUL R3, R58, 0.25 ;  /* 0x3e8000003a037820 */ /* 0x000fe20000400000 */
[----:B------:R-:W-:Y:S01]  /*11e60*/  @!P2 FMUL R163, R163, 16777216 ;  /* 0x4b800000a3a3a820 */ /* 0x000fe20000400000 */
[----:B------:R-:W-:Y:S01]  /*11e70*/  FSEL R155, R4, R43, P0 ;  /* 0x0000002b049b7208 */ /* 0x000fe20000000000 */
[----:B0-----:R-:W-:Y:S01]  /*11e80*/  FMUL R191, R193, R59 ;  /* 0x0000003bc1bf7220 */ /* 0x001fe20000400000 */
[----:B------:R-:W-:Y:S01]  /*11e90*/  FSEL R55, R2, R55, P0 ;  /* 0x0000003702377208 */ /* 0x000fe20000000000 */
[----:B------:R-:W-:Y:S01]  /*11ea0*/  FMUL R4, R35, 0.25 ;  /* 0x3e80000023047820 */ /* 0x000fe20000400000 */
[----:B------:R-:W-:Y:S01]  /*11eb0*/  FMUL R59, R193, R157 ;  /* 0x0000009dc13b7220 */ /* 0x000fe20000400000 */
[----:B------:R-:W-:Y:S01]  /*11ec0*/  FSEL R74, R5, R74, P0 ;  /* 0x0000004a054a7208 */ /* 0x000fe20000000000 */
[----:B------:R-:W-:Y:S01]  /*11ed0*/  FMUL R2, R47, 0.25 ;  /* 0x3e8000002f027820 */ /* 0x000fe20000400000 */
[----:B------:R-:W-:Y:S01]  /*11ee0*/  FMUL R157, R193, R26 ;  /* 0x0000001ac19d7220 */ /* 0x000fe20000400000 */
[----:B------:R-:W-:Y:S01]  /*11ef0*/  FMUL R5, R62, 0.25 ;  /* 0x3e8000003e057820 */ /* 0x000fe20000400000 */
[----:B------:R-:W-:Y:S01]  /*11f00*/  FSEL R58, R3, R58, P0 ;  /* 0x0000003a033a7208 */ /* 0x000fe20000000000 */
[----:B------:R-:W0:Y:S01]  /*11f10*/  MUFU.RCP R26, R163 ;  /* 0x000000a3001a7308 */ /* 0x000e220000001000 */
[----:B------:R-:W-:Y:S01]  /*11f20*/  FMUL R3, R50, 0.25 ;  /* 0x3e80000032037820 */ /* 0x000fe20000400000 */
[----:B------:R-:W-:Y:S01]  /*11f30*/  FSEL R166, R166, R109, P1 ;  /* 0x0000006da6a67208 */ /* 0x000fe20000800000 */
[----:B------:R-:W-:Y:S01]  /*11f40*/  VIADD R109, R182, 0xc0cafb0d ;  /* 0xc0cafb0db66d7836 */ /* 0x000fe20000000000 */
        /* <DEDUP_REMOVED lines=11> */
[----:B------:R-:W-:Y:S01]  /*12000*/  VIADD R108, R183, 0xc0cafb0d ;  /* 0xc0cafb0db76c7836 */ /* 0x000fe20000000000 */
[----:B------:R-:W-:Y:S01]  /*12010*/  LOP3.LUT R109, R109, 0xff800000, RZ, 0xc0, !PT ;  /* 0xff8000006d6d7812 */ /* 0x000fe200078ec0ff */
[----:B------:R-:W-:Y:S01]  /*12020*/  @!P4 FMUL R51, R51, 16777216 ;  /* 0x4b8000003333c820 */ /* 0x000fe20000400000 */
[----:B------:R-:W-:Y:S01]  /*12030*/  FSEL R96, R21, R96, P1 ;  /* 0x0000006015607208 */ /* 0x000fe20000800000 */
[----:B------:R-:W-:Y:S01]  /*12040*/  @!P4 FMUL R152, R152, 16777216 ;  /* 0x4b8000009898c820 */ /* 0x000fe20000400000 */
[----:B------:R-:W-:Y:S01]  /*12050*/  FSEL R60, R43, R60, P1 ;  /* 0x0000003c2b3c7208 */ /* 0x000fe20000800000 */
[----:B------:R-:W-:Y:S01]  /*12060*/  FMUL R43, R56, 0.25 ;  /* 0x3e800000382b7820 */ /* 0x000fe20000400000 */
[----:B------:R-:W-:Y:S01]  /*12070*/  FSEL R72, R35, R72, P1 ;  /* 0x0000004823487208 */ /* 0x000fe20000800000 */
[----:B------:R-:W-:Y:S01]  /*12080*/  @!P4 FMUL R155, R155, 16777216 ;  /* 0x4b8000009b9bc820 */ /* 0x000fe20000400000 */
[----:B------:R-:W-:Y:S01]  /*12090*/  FSEL R52, R47, R52, P1 ;  /* 0x000000342f347208 */ /* 0x000fe20000800000 */
[----:B------:R-:W-:Y:S01]  /*120a0*/  FMUL R195, R193, R51 ;  /* 0x00000033c1c37220 */ /* 0x000fe20000400000 */
[----:B------:R-:W-:Y:S01]  /*120b0*/  FSEL R54, R5, R54, P0 ;  /* 0x0000003605367208 */ /* 0x000fe20000000000 */
[----:B------:R-:W-:Y:S01]  /*120c0*/  FMUL R5, R42, 0.25 ;  /* 0x3e8000002a057820 */ /* 0x000fe20000400000 */
[----:B------:R-:W-:Y:S01]  /*120d0*/  LOP3.LUT R108, R108, 0xff800000, RZ, 0xc0, !PT ;  /* 0xff8000006c6c7812 */ /* 0x000fe200078ec0ff */
[----:B------:R-:W-:Y:S01]  /*120e0*/  IMAD.IADD R51, R182, 0x1, -R109 ;  /* 0x00000001b6337824 */ /* 0x000fe200078e0a6d */
[----:B------:R-:W-:Y:S01]  /*120f0*/  FSEL R171, R171, R80, P1 ;  /* 0x00000050abab7208 */ /* 0x000fe20000800000 */
[----:B------:R-:W-:Y:S01]  /*12100*/  @!P2 FMUL R96, R96, 16777216 ;  /* 0x4b8000006060a820 */ /* 0x000fe20000400000 */
[----:B------:R-:W-:Y:S01]  /*12110*/  FSEL R180, R180, R37, P1 ;  /* 0x00000025b4b47208 */ /* 0x000fe20000800000 */
[----:B------:R-:W-:Y:S01]  /*12120*/  @!P2 FMUL R72, R72, 16777216 ;  /* 0x4b8000004848a820 */ /* 0x000fe20000400000 */
[----:B------:R-:W-:Y:S01]  /*12130*/  FSEL R56, R43, R56, P1 ;  /* 0x000000382b387208 */ /* 0x000fe20000800000 */
[----:B------:R-:W-:Y:S01]  /*12140*/  FMUL R197, R193, R152 ;  /* 0x00000098c1c57220 */ /* 0x000fe20000400000 */
[----:B------:R-:W-:Y:S01]  /*12150*/  LOP3.LUT R37, R245, 0x7, RZ, 0xc0, !PT ;  /* 0x00000007f5257812 */ /* 0x000fe200078ec0ff */
[----:B------:R-:W-:Y:S01]  /*12160*/  FMUL R201, R193, R155 ;  /* 0x0000009bc1c97220 */ /* 0x000fe20000400000 */
[----:B------:R-:W-:Y:S01]  /*12170*/  @!P2 FMUL R52, R52, 16777216 ;  /* 0x4b8000003434a820 */ /* 0x000fe20000400000 */
[----:B------:R-:W-:Y:S01]  /*12180*/  FMUL R3, R46, 0.25 ;  /* 0x3e8000002e037820 */ /* 0x000fe20000400000 */
[----:B------:R-:W-:Y:S01]  /*12190*/  FSEL R178, R178, R41, P1 ;  /* 0x00000029b2b27208 */ /* 0x000fe20000800000 */
[----:B------:R-:W-:-:S02]  /*121a0*/  IMAD.MOV.U32 R152, RZ, RZ, 0x3dc6b27f ;  /* 0x3dc6b27fff987424 */ /* 0x000fc400078e00ff */
[----:B------:R-:W-:Y:S01]  /*121b0*/  FADD R51, R51, -1 ;  /* 0xbf80000033337421 */ /* 0x000fe20000000000 */
[----:B------:R-:W-:Y:S01]  /*121c0*/  IMAD.IADD R155, R183, 0x1, -R108 ;  /* 0x00000001b79b7824 */ /* 0x000fe200078e0a6c */
[----:B------:R-:W-:Y:S01]  /*121d0*/  FSEL R156, R5, R42, P0 ;  /* 0x0000002a059c7208 */ /* 0x000fe20000000000 */
[----:B------:R-:W-:Y:S01]  /*121e0*/  IMAD.SHL.U32 R41, R245, 0x4, RZ ;  /* 0x00000004f5297824 */ /* 0x000fe200078e00ff */
[----:B------:R-:W-:Y:S01]  /*121f0*/  FSEL R173, R173, R76, P1 ;  /* 0x0000004cadad7208 */ /* 0x000fe20000800000 */
[----:B0-----:R-:W-:Y:S01]  /*12200*/  FMUL R194, R26, R96 ;  /* 0x000000601ac27220 */ /* 0x001fe20000400000 */
[----:B------:R-:W-:Y:S01]  /*12210*/  FMUL R5, R34, 0.25 ;  /* 0x3e80000022057820 */ /* 0x000fe20000400000 */
[----:B------:R-:W-:Y:S01]  /*12220*/  LEA R76, R37, UR4, 0x4 ;  /* 0x00000004254c7c11 */ /* 0x000fe2000f8e20ff */
[----:B------:R-:W-:Y:S01]  /*12230*/  @!P2 FMUL R171, R171, 16777216 ;  /* 0x4b800000ababa820 */ /* 0x000fe20000400000 */
[----:B------:R-:W-:Y:S01]  /*12240*/  FMUL R96, R26, R72 ;  /* 0x000000481a607220 */ /* 0x000fe20000400000 */
[----:B------:R-:W-:Y:S01]  /*12250*/  @!P2 FMUL R56, R56, 16777216 ;  /* 0x4b8000003838a820 */ /* 0x000fe20000400000 */
[----:B------:R-:W-:Y:S01]  /*12260*/  FMUL R72, R26, R52 ;  /* 0x000000341a487220 */ /* 0x000fe20000400000 */
[----:B------:R-:W-:Y:S01]  /*12270*/  FADD R155, R155, -1 ;  /* 0xbf8000009b9b7421 */ /* 0x000fe20000000000 */
[----:B------:R-:W-:Y:S01]  /*12280*/  FFMA.FTZ R52, R51, R152, -0.16845393180847167969 ;  /* 0xbe2c7f3033347423 */ /* 0x000fe20000010098 */
[----:B------:R-:W-:Y:S01]  /*12290*/  FSEL R154, R3, R46, P0 ;  /* 0x0000002e039a7208 */ /* 0x000fe20000000000 */
[----:B------:R-:W-:Y:S01]  /*122a0*/  FMUL R3, R38, 0.25 ;  /* 0x3e80000026037820 */ /* 0x000fe20000400000 */
[----:B------:R-:W-:Y:S01]  /*122b0*/  FMUL R8, R31, 0.25 ;  /* 0x3e8000001f087820 */ /* 0x000fe20000400000 */
[----:B------:R-:W-:Y:S01]  /*122c0*/  FSEL R101, R20, R101, P1 ;  /* 0x0000006514657208 */ /* 0x000fe20000800000 */
[----:B------:R-:W-:Y:S01]  /*122d0*/  FMUL R203, R26, R171 ;  /* 0x000000ab1acb7220 */ /* 0x000fe20000400000 */
[----:B------:R-:W-:Y:S01]  /*122e0*/  FSEL R175, R175, R48, P1 ;  /* 0x00000030afaf7208 */ /* 0x000fe20000800000 */
[----:B------:R-:W-:Y:S01]  /*122f0*/  FMUL R20, R97, 0.25 ;  /* 0x3e80000061147820 */ /* 0x000fe20000400000 */
[----:B------:R-:W-:Y:S01]  /*12300*/  LOP3.LUT R41, R41, 0x1c0, RZ, 0xc0, !PT ;  /* 0x000001c029297812 */ /* 0x000fe200078ec0ff */
[--C-:B------:R-:W-:Y:S01]  /*12310*/  IMAD R48, R37, -0x8, R76.reuse ;  /* 0xfffffff825307824 */ /* 0x100fe200078e024c */
[----:B------:R-:W-:Y:S01]  /*12320*/  FSEL R190, R190, R25, P1 ;  /* 0x00000019bebe7208 */ /* 0x000fe20000800000 */
[----:B------:R-:W-:Y:S01]  /*12330*/  IMAD.SHL.U32 R25, R245, 0x8, RZ ;  /* 0x00000008f5197824 */ /* 0x000fe200078e00ff */
[----:B------:R-:W-:Y:S01]  /*12340*/  FSEL R160, R5, R34, P0 ;  /* 0x0000002205a07208 */ /* 0x000fe20000000000 */
[----:B------:R-:W-:Y:S01]  /*12350*/  FMUL R171, R26, R56 ;  /* 0x000000381aab7220 */ /* 0x000fe20000400000 */
[----:B------:R-:W-:Y:S01]  /*12360*/  FSEL R68, R39, R68, P1 ;  /* 0x0000004427447208 */ /* 0x000fe20000800000 */
[----:B------:R-:W-:Y:S01]  /*12370*/  FMUL R34, R73, 0.25 ;  /* 0x3e80000049227820 */ /* 0x000fe20000400000 */
[----:B------:R-:W-:Y:S01]  /*12380*/  FMUL R39, R64, 0.25 ;  /* 0x3e80000040277820 */ /* 0x000fe20000400000 */
[----:B------:R-:W-:Y:S01]  /*12390*/  FFMA.FTZ R52, R51, R52, 0.1716887056827545166 ;  /* 0x3e2fcf2a33347423 */ /* 0x000fe20000010034 */
[----:B------:R-:W-:Y:S01]  /*123a0*/  FFMA.FTZ R56, R155, R152, -0.16845393180847167969 ;  /* 0xbe2c7f309b387423 */ /* 0x000fe20000010098 */
[----:B------:R-:W-:Y:S01]  /*123b0*/  FMUL R5, R148, 0.25 ;  /* 0x3e80000094057820 */ /* 0x000fe20000400000 */
[----:B------:R-:W-:Y:S01]  /*123c0*/  FMUL R50, R53, 0.25 ;  /* 0x3e80000035327820 */ /* 0x000fe20000400000 */
[----:B------:R-:W-:Y:S01]  /*123d0*/  FSEL R169, R169, R84, P1 ;  /* 0x00000054a9a97208 */ /* 0x000fe20000800000 */
[----:B------:R-:W-:Y:S01]  /*123e0*/  IMAD R80, R243, 0x100, R76 ;  /* 0x00000100f3507824 */ /* 0x000fe200078e024c */
[----:B------:R-:W-:Y:S01]  /*123f0*/  FSEL R158, R3, R38, P0 ;  /* 0x00000026039e7208 */ /* 0x000fe20000000000 */
[----:B------:R-:W-:Y:S01]  /*12400*/  IMAD.IADD R84, R41, 0x1, R48 ;  /* 0x0000000129547824 */ /* 0x000fe200078e0230 */
[----:B------:R-:W-:Y:S01]  /*12410*/  FSEL R161, R8, R31, P0 ;  /* 0x0000001f08a17208 */ /* 0x000fe20000000000 */
[----:B------:R-:W-:Y:S01]  /*12420*/  FFMA.FTZ R52, R51, R52, -0.17900948226451873779 ;  /* 0xbe374e4333347423 */ /* 0x000fe20000010034 */
[----:B------:R-:W-:Y:S01]  /*12430*/  FSEL R162, R9, R30, P0 ;  /* 0x0000001e09a27208 */ /* 0x000fe20000000000 */
[----:B------:R-:W-:Y:S01]  /*12440*/  FFMA.FTZ R56, R155, R56, 0.1716887056827545166 ;  /* 0x3e2fcf2a9b387423 */ /* 0x000fe20000010038 */
[----:B------:R-:W-:Y:S01]  /*12450*/  FSEL R164, R164, R27, P0 ;  /* 0x0000001ba4a47208 */ /* 0x000fe20000000000 */
[----:B------:R-:W-:Y:S01]  /*12460*/  @!P4 FMUL R95, R95, 16777216 ;  /* 0x4b8000005f5fc820 */ /* 0x000fe20000400000 */
[----:B------:R-:W-:Y:S01]  /*12470*/  FSEL R93, R22, R93, P1 ;  /* 0x0000005d165d7208 */ /* 0x000fe20000800000 */
[----:B------:R-:W-:Y:S01]  /*12480*/  @!P4 FMUL R94, R94, 16777216 ;  /* 0x4b8000005e5ec820 */ /* 0x000fe20000400000 */
[----:B------:R-:W-:Y:S01]  /*12490*/  I2FP.F32.S32 R76, R109 ;  /* 0x0000006d004c7245 */ /* 0x000fe20000201400 */
[----:B------:R-:W-:Y:S01]  /*124a0*/  @!P4 FMUL R67, R67, 16777216 ;  /* 0x4b8000004343c820 */ /* 0x000fe20000400000 */
[----:B------:R-:W-:Y:S01]  /*124b0*/  FSEL R97, R20, R97, P1 ;  /* 0x0000006114617208 */ /* 0x000fe20000800000 */
[----:B------:R-:W-:Y:S01]  /*124c0*/  @!P4 FMUL R99, R99, 16777216 ;  /* 0x4b8000006363c820 */ /* 0x000fe20000400000 */
[----:B------:R-:W-:Y:S01]  /*124d0*/  FSEL R170, R170, R81, P1 ;  /* 0x00000051aaaa7208 */ /* 0x000fe20000800000 */
[----:B------:R-:W-:Y:S01]  /*124e0*/  @!P4 FMUL R98, R98, 16777216 ;  /* 0x4b8000006262c820 */ /* 0x000fe20000400000 */
[----:B------:R-:W-:Y:S01]  /*124f0*/  LOP3.LUT R25, R25, 0x780, RZ, 0xc0, !PT ;  /* 0x0000078019197812 */ /* 0x000fe200078ec0ff */
[----:B------:R-:W-:Y:S01]  /*12500*/  @!P4 FMUL R75, R75, 16777216 ;  /* 0x4b8000004b4bc820 */ /* 0x000fe20000400000 */
[----:B------:R-:W-:Y:S01]  /*12510*/  FSEL R73, R34, R73, P1 ;  /* 0x0000004922497208 */ /* 0x000fe20000800000 */
        /* <DEDUP_REMOVED lines=15> */
[----:B------:R-:W-:Y:S01]  /*12610*/  @!P4 FMUL R54, R54, 16777216 ;  /* 0x4b8000003636c820 */ /* 0x000fe20000400000 */
[----:B------:R-:W-:Y:S01]  /*12620*/  @!P4 FMUL R154, R154, 16777216 ;  /* 0x4b8000009a9ac820 */ /* 0x000fe20000400000 */
[----:B------:R-:W-:Y:S01]  /*12630*/  FSEL R168, R168, R85, P1 ;  /* 0x00000055a8a87208 */ /* 0x000fe20000800000 */
[----:B------:R-:W-:Y:S01]  /*12640*/  FFMA.FTZ R185, R76, 1.1920928955078125e-07, R185 ;  /* 0x340000004cb97823 */ /* 0x000fe200000100b9 */
[----:B------:R-:W-:Y:S01]  /*12650*/  LEA.HI R243, R243, R84, RZ, 0x1f ;  /* 0x00000054f3f37211 */ /* 0x000fe200078ff8ff */
[----:B------:R-:W-:Y:S01]  /*12660*/  @!P4 FMUL R151, R151, 16777216 ;  /* 0x4b8000009797c820 */ /* 0x000fe20000400000 */
        /* <DEDUP_REMOVED lines=39> */
[----:B------:R-:W-:Y:S01]  /*128e0*/  FMUL R77, R193, R102 ;  /* 0x00000066c14d7220 */ /* 0x000fe20000400000 */
[----:B------:R-:W-:Y:S01]  /*128f0*/  @!P2 FMUL R93, R93, 16777216 ;  /* 0x4b8000005d5da820 */ /* 0x000fe20000400000 */
[----:B------:R-:W-:Y:S01]  /*12900*/  FFMA.FTZ R52, R51, R52, 0.20512372255325317383 ;  /* 0x3e520bf433347423 */ /* 0x000fe20000010034 */
[----:B------:R-:W-:Y:S01]  /*12910*/  FFMA.FTZ R56, R155, R56, -0.17900948226451873779 ;  /* 0xbe374e439b387423 */ /* 0x000fe20000010038 */
[----:B------:R-:W-:-:S02]  /*12920*/  IMAD.IADD R25, R25, 0x1, R80 ;  /* 0x0000000119197824 */ /* 0x000fc400078e0250 */
[C---:B------:R-:W-:Y:S01]  /*12930*/  FMUL R76, R193.reuse, R103 ;  /* 0x00000067c14c7220 */ /* 0x040fe20000400000 */
[C---:B------:R-:W-:Y:S01]  /*12940*/  FMUL R84, R193.reuse, R95 ;  /* 0x0000005fc1547220 */ /* 0x040fe20000400000 */
[C---:B------:R-:W-:Y:S01]  /*12950*/  FMUL R85, R193.reuse, R94 ;  /* 0x0000005ec1557220 */ /* 0x040fe20000400000 */
[----:B------:R-:W-:Y:S01]  /*12960*/  FMUL R102, R193, R67 ;  /* 0x00000043c1667220 */ /* 0x000fe20000400000 */
[----:B------:R-:W-:Y:S01]  /*12970*/  @!P2 FMUL R97, R97, 16777216 ;  /* 0x4b8000006161a820 */ /* 0x000fe20000400000 */
[----:B------:R-:W-:Y:S01]  /*12980*/  @!P2 FMUL R170, R170, 16777216 ;  /* 0x4b800000aaaaa820 */ /* 0x000fe20000400000 */
[C---:B------:R-:W-:Y:S01]  /*12990*/  FMUL R80, R193.reuse, R99 ;  /* 0x00000063c1507220 */ /* 0x040fe20000400000 */
[C---:B------:R-:W-:Y:S01]  /*129a0*/  FMUL R81, R193.reuse, R98 ;  /* 0x00000062c1517220 */ /* 0x040fe20000400000 */
        /* <DEDUP_REMOVED lines=59> */
[----:B------:R-:W-:Y:S01]  /*12d60*/  @!P2 FMUL R190, R190, 16777216 ;  /* 0x4b800000bebea820 */ /* 0x000fe20000400000 */
[C---:B------:R-:W-:Y:S01]  /*12d70*/  FMUL R196, R26.reuse, R93 ;  /* 0x0000005d1ac47220 */ /* 0x040fe20000400000 */
[----:B------:R-:W-:Y:S01]  /*12d80*/  FFMA.FTZ R52, R51, R52, -0.24046532809734344482 ;  /* 0xbe763c8b33347423 */ /* 0x000fe20000010034 */
[----:B------:R-:W-:Y:S01]  /*12d90*/  FFMA.FTZ R56, R155, R56, 0.20512372255325317383 ;  /* 0x3e520bf49b387423 */ /* 0x000fe20000010038 */
[C---:B------:R-:W-:Y:S01]  /*12da0*/  FMUL R193, R26.reuse, R97 ;  /* 0x000000611ac17220 */ /* 0x040fe20000400000 */
[C---:B------:R-:W-:Y:S01]  /*12db0*/  FMUL R93, R26.reuse, R170 ;  /* 0x000000aa1a5d7220 */ /* 0x040fe20000400000 */
[----:B------:R-:W-:Y:S01]  /*12dc0*/  I2FP.F32.S32 R37, R108 ;  /* 0x0000006c00257245 */ /* 0x000fe20000201400 */
[C---:B------:R-:W-:Y:S01]  /*12dd0*/  FMUL R97, R26.reuse, R73 ;  /* 0x000000491a617220 */ /* 0x040fe20000400000 */
[----:B------:R-:W-:Y:S01]  /*12de0*/  FMUL R170, R26, R64 ;  /* 0x000000401aaa7220 */ /* 0x000fe20000400000 */
[----:B------:R-:W-:Y:S01]  /*12df0*/  FMUL R4, R149, 0.25 ;  /* 0x3e80000095047820 */ /* 0x000fe20000400000 */
[----:B------:R-:W-:Y:S01]  /*12e00*/  FMUL R9, R140, 0.25 ;  /* 0x3e8000008c097820 */ /* 0x000fe20000400000 */
[----:B------:R-:W-:Y:S01]  /*12e10*/  FMUL R10, R137, 0.25 ;  /* 0x3e800000890a7820 */ /* 0x000fe20000400000 */
[----:B------:R-:W-:Y:S01]  /*12e20*/  FMUL R38, R69, 0.25 ;  /* 0x3e80000045267820 */ /* 0x000fe20000400000 */
[C---:B------:R-:W-:Y:S01]  /*12e30*/  FMUL R108, R26.reuse, R148 ;  /* 0x000000941a6c7220 */ /* 0x040fe20000400000 */
[C---:B------:R-:W-:Y:S01]  /*12e40*/  FMUL R64, R26.reuse, R60 ;  /* 0x0000003c1a407220 */ /* 0x040fe20000400000 */
[C---:B------:R-:W-:Y:S01]  /*12e50*/  FMUL R73, R26.reuse, R53 ;  /* 0x000000351a497220 */ /* 0x040fe20000400000 */
[C---:B------:R-:W-:Y:S01]  /*12e60*/  FMUL R53, R26.reuse, R188 ;  /* 0x000000bc1a357220 */ /* 0x040fe20000400000 */
[C---:B------:R-:W-:Y:S01]  /*12e70*/  FMUL R189, R26.reuse, R189 ;  /* 0x000000bd1abd7220 */ /* 0x040fe20000400000 */
[C---:B------:R-:W-:Y:S01]  /*12e80*/  FMUL R148, R26.reuse, R165 ;  /* 0x000000a51a947220 */ /* 0x040fe20000400000 */
[----:B------:R-:W-:Y:S01]  /*12e90*/  FFMA.FTZ R52, R51, R52, 0.28857114911079406738 ;  /* 0x3e93bf9933347423 */ /* 0x000fe20000010034 */
[----:B------:R-:W-:Y:S01]  /*12ea0*/  FFMA.FTZ R60, R155, R56, -0.24046532809734344482 ;  /* 0xbe763c8b9b3c7423 */ /* 0x000fe20000010038 */
[----:B------:R-:W-:Y:S01]  /*12eb0*/  FMUL R190, R26, R190 ;  /* 0x000000be1abe7220 */ /* 0x000fe20000400000 */
[----:B------:R-:W-:Y:S01]  /*12ec0*/  FSEL R149, R4, R149, P1 ;  /* 0x0000009504957208 */ /* 0x000fe20000800000 */
[----:B------:R-:W-:Y:S01]  /*12ed0*/  FFMA.FTZ R56, R51, R52, -0.36067417263984680176 ;  /* 0xbeb8aa4933387423 */ /* 0x000fe20000010034 */
[----:B------:R-:W-:Y:S01]  /*12ee0*/  FSEL R140, R9, R140, P1 ;  /* 0x0000008c098c7208 */ /* 0x000fe20000800000 */
[----:B------:R-:W-:Y:S01]  /*12ef0*/  FFMA.FTZ R60, R155, R60, 0.28857114911079406738 ;  /* 0x3e93bf999b3c7423 */ /* 0x000fe2000001003c */
        /* <DEDUP_REMOVED lines=21> */
[----:B------:R-:W-:Y:S01]  /*13050*/  F2FP.F16.F32.PACK_AB R52, R189, R148 ;  /* 0x00000094bd34723e */ /* 0x000fe200000000ff */
[----:B------:R-:W-:Y:S01]  /*13060*/  FFMA.FTZ R56, R51, R56, 0.48089820146560668945 ;  /* 0x3ef6384a33387423 */ /* 0x000fe20000010038 */
[----:B------:R-:W-:Y:S01]  /*13070*/  F2FP.F16.F32.PACK_AB R53, R53, R190 ;  /* 0x000000be3535723e */ /* 0x000fe200000000ff */
[----:B------:R-:W-:Y:S01]  /*13080*/  FFMA.FTZ R60, R155, R60, -0.36067417263984680176 ;  /* 0xbeb8aa499b3c7423 */ /* 0x000fe2000001003c */
[----:B------:R-:W-:Y:S01]  /*13090*/  F2FP.F16.F32.PACK_AB R54, R54, R157 ;  /* 0x0000009d3636723e */ /* 0x000fe200000000ff */
[----:B------:R-:W-:Y:S01]  /*130a0*/  FFMA.FTZ R56, R51, R56, -0.72134751081466674805 ;  /* 0xbf38aa3b33387423 */ /* 0x000fe20000010038 */
[----:B------:R-:W-:Y:S01]  /*130b0*/  F2FP.F16.F32.PACK_AB R55, R55, R154 ;  /* 0x0000009a3737723e */ /* 0x000fe200000000ff */
[----:B------:R-:W-:Y:S01]  /*130c0*/  FFMA.FTZ R60, R155, R60, 0.48089820146560668945 ;  /* 0x3ef6384a9b3c7423 */ /* 0x000fe2000001003c */
[----:B------:R-:W-:Y:S01]  /*130d0*/  FSEL R145, R4, R145, P1 ;  /* 0x0000009104917208 */ /* 0x000fe20000800000 */
[----:B------:R-:W-:Y:S01]  /*130e0*/  @!P2 FMUL R149, R149, 16777216 ;  /* 0x4b8000009595a820 */ /* 0x000fe20000400000 */
[----:B------:R-:W-:Y:S01]  /*130f0*/  FSEL R144, R5, R144, P1 ;  /* 0x0000009005907208 */ /* 0x000fe20000800000 */
[----:B------:R0:W-:Y:S01]  /*13100*/  STSM.16.M88.4 [R25], R52 ;  /* 0x0000003419007844 */ /* 0x0001e20000000200 */
        /* <DEDUP_REMOVED lines=71> */
[----:B------:R-:W-:Y:S01]  /*13580*/  FFMA.FTZ R60, R155, R60, -0.72134751081466674805 ;  /* 0xbf38aa3b9b3c7423 */ /* 0x000fe2000001003c */
[----:B------:R-:W-:Y:S01]  /*13590*/  ISETP.GE.U32.AND P1, PT, R182, 0x7f800000, PT ;  /* 0x7f800000b600780c */ /* 0x000fe20003f26070 */
[C---:B------:R-:W-:Y:S01]  /*135a0*/  FMUL R164, R26.reuse, R100 ;  /* 0x000000641aa47220 */ /* 0x040fe20000400000 */
[----:B------:R-:W-:Y:S01]  /*135b0*/  ISETP.GE.U32.AND P2, PT, R183, 0x7f800000, PT ;  /* 0x7f800000b700780c */ /* 0x000fe20003f46070 */
[----:B------:R-:W-:Y:S01]  /*135c0*/  FMUL R56, R51, R56 ;  /* 0x0000003833387220 */ /* 0x000fe20000400000 */
[----:B------:R-:W-:Y:S01]  /*135d0*/  FMUL R60, R155, R60 ;  /* 0x0000003c9b3c7220 */ /* 0x000fe20000400000 */
[----:B------:R-:W-:Y:S01]  /*135e0*/  FSEL R184, RZ, -23, P3 ;  /* 0xc1b80000ffb87808 */ /* 0x000fe20001800000 */
[C---:B------:R-:W-:Y:S01]  /*135f0*/  FMUL R200, R26.reuse, R169 ;  /* 0x000000a91ac87220 */ /* 0x040fe20000400000 */
[----:B------:R-:W-:Y:S01]  /*13600*/  FFMA.FTZ R56, R51, 1.4426950216293334961, R56 ;  /* 0x3fb8aa3b33387823 */ /* 0x000fe20000010038 */
[----:B------:R-:W-:Y:S01]  /*13610*/  FMUL R60, R155, R60 ;  /* 0x0000003c9b3c7220 */ /* 0x000fe20000400000 */
[C---:B------:R-:W-:Y:S01]  /*13620*/  FMUL R100, R26.reuse, R69 ;  /* 0x000000451a647220 */ /* 0x040fe20000400000 */
[----:B------:R-:W-:Y:S01]  /*13630*/  FFMA.FTZ R184, R37, 1.1920928955078125e-07, R184 ;  /* 0x3400000025b87823 */ /* 0x000fe200000100b8 */
[C---:B------:R-:W-:Y:S01]  /*13640*/  FMUL R169, R26.reuse, R68 ;  /* 0x000000441aa97220 */ /* 0x040fe20000400000 */
[----:B------:R-:W-:Y:S01]  /*13650*/  FFMA.FTZ R155, R155, 1.4426950216293334961, R60 ;  /* 0x3fb8aa3b9b9b7823 */ /* 0x000fe2000001003c */
[----:B------:R-:W-:Y:S01]  /*13660*/  FADD R185, R185, R56 ;  /* 0x00000038b9b97221 */ /* 0x000fe20000000000 */
[C---:B------:R-:W-:Y:S01]  /*13670*/  FMUL R181, R26.reuse, R181 ;  /* 0x000000b51ab57220 */ /* 0x040fe20000400000 */
[----:B------:R-:W-:Y:S01]  /*13680*/  FMUL R68, R26, R187 ;  /* 0x000000bb1a447220 */ /* 0x000fe20000400000 */
[----:B------:R-:W-:-:S02]  /*13690*/  @P1 IMAD.MOV.U32 R69, RZ, RZ, 0x7f800000 ;  /* 0x7f800000ff451424 */ /* 0x000fc400078e00ff */
[----:B------:R-:W-:Y:S01]  /*136a0*/  FADD R184, R184, R155 ;  /* 0x0000009bb8b87221 */ /* 0x000fe20000000000 */
[----:B------:R-:W-:Y:S01]  /*136b0*/  @P2 IMAD.MOV.U32 R56, RZ, RZ, 0x7f800000 ;  /* 0x7f800000ff382424 */ /* 0x000fe200078e00ff */
[----:B------:R-:W-:Y:S01]  /*136c0*/  F2FP.F16.F32.PACK_AB R58, R58, R71 ;  /* 0x000000473a3a723e */ /* 0x000fe200000000ff */
[----:B------:R-:W-:Y:S01]  /*136d0*/  @P1 FFMA.FTZ R185, R182, R69, +INF ;  /* 0x7f800000b6b91423 */ /* 0x000fe20000010045 */
[----:B------:R-:W-:Y:S01]  /*136e0*/  F2FP.F16.F32.PACK_AB R59, R59, R70 ;  /* 0x000000463b3b723e */ /* 0x000fe200000000ff */
[----:B------:R-:W-:Y:S01]  /*136f0*/  @P2 FFMA.FTZ R184, R183, R56, +INF ;  /* 0x7f800000b7b82423 */ /* 0x000fe20000010038 */
[----:B------:R-:W-:Y:S01]  /*13700*/  F2FP.F16.F32.PACK_AB R56, R181, R68 ;  /* 0x00000044b538723e */ /* 0x000fe200000000ff */
[----:B------:R-:W-:Y:S01]  /*13710*/  BAR.SYNC.DEFER_BLOCKING 0x0 ;  /* 0x0000000000007b1d */ /* 0x000fe20000010000 */
        /* <DEDUP_REMOVED lines=9> */
[----:B------:R-:W-:Y:S01]  /*137b0*/  F2FP.F16.F32.PACK_AB R57, R57, R186 ;  /* 0x000000ba3939723e */ /* 0x000fe200000000ff */
[C---:B------:R-:W-:Y:S01]  /*137c0*/  FMUL R61, R26.reuse, R178 ;  /* 0x000000b21a3d7220 */ /* 0x040fe20000400000 */
[----:B0-----:R-:W-:Y:S01]  /*137d0*/  F2FP.F16.F32.PACK_AB R54, R63, R202 ;  /* 0x000000ca3f36723e */ /* 0x001fe200000000ff */
[----:B------:R-:W-:Y:S01]  /*137e0*/  FMUL R177, R26, R177 ;  /* 0x000000b11ab17220 */ /* 0x000fe20000400000 */
[----:B------:R-:W-:Y:S01]  /*137f0*/  F2FP.F16.F32.PACK_AB R55, R62, R201 ;  /* 0x000000c93e37723e */ /* 0x000fe200000000ff */
[----:B------:R-:W-:Y:S01]  /*13800*/  FMUL R160, R26, R179 ;  /* 0x000000b31aa07220 */ /* 0x000fe20000400000 */
[----:B------:R-:W-:Y:S01]  /*13810*/  F2FP.F16.F32.PACK_AB R53, R176, R61 ;  /* 0x0000003db035723e */ /* 0x000fe200000000ff */
[C---:B------:R-:W-:Y:S01]  /*13820*/  FMUL R174, R26.reuse, R174 ;  /* 0x000000ae1aae7220 */ /* 0x040fe20000400000 */
[----:B------:R-:W-:Y:S01]  /*13830*/  FMUL R175, R26, R175 ;  /* 0x000000af1aaf7220 */ /* 0x000fe20000400000 */
[----:B------:R-:W-:Y:S01]  /*13840*/  F2FP.F16.F32.PACK_AB R74, R74, R197 ;  /* 0x000000c54a4a723e */ /* 0x000fe200000000ff */
[C---:B------:R-:W-:Y:S01]  /*13850*/  FMUL R172, R26.reuse, R172 ;  /* 0x000000ac1aac7220 */ /* 0x040fe20000400000 */
[----:B------:R-:W-:Y:S01]  /*13860*/  F2FP.F16.F32.PACK_AB R52, R177, R160 ;  /* 0x000000a0b134723e */ /* 0x000fe200000000ff */
[----:B------:R-:W-:Y:S01]  /*13870*/  FMUL R173, R26, R173 ;  /* 0x000000ad1aad7220 */ /* 0x000fe20000400000 */
[----:B------:R-:W-:Y:S01]  /*13880*/  F2FP.F16.F32.PACK_AB R72, R72, R175 ;  /* 0x000000af4848723e */ /* 0x000fe200000000ff */
[----:B------:R-:W0:Y:S01]  /*13890*/  LDS.128 R68, [R242] ;  /* 0x00000000f2447984 */ /* 0x000e220000000c00 */
[----:B------:R-:W-:Y:S01]  /*138a0*/  F2FP.F16.F32.PACK_AB R73, R73, R174 ;  /* 0x000000ae4949723e */ /* 0x000fe200000000ff */
[----:B------:R-:W-:Y:S01]  /*138b0*/  FMUL R89, R26, R89 ;  /* 0x000000591a597220 */ /* 0x000fe20000400000 */
[----:B------:R-:W-:Y:S01]  /*138c0*/  F2FP.F16.F32.PACK_AB R75, R75, R195 ;  /* 0x000000c34b4b723e */ /* 0x000fe200000000ff */
[----:B------:R-:W-:Y:S01]  /*138d0*/  BAR.SYNC.DEFER_BLOCKING 0x0 ;  /* 0x0000000000007b1d */ /* 0x000fe20000010000 */
[----:B------:R-:W-:Y:S01]  /*138e0*/  F2FP.F16.F32.PACK_AB R64, R64, R171 ;  /* 0x000000ab4040723e */ /* 0x000fe200000000ff */
[C---:B------:R-:W-:Y:S01]  /*138f0*/  FMUL R88, R26.reuse, R88 ;  /* 0x000000581a587220 */ /* 0x040fe20000400000 */
[----:B------:R-:W-:Y:S01]  /*13900*/  F2FP.F16.F32.PACK_AB R65, R65, R168 ;  /* 0x000000a84141723e */ /* 0x000fe200000000ff */
[----:B------:R-:W-:Y:S01]  /*13910*/  FMUL R166, R26, R166 ;  /* 0x000000a61aa67220 */ /* 0x000fe20000400000 */
[----:B------:R-:W-:-:S03]  /*13920*/  F2FP.F16.F32.PACK_AB R66, R66, R192 ;  /* 0x000000c04242723e */ /* 0x000fc600000000ff */
[----:B------:R-:W1:Y:S01]  /*13930*/  LDC R2, c[0x0][0x278] ;  /* 0x00009e00ff027b82 */ /* 0x000e620000000800 */
[----:B------:R-:W-:Y:S01]  /*13940*/  F2FP.F16.F32.PACK_AB R67, R67, R191 ;  /* 0x000000bf4343723e */ /* 0x000fe200000000ff */
[C---:B------:R-:W-:Y:S01]  /*13950*/  FMUL R167, R26.reuse, R167 ;  /* 0x000000a71aa77220 */ /* 0x040fe20000400000 */
[----:B------:R-:W-:Y:S01]  /*13960*/  SHF.R.U32.HI R3, RZ, 0x7, R245 ;  /* 0x00000007ff037819 */ /* 0x000fe200000116f5 */
[C---:B------:R-:W-:Y:S01]  /*13970*/  FMUL R105, R26.reuse, R105 ;  /* 0x000000691a697220 */ /* 0x040fe20000400000 */
[C---:B------:R-:W-:Y:S01]  /*13980*/  FMUL R104, R26.reuse, R104 ;  /* 0x000000681a687220 */ /* 0x040fe20000400000 */
[C---:B------:R-:W-:Y:S01]  /*13990*/  FMUL R117, R26.reuse, R117 ;  /* 0x000000751a757220 */ /* 0x040fe20000400000 */
[----:B------:R-:W-:Y:S01]  /*139a0*/  SGXT.U32 R3, R3, 0x1 ;  /* 0x000000010303781a */ /* 0x000fe20000000000 */
        /* <DEDUP_REMOVED lines=10> */
[----:B------:R-:W-:Y:S01]  /*13a50*/  STSM.16.M88.4 [R25], R56 ;  /* 0x0000003819007844 */ /* 0x000fe20000000200 */
[C---:B------:R-:W-:Y:S01]  /*13a60*/  FMUL R128, R26.reuse, R128 ;  /* 0x000000801a807220 */ /* 0x040fe20000400000 */
[C---:B------:R-:W-:Y:S01]  /*13a70*/  FMUL R109, R26.reuse, R149 ;  /* 0x000000951a6d7220 */ /* 0x040fe20000400000 */
[C---:B------:R-:W-:Y:S01]  /*13a80*/  FMUL R145, R26.reuse, R145 ;  /* 0x000000911a917220 */ /* 0x040fe20000400000 */
[----:B------:R-:W-:Y:S01]  /*13a90*/  BAR.SYNC.DEFER_BLOCKING 0x0 ;  /* 0x0000000000007b1d */ /* 0x000fe20000010000 */
[----:B------:R-:W-:Y:S01]  /*13aa0*/  FMUL R144, R26, R144 ;  /* 0x000000901a907220 */ /* 0x000fe20000400000 */
[----:B-1----:R-:W-:-:S02]  /*13ab0*/  IMAD R3, R3, R2, RZ ;  /* 0x0000000203037224 */ /* 0x002fc400078e02ff */
[C---:B------:R-:W-:Y:S01]  /*13ac0*/  FMUL R141, R26.reuse, R141 ;  /* 0x0000008d1a8d7220 */ /* 0x040fe20000400000 */
[C---:B------:R-:W-:Y:S01]  /*13ad0*/  FMUL R140, R26.reuse, R140 ;  /* 0x0000008c1a8c7220 */ /* 0x040fe20000400000 */
[----:B------:R-:W-:Y:S01]  /*13ae0*/  FMUL R137, R26, R137 ;  /* 0x000000891a897220 */ /* 0x000fe20000400000 */
[----:B------:R-:W-:Y:S02]  /*13af0*/  IMAD R4, R2, 0x2, R3 ;  /* 0x0000000202047824 */ /* 0x000fe400078e0203 */
[----:B------:R-:W-:Y:S01]  /*13b00*/  FMUL R136, R26, R136 ;  /* 0x000000881a887220 */ /* 0x000fe20000400000 */
[----:B------:R-:W-:Y:S01]  /*13b10*/  F2FP.F16.F32.PACK_AB R108, R108, R144 ;  /* 0x000000906c6c723e */ /* 0x000fe200000000ff */
[----:B------:R-:W-:Y:S01]  /*13b20*/  IMAD R5, R2, 0x2, R4 ;  /* 0x0000000202057824 */ /* 0x000fe200078e0204 */
[----:B------:R-:W-:Y:S02]  /*13b30*/  F2FP.F16.F32.PACK_AB R109, R109, R145 ;  /* 0x000000916d6d723e */ /* 0x000fe400000000ff */
[----:B------:R-:W-:Y:S01]  /*13b40*/  FSETP.NEU.AND P0, PT, R182, RZ, PT ;  /* 0x000000ffb600720b */ /* 0x000fe20003f0d000 */
[----:B------:R-:W-:Y:S01]  /*13b50*/  IMAD R8, R2, 0x2, R5 ;  /* 0x0000000202087824 */ /* 0x000fe200078e0205 */
[----:B------:R-:W-:-:S03]  /*13b60*/  FSETP.NEU.AND P1, PT, R183, RZ, PT ;  /* 0x000000ffb700720b */ /* 0x000fc60003f2d000 */
[----:B------:R-:W-:-:S04]  /*13b70*/  IMAD R199, R2, 0x2, R8 ;  /* 0x0000000202c77824 */ /* 0x000fc800078e0208 */
[C---:B------:R-:W-:Y:S01]  /*13b80*/  IMAD R9, R2.reuse, 0x2, R199 ;  /* 0x0000000202097824 */ /* 0x040fe200078e02c7 */
[----:B------:R-:W1:Y:S03]  /*13b90*/  LDS.128 R60, [R242] ;  /* 0x00000000f23c7984 */ /* 0x000e660000000c00 */
[C---:B------:R-:W-:Y:S01]  /*13ba0*/  IMAD R10, R2.reuse, 0x2, R9 ;  /* 0x00000002020a7824 */ /* 0x040fe200078e0209 */
[----:B------:R-:W-:Y:S03]  /*13bb0*/  BAR.SYNC.DEFER_BLOCKING 0x0 ;  /* 0x0000000000007b1d */ /* 0x000fe60000010000 */
[----:B------:R-:W-:-:S04]  /*13bc0*/  IMAD R11, R2, 0x2, R10 ;  /* 0x00000002020b7824 */ /* 0x000fc800078e020a */
[----:B------:R-:W-:-:S04]  /*13bd0*/  IMAD R12, R2, 0x2, R11 ;  /* 0x00000002020c7824 */ /* 0x000fc800078e020b */
[----:B------:R-:W-:-:S04]  /*13be0*/  IMAD R13, R2, 0x2, R12 ;  /* 0x00000002020d7824 */ /* 0x000fc800078e020c */
[----:B------:R-:W-:-:S04]  /*13bf0*/  IMAD R14, R2, 0x2, R13 ;  /* 0x00000002020e7824 */ /* 0x000fc800078e020d */
[----:B------:R-:W-:-:S04]  /*13c00*/  IMAD R15, R2, 0x2, R14 ;  /* 0x00000002020f7824 */ /* 0x000fc800078e020e */
[C---:B------:R-:W-:Y:S01]  /*13c10*/  IMAD R16, R2.reuse, 0x2, R15 ;  /* 0x0000000202107824 */ /* 0x040fe200078e020f */
[----:B------:R-:W-:Y:S03]  /*13c20*/  STSM.16.M88.4 [R25], R52 ;  /* 0x0000003419007844 */ /* 0x000fe60000000200 */
        /* <DEDUP_REMOVED lines=8> */
[----:B------:R-:W2:Y:S03]  /*13cb0*/  LDS.128 R56, [R242] ;  /* 0x00000000f2387984 */ /* 0x000ea60000000c00 */
        /* <DEDUP_REMOVED lines=8> */
[----:B------:R3:W-:Y:S03]  /*13d40*/  STSM.16.M88.4 [R25], R72 ;  /* 0x0000004819007844 */ /* 0x0007e60000000200 */
[C---:B------:R-:W-:Y:S01]  /*13d50*/  IMAD R39, R2.reuse, 0x2, R38 ;  /* 0x0000000202277824 */ /* 0x040fe200078e0226 */
[----:B------:R-:W-:Y:S03]  /*13d60*/  BAR.SYNC.DEFER_BLOCKING 0x0 ;  /* 0x0000000000007b1d */ /* 0x000fe60000010000 */
[----:B------:R-:W-:-:S04]  /*13d70*/  IMAD R42, R2, 0x2, R39 ;  /* 0x00000002022a7824 */ /* 0x000fc800078e0227 */
[----:B------:R-:W-:-:S04]  /*13d80*/  IMAD R43, R2, 0x2, R42 ;  /* 0x00000002022b7824 */ /* 0x000fc800078e022a */
[----:B------:R-:W-:Y:S01]  /*13d90*/  IMAD R46, R2, 0x2, R43 ;  /* 0x00000002022e7824 */ /* 0x000fe200078e022b */
[----:B---3--:R-:W-:Y:S02]  /*13da0*/  F2FP.F16.F32.PACK_AB R73, R100, R101 ;  /* 0x000000656449723e */ /* 0x008fe400000000ff */
[----:B------:R-:W-:Y:S01]  /*13db0*/  F2FP.F16.F32.PACK_AB R74, R99, R103 ;  /* 0x00000067634a723e */ /* 0x000fe200000000ff */
[----:B------:R-:W-:Y:S01]  /*13dc0*/  IMAD R47, R2, 0x2, R46 ;  /* 0x00000002022f7824 */ /* 0x000fe200078e022e */
[----:B------:R-:W-:Y:S02]  /*13dd0*/  F2FP.F16.F32.PACK_AB R75, R98, R102 ;  /* 0x00000066624b723e */ /* 0x000fe400000000ff */
[----:B------:R-:W-:Y:S01]  /*13de0*/  F2FP.F16.F32.PACK_AB R72, R169, R170 ;  /* 0x000000aaa948723e */ /* 0x000fe200000000ff */
[----:B------:R-:W-:-:S04]  /*13df0*/  IMAD R45, R2, 0x2, R47 ;  /* 0x00000002022d7824 */ /* 0x000fc800078e022f */
[C---:B------:R-:W-:Y:S01]  /*13e00*/  IMAD R44, R2.reuse, 0x2, R45 ;  /* 0x00000002022c7824 */ /* 0x040fe200078e022d */
[----:B------:R-:W3:Y:S03]  /*13e10*/  LDS.128 R52, [R242] ;  /* 0x00000000f2347984 */ /* 0x000ee60000000c00 */
        /* <DEDUP_REMOVED lines=14> */
[----:B----4-:R-:W-:Y:S02]  /*13f00*/  F2FP.F16.F32.PACK_AB R64, R173, R96 ;  /* 0x00000060ad40723e */ /* 0x010fe400000000ff */
[----:B------:R-:W-:Y:S01]  /*13f10*/  F2FP.F16.F32.PACK_AB R65, R172, R97 ;  /* 0x00000061ac41723e */ /* 0x000fe200000000ff */
[----:B------:R-:W-:Y:S01]  /*13f20*/  IMAD R0, R2, 0x2, R37 ;  /* 0x0000000202007824 */ /* 0x000fe200078e0225 */
[----:B------:R-:W-:Y:S02]  /*13f30*/  F2FP.F16.F32.PACK_AB R66, R78, R95 ;  /* 0x0000005f4e42723e */ /* 0x000fe400000000ff */
[----:B------:R-:W-:Y:S01]  /*13f40*/  F2FP.F16.F32.PACK_AB R67, R79, R94 ;  /* 0x0000005e4f43723e */ /* 0x000fe200000000ff */
[----:B------:R-:W-:-:S04]  /*13f50*/  IMAD R153, R2, 0x2, R0 ;  /* 0x0000000202997824 */ /* 0x000fc800078e0200 */
[C---:B------:R-:W-:Y:S01]  /*13f60*/  IMAD R26, R2.reuse, 0x2, R153 ;  /* 0x00000002021a7824 */ /* 0x040fe200078e0299 */
[----:B------:R-:W4:Y:S03]  /*13f70*/  LDS.128 R100, [R242] ;  /* 0x00000000f2647984 */ /* 0x000f260000000c00 */
        /* <DEDUP_REMOVED lines=14> */
[----:B0-----:R-:W-:Y:S02]  /*14060*/  F2FP.F16.F32.PACK_AB R73, R92, R93 ;  /* 0x0000005d5c49723e */ /* 0x001fe400000000ff */
[----:B------:R-:W-:Y:S01]  /*14070*/  F2FP.F16.F32.PACK_AB R72, R200, R203 ;  /* 0x000000cbc848723e */ /* 0x000fe200000000ff */
[----:B------:R-:W-:Y:S01]  /*14080*/  IMAD R161, R2, 0x2, R160 ;  /* 0x0000000202a17824 */ /* 0x000fe200078e02a0 */
[----:B------:R-:W-:Y:S02]  /*14090*/  F2FP.F16.F32.PACK_AB R74, R86, R82 ;  /* 0x00000052564a723e */ /* 0x000fe400000000ff */
[----:B------:R-:W-:Y:S01]  /*140a0*/  F2FP.F16.F32.PACK_AB R75, R87, R83 ;  /* 0x00000053574b723e */ /* 0x000fe200000000ff */
[----:B------:R-:W-:-:S04]  /*140b0*/  IMAD R162, R2, 0x2, R161 ;  /* 0x0000000202a27824 */ /* 0x000fc800078e02a1 */
[C---:B------:R-:W-:Y:S01]  /*140c0*/  IMAD R165, R2.reuse, 0x2, R162 ;  /* 0x0000000202a57824 */ /* 0x040fe200078e02a2 */
[----:B------:R-:W0:Y:S03]  /*140d0*/  LDS.128 R96, [R242] ;  /* 0x00000000f2607984 */ /* 0x000e260000000c00 */
        /* <DEDUP_REMOVED lines=11> */
[----:B------:R-:W-:Y:S01]  /*14190*/  IMAD R176, R2, 0x2, R175 ;  /* 0x0000000202b07824 */ /* 0x000fe200078e02af */
[----:B-1----:R-:W-:Y:S02]  /*141a0*/  F2FP.F16.F32.PACK_AB R64, R198, R88 ;  /* 0x00000058c640723e */ /* 0x002fe400000000ff */
[----:B------:R-:W-:-:S02]  /*141b0*/  F2FP.F16.F32.PACK_AB R65, R196, R89 ;  /* 0x00000059c441723e */ /* 0x000fc400000000ff */
[----:B------:R-:W-:Y:S02]  /*141c0*/  F2FP.F16.F32.PACK_AB R66, R85, R90 ;  /* 0x0000005a5542723e */ /* 0x000fe400000000ff */
[----:B------:R-:W-:Y:S01]  /*141d0*/  F2FP.F16.F32.PACK_AB R67, R84, R91 ;  /* 0x0000005b5443723e */ /* 0x000fe200000000ff */
[----:B------:R-:W1:Y:S01]  /*141e0*/  LDS.128 R92, [R242] ;  /* 0x00000000f25c7984 */ /* 0x000e620000000c00 */
[----:B------:R-:W-:Y:S06]  /*141f0*/  BAR.SYNC.DEFER_BLOCKING 0x0 ;  /* 0x0000000000007b1d */ /* 0x000fec0000010000 */
[----:B------:R2:W-:Y:S02]  /*14200*/  STSM.16.M88.4 [R25], R72 ;  /* 0x0000004819007844 */ /* 0x0005e40000000200 */
[----:B------:R-:W-:Y:S01]  /*14210*/  BAR.SYNC.DEFER_BLOCKING 0x0 ;  /* 0x0000000000007b1d */ /* 0x000fe20000010000 */
[----:B--2---:R-:W-:Y:S01]  /*14220*/  F2FP.F16.F32.PACK_AB R72, R164, R194 ;  /* 0x000000c2a448723e */ /* 0x004fe200000000ff */
[----:B------:R-:W-:Y:S01]  /*14230*/  IMAD R164, R2, 0x2, R176 ;  /* 0x0000000202a47824 */ /* 0x000fe200078e02b0 */
[----:B------:R-:W-:-:S02]  /*14240*/  F2FP.F16.F32.PACK_AB R73, R163, R193 ;  /* 0x000000c1a349723e */ /* 0x000fc400000000ff */
[----:B------:R-:W-:Y:S01]  /*14250*/  F2FP.F16.F32.PACK_AB R74, R77, R81 ;  /* 0x000000514d4a723e */ /* 0x000fe200000000ff */
[----:B------:R-:W-:Y:S01]  /*14260*/  IMAD R163, R2, 0x2, R164 ;  /* 0x0000000202a37824 */ /* 0x000fe200078e02a4 */
[----:B------:R-:W-:Y:S01]  /*14270*/  F2FP.F16.F32.PACK_AB R75, R76, R80 ;  /* 0x000000504c4b723e */ /* 0x000fe200000000ff */
[----:B------:R-:W2:Y:S01]  /*14280*/  LDS.128 R88, [R242] ;  /* 0x00000000f2587984 */ /* 0x000ea20000000c00 */
[----:B------:R-:W-:Y:S06]  /*14290*/  BAR.SYNC.DEFER_BLOCKING 0x0 ;  /* 0x0000000000007b1d */ /* 0x000fec0000010000 */
[----:B------:R3:W-:Y:S02]  /*142a0*/  STSM.16.M88.4 [R25], R64 ;  /* 0x0000004019007844 */ /* 0x0007e40000000200 */
[----:B------:R-:W-:Y:S01]  /*142b0*/  BAR.SYNC.DEFER_BLOCKING 0x0 ;  /* 0x0000000000007b1d */ /* 0x000fe20000010000 */
[----:B---3--:R-:W-:Y:S01]  /*142c0*/  F2FP.F16.F32.PACK_AB R64, R167, R104 ;  /* 0x00000068a740723e */ /* 0x008fe200000000ff */
[----:B------:R-:W-:Y:S01]  /*142d0*/  IMAD R167, R2, 0x2, R163 ;  /* 0x0000000202a77824 */ /* 0x000fe200078e02a3 */
[----:B------:R-:W-:-:S02]  /*142e0*/  F2FP.F16.F32.PACK_AB R65, R166, R105 ;  /* 0x00000069a641723e */ /* 0x000fc400000000ff */
[----:B------:R-:W-:Y:S01]  /*142f0*/  F2FP.F16.F32.PACK_AB R66, R110, R106 ;  /* 0x0000006a6e42723e */ /* 0x000fe200000000ff */
[----:B------:R-:W-:Y:S01]  /*14300*/  IMAD R166, R2, 0x2, R167 ;  /* 0x0000000202a67824 */ /* 0x000fe200078e02a7 */
[----:B------:R-:W-:Y:S02]  /*14310*/  F2FP.F16.F32.PACK_AB R67, R111, R107 ;  /* 0x0000006b6f43723e */ /* 0x000fe400000000ff */
[----:B------:R-:W-:Y:S01]  /*14320*/  F2FP.F16.F32.PACK_AB R104, R116, R112 ;  /* 0x000000707468723e */ /* 0x000fe200000000ff */
[----:B------:R-:W3:Y:S01]  /*14330*/  LDC.64 R110, c[0x0][0x228] ;  /* 0x00008a00ff6e7b82 */ /* 0x000ee20000000a00 */
[----:B------:R-:W-:Y:S01]  /*14340*/  F2FP.F16.F32.PACK_AB R105, R117, R113 ;  /* 0x000000717569723e */ /* 0x000fe200000000ff */
[----:B------:R-:W-:Y:S01]  /*14350*/  IMAD R116, R2, 0x2, R166 ;  /* 0x0000000202747824 */ /* 0x000fe200078e02a6 */
[----:B------:R-:W2:Y:S01]  /*14360*/  LDS.128 R84, [R242] ;  /* 0x00000000f2547984 */ /* 0x000ea20000000c00 */
[----:B------:R-:W-:Y:S02]  /*14370*/  F2FP.F16.F32.PACK_AB R106, R118, R114 ;  /* 0x00000072766a723e */ /* 0x000fe400000000ff */
[----:B------:R-:W-:-:S02]  /*14380*/  F2FP.F16.F32.PACK_AB R107, R119, R115 ;  /* 0x00000073776b723e */ /* 0x000fc400000000ff */
[----:B------:R-:W-:Y:S01]  /*14390*/  BAR.SYNC.DEFER_BLOCKING 0x0 ;  /* 0x0000000000007b1d */ /* 0x000fe20000010000 */
[----:B------:R-:W-:Y:S01]  /*143a0*/  F2FP.F16.F32.PACK_AB R112, R140, R136 ;  /* 0x000000888c70723e */ /* 0x000fe200000000ff */
[----:B------:R-:W-:Y:S01]  /*143b0*/  IMAD R117, R2, 0x2, R116 ;  /* 0x0000000202757824 */ /* 0x000fe200078e0274 */
[----:B------:R-:W-:Y:S02]  /*143c0*/  F2FP.F16.F32.PACK_AB R113, R141, R137 ;  /* 0x000000898d71723e */ /* 0x000fe400000000ff */
[----:B------:R-:W-:Y:S01]  /*143d0*/  F2FP.F16.F32.PACK_AB R114, R142, R138 ;  /* 0x0000008a8e72723e */ /* 0x000fe200000000ff */
[----:B------:R-:W-:Y:S01]  /*143e0*/  IMAD R118, R2, 0x2, R117 ;  /* 0x0000000202767824 */ /* 0x000fe200078e0275 */
[----:B------:R-:W-:-:S03]  /*143f0*/  F2FP.F16.F32.PACK_AB R115, R143, R139 ;  /* 0x0000008b8f73723e */ /* 0x000fc600000000ff */
[----:B------:R-:W-:Y:S01]  /*14400*/  IMAD R119, R2, 0x2, R118 ;  /* 0x0000000202777824 */ /* 0x000fe200078e0276 */
[----:B------:R-:W-:Y:S01]  /*14410*/  STSM.16.M88.4 [R25], R72 ;  /* 0x0000004819007844 */ /* 0x000fe20000000200 */
[----:B------:R-:W-:Y:S06]  /*14420*/  BAR.SYNC.DEFER_BLOCKING 0x0 ;  /* 0x0000000000007b1d */ /* 0x000fec0000010000 */
[----:B------:R-:W2:Y:S02]  /*14430*/  LDS.128 R80, [R242] ;  /* 0x00000000f2507984 */ /* 0x000ea40000000c00 */
[----:B------:R-:W-:Y:S06]  /*14440*/  BAR.SYNC.DEFER_BLOCKING 0x0 ;  /* 0x0000000000007b1d */ /* 0x000fec0000010000 */
[----:B------:R4:W-:Y:S02]  /*14450*/  STSM.16.M88.4 [R25], R64 ;  /* 0x0000004019007844 */ /* 0x0009e40000000200 */
[----:B------:R-:W-:Y:S01]  /*14460*/  BAR.SYNC.DEFER_BLOCKING 0x0 ;  /* 0x0000000000007b1d */ /* 0x000fe20000010000 */
[----:B----4-:R-:W-:Y:S01]  /*14470*/  F2FP.F16.F32.PACK_AB R64, R124, R120 ;  /* 0x000000787c40723e */ /* 0x010fe200000000ff */
[----:B------:R-:W-:Y:S01]  /*14480*/  IMAD R120, R2, 0x2, R119 ;  /* 0x0000000202787824 */ /* 0x000fe200078e0277 */
[----:B------:R-:W-:-:S02]  /*14490*/  F2FP.F16.F32.PACK_AB R65, R125, R121 ;  /* 0x000000797d41723e */ /* 0x000fc400000000ff */
[----:B------:R-:W-:Y:S01]  /*144a0*/  F2FP.F16.F32.PACK_AB R66, R126, R122 ;  /* 0x0000007a7e42723e */ /* 0x000fe200000000ff */
[----:B------:R-:W-:Y:S01]  /*144b0*/  IMAD R126, R244, UR9, RZ ;  /* 0x00000009f47e7c24 */ /* 0x000fe2000f8e02ff */
[----:B------:R-:W-:Y:S01]  /*144c0*/  F2FP.F16.F32.PACK_AB R67, R127, R123 ;  /* 0x0000007b7f43723e */ /* 0x000fe200000000ff */
[----:B------:R-:W-:Y:S01]  /*144d0*/  USHF.L.U32 UR9, UR8, 0x1, URZ ;  /* 0x0000000108097899 */ /* 0x000fe2000800063f */
[----:B------:R-:W-:Y:S02]  /*144e0*/  IMAD R121, R2, 0x2, R120 ;  /* 0x0000000202797824 */ /* 0x000fe400078e0278 */
[C---:B------:R-:W-:Y:S01]  /*144f0*/  IMAD.SHL.U32 R123, R126.reuse, 0x2, RZ ;  /* 0x000000027e7b7824 */ /* 0x040fe200078e00ff */
[----:B------:R-:W4:Y:S01]  /*14500*/  LDS.128 R76, [R242] ;  /* 0x00000000f24c7984 */ /* 0x000f220000000c00 */
[----:B------:R-:W-:Y:S01]  /*14510*/  IMAD.HI R126, R126, 0x2, RZ ;  /* 0x000000027e7e7827 */ /* 0x000fe200078e02ff */
[----:B------:R-:W-:Y:S02]  /*14520*/  BAR.SYNC.DEFER_BLOCKING 0x0 ;  /* 0x0000000000007b1d */ /* 0x000fe40000010000 */
[----:B---3--:R-:W-:Y:S01]  /*14530*/  IADD3 R123, P2, P3, R123, UR9, R110 ;  /* 0x000000097b7b7c10 */ /* 0x008fe2000fb5e06e */
[----:B------:R-:W-:Y:S01]  /*14540*/  UIMAD.WIDE UR8, UR8, 0x2, URZ ;  /* 0x00000002080878a5 */ /* 0x000fe2000f8e023f */
[----:B------:R-:W-:Y:S01]  /*14550*/  F2FP.F16.F32.PACK_AB R110, R150, R146 ;  /* 0x00000092966e723e */ /* 0x000fe200000000ff */
[----:B------:R-:W-:-:S04]  /*14560*/  IMAD R122, R2, 0x2, R121 ;  /* 0x00000002027a7824 */ /* 0x000fc800078e0279 */
[C---:B------:R-:W-:Y:S01]  /*14570*/  IMAD R124, R2.reuse, 0x2, R122 ;  /* 0x00000002027c7824 */ /* 0x040fe200078e027a */
[----:B------:R-:W-:Y:S02]  /*14580*/  ULDC UR8, c[0x0][0x27c] ;  /* 0x00009f0000087ab9 */ /* 0x000fe40000000800 */
[----:B------:R-:W-:Y:S01]  /*14590*/  UIMAD UR8, UR10, UR8, URZ ;  /* 0x000000080a0872a4 */ /* 0x000fe2000f8e023f */
[----:B------:R-:W-:-:S03]  /*145a0*/  IMAD R125, R2, 0x2, R124 ;  /* 0x00000002027d7824 */ /* 0x000fc600078e027c */
[----:B------:R-:W-:Y:S01]  /*145b0*/  USHF.L.U32 UR10, UR8, 0x2, URZ ;  /* 0x00000002080a7899 */ /* 0x000fe2000800063f */
[----:B------:R3:W-:Y:S01]  /*145c0*/  STSM.16.M88.4 [R25], R104 ;  /* 0x0000006819007844 */ /* 0x0007e20000000200 */
[----:B------:R-:W-:Y:S01]  /*145d0*/  BAR.SYNC.DEFER_BLOCKING 0x0 ;  /* 0x0000000000007b1d */ /* 0x000fe20000010000 */
[----:B---3--:R-:W-:Y:S01]  /*145e0*/  F2FP.F16.F32.PACK_AB R104, R132, R128 ;  /* 0x000000808468723e */ /* 0x008fe200000000ff */
[----:B------:R-:W-:Y:S01]  /*145f0*/  IMAD R132, R2, 0x2, R125 ;  /* 0x0000000202847824 */ /* 0x000fe200078e027d */
[----:B------:R-:W-:Y:S02]  /*14600*/  F2FP.F16.F32.PACK_AB R105, R133, R129 ;  /* 0x000000818569723e */ /* 0x000fe400000000ff */
[----:B------:R-:W-:Y:S01]  /*14610*/  F2FP.F16.F32.PACK_AB R106, R134, R130 ;  /* 0x00000082866a723e */ /* 0x000fe200000000ff */
[----:B------:R-:W-:Y:S01]  /*14620*/  IMAD R134, R2, 0x2, R132 ;  /* 0x0000000202867824 */ /* 0x000fe200078e0284 */
[----:B------:R-:W-:Y:S02]  /*14630*/  F2FP.F16.F32.PACK_AB R107, R135, R131 ;  /* 0x00000083876b723e */ /* 0x000fe400000000ff */
[----:B------:R-:W-:Y:S01]  /*14640*/  IADD3.X R133, R126, UR9, R111, P2, P3 ;  /* 0x000000097e857c10 */ /* 0x000fe200097e646f */
[----:B------:R-:W-:Y:S01]  /*14650*/  IMAD R135, R2, 0x2, R134 ;  /* 0x0000000202877824 */ /* 0x000fe200078e0286 */
[----:B------:R-:W-:Y:S01]  /*14660*/  F2FP.F16.F32.PACK_AB R111, R151, R147 ;  /* 0x00000093976f723e */ /* 0x000fe200000000ff */
[----:B------:R-:W-:Y:S01]  /*14670*/  UIMAD.WIDE UR8, UR8, 0x4, URZ ;  /* 0x00000004080878a5 */ /* 0x000fe2000f8e023f */
[----:B------:R-:W-:Y:S01]  /*14680*/  LDS.128 R72, [R242] ;  /* 0x00000000f2487984 */ /* 0x000fe20000000c00 */
[----:B------:R-:W-:Y:S01]  /*14690*/  BAR.SYNC.DEFER_BLOCKING 0x0 ;  /* 0x0000000000007b1d */ /* 0x000fe20000010000 */
[----:B------:R-:W-:-:S02]  /*146a0*/  LEA R126, P2, R3, R123, 0x1 ;  /* 0x0000007b037e7211 */ /* 0x000fc400078408ff */
[----:B------:R-:W-:Y:S02]  /*146b0*/  LEA R128, P3, R4, R123, 0x1 ;  /* 0x0000007b04807211 */ /* 0x000fe400078608ff */
[-C--:B------:R-:W-:Y:S01]  /*146c0*/  LEA.HI.X.SX32 R127, R3, R133.reuse, 0x1, P2 ;  /* 0x00000085037f7211 */ /* 0x080fe200010f0eff */
[----:B------:R-:W-:Y:S01]  /*146d0*/  IMAD R3, R2, 0x2, R135 ;  /* 0x0000000202037824 */ /* 0x000fe200078e0287 */
[----:B------:R-:W-:Y:S02]  /*146e0*/  LEA.HI.X.SX32 R129, R4, R133, 0x1, P3 ;  /* 0x0000008504817211 */ /* 0x000fe400018f0eff */
[----:B------:R-:W-:Y:S01]  /*146f0*/  LEA R130, P4, R5, R123, 0x1 ;  /* 0x0000007b05827211 */ /* 0x000fe200078808ff */
[----:B------:R-:W-:-:S03]  /*14700*/  IMAD R4, R2, 0x2, R3 ;  /* 0x0000000202047824 */ /* 0x000fc600078e0203 */
[----:B------:R-:W-:Y:S01]  /*14710*/  LEA.HI.X.SX32 R131, R5, R133, 0x1, P4 ;  /* 0x0000008505837211 */ /* 0x000fe200020f0eff */
[C---:B------:R-:W-:Y:S01]  /*14720*/  IMAD R5, R2.reuse, 0x2, R4 ;  /* 0x0000000202057824 */ /* 0x040fe200078e0204 */
[----:B------:R-:W-:Y:S01]  /*14730*/  STSM.16.M88.4 [R25], R64 ;  /* 0x0000004019007844 */ /* 0x000fe20000000200 */
[----:B------:R-:W-:Y:S06]  /*14740*/  BAR.SYNC.DEFER_BLOCKING 0x0 ;  /* 0x0000000000007b1d */ /* 0x000fec0000010000 */
[----:B------:R-:W3:Y:S02]  /*14750*/  LDS.128 R64, [R242] ;  /* 0x00000000f2407984 */ /* 0x000ee40000000c00 */
[----:B------:R-:W-:Y:S06]  /*14760*/  BAR.SYNC.DEFER_BLOCKING 0x0 ;  /* 0x0000000000007b1d */ /* 0x000fec0000010000 */
[----:B------:R-:W-:Y:S02]  /*14770*/  STSM.16.M88.4 [R25], R104 ;  /* 0x0000006819007844 */ /* 0x000fe40000000200 */
[----:B------:R-:W-:Y:S06]  /*14780*/  BAR.SYNC.DEFER_BLOCKING 0x0 ;  /* 0x0000000000007b1d */ /* 0x000fec0000010000 */
[----:B------:R-:W-:Y:S02]  /*14790*/  LDS.128 R104, [R242] ;  /* 0x00000000f2687984 */ /* 0x000fe40000000c00 */
[----:B------:R-:W-:Y:S06]  /*147a0*/  BAR.SYNC.DEFER_BLOCKING 0x0 ;  /* 0x0000000000007b1d */ /* 0x000fec0000010000 */
[----:B------:R-:W-:Y:S02]  /*147b0*/  STSM.16.M88.4 [R25], R112 ;  /* 0x0000007019007844 */ /* 0x000fe40000000200 */
[----:B------:R-:W-:Y:S06]  /*147c0*/  BAR.SYNC.DEFER_BLOCKING 0x0 ;  /* 0x0000000000007b1d */ /* 0x000fec0000010000 */
[----:B------:R-:W3:Y:S02]  /*147d0*/  LDS.128 R112, [R242] ;  /* 0x00000000f2707984 */ /* 0x000ee40000000c00 */
[----:B------:R-:W-:Y:S06]  /*147e0*/  BAR.SYNC.DEFER_BLOCKING 0x0 ;  /* 0x0000000000007b1d */ /* 0x000fec0000010000 */
[----:B------:R0:W-:Y:S02]  /*147f0*/  STSM.16.M88.4 [R25], R108 ;  /* 0x0000006c19007844 */ /* 0x0001e40000000200 */
[----:B------:R-:W-:Y:S01]  /*14800*/  BAR.SYNC.DEFER_BLOCKING 0x0 ;  /* 0x0000000000007b1d */ /* 0x000fe20000010000 */
[----:B0-----:R-:W-:Y:S01]  /*14810*/  PRMT R111, R69, 0x7632, R111 ;  /* 0x00007632456f7816 */ /* 0x001fe2000000006f */
[----:B------:R-:W-:Y:S01]  /*14820*/  IMAD R25, R2, 0x2, R5 ;  /* 0x0000000202197824 */ /* 0x000fe200078e0205 */
[----:B------:R-:W-:-:S02]  /*14830*/  LEA R108, P3, R199, R123, 0x1 ;  /* 0x0000007bc76c7211 */ /* 0x000fc400078608ff */
[----:B------:R-:W-:Y:S02]  /*14840*/  LEA R110, P4, R14, R123, 0x1 ;  /* 0x0000007b0e6e7211 */ /* 0x000fe400078808ff */
[----:B------:R-:W-:Y:S01]  /*14850*/  LEA.HI.X.SX32 R109, R199, R133, 0x1, P3 ;  /* 0x00000085c76d7211 */ /* 0x000fe200018f0eff */
[----:B------:R0:W-:Y:S04]  /*14860*/  STG.E.U16 desc[UR6][R126.64], R68 ;  /* 0x000000447e007986 */ /* 0x0001e8000c101506 */
[----:B------:R1:W-:Y:S04]  /*14870*/  STG.E.U16 desc[UR6][R128.64], R69 ;  /* 0x0000004580007986 */ /* 0x0003e8000c101506 */
[----:B------:R2:W-:Y:S01]  /*14880*/  STG.E.U16 desc[UR6][R130.64], R70 ;  /* 0x0000004682007986 */ /* 0x0005e2000c101506 */
[----:B0-----:R-:W-:-:S02]  /*14890*/  PRMT R127, R68, 0x7632, R127 ;  /* 0x00007632447f7816 */ /* 0x001fc4000000007f */
[----:B------:R-:W-:Y:S02]  /*148a0*/  LEA R68, P2, R8, R123, 0x1 ;  /* 0x0000007b08447211 */ /* 0x000fe400078408ff */
[----:B-1----:R-:W-:Y:S02]  /*148b0*/  PRMT R129, R70, 0x7632, R129 ;  /* 0x0000763246817816 */ /* 0x002fe40000000081 */
[----:B------:R-:W-:Y:S02]  /*148c0*/  LEA.HI.X.SX32 R69, R8, R133, 0x1, P2 ;  /* 0x0000008508457211 */ /* 0x000fe400010f0eff */
[----:B------:R-:W-:Y:S01]  /*148d0*/  LEA R8, P2, R9, R123, 0x1 ;  /* 0x0000007b09087211 */ /* 0x000fe200078408ff */
[----:B--2---:R-:W-:Y:S01]  /*148e0*/  IMAD R70, R2, 0x2, R25 ;  /* 0x0000000202467824 */ /* 0x004fe200078e0219 */
[----:B------:R-:W-:Y:S01]  /*148f0*/  PRMT R128, R71, 0x7632, R128 ;  /* 0x0000763247807816 */ /* 0x000fe20000000080 */
[----:B------:R0:W-:Y:S01]  /*14900*/  STG.E.U16 desc[UR6][R68.64], R71 ;  /* 0x0000004744007986 */ /* 0x0001e2000c101506 */
[----:B------:R-:W-:-:S03]  /*14910*/  LEA.HI.X.SX32 R9, R9, R133, 0x1, P2 ;  /* 0x0000008509097211 */ /* 0x000fc600010f0eff */
[----:B------:R1:W-:Y:S04]  /*14920*/  STG.E.U16 desc[UR6][R108.64], R127 ;  /* 0x0000007f6c007986 */ /* 0x0003e8000c101506 */
[----:B------:R2:W-:Y:S01]  /*14930*/  STG.E.U16 desc[UR6][R8.64], R111 ;  /* 0x0000006f08007986 */ /* 0x0005e2000c101506 */
[----:B0-----:R-:W-:Y:S01]  /*14940*/  LEA R68, P3, R10, R123, 0x1 ;  /* 0x0000007b0a447211 */ /* 0x001fe200078608ff */
[----:B------:R-:W-:-:S03]  /*14950*/  IMAD R71, R2, 0x2, R70 ;  /* 0x0000000202477824 */ /* 0x000fc600078e0246 */
[----:B------:R-:W-:Y:S01]  /*14960*/  LEA.HI.X.SX32 R69, R10, R133, 0x1, P3 ;  /* 0x000000850a457211 */ /* 0x000fe200018f0eff */
[----:B-1----:R-:W-:Y:S01]  /*14970*/  IMAD R108, R2, 0x2, R71 ;  /* 0x00000002026c7824 */ /* 0x002fe200078e0247 */
[-C--:B------:R-:W-:Y:S02]  /*14980*/  LEA R10, P3, R12, R123.reuse, 0x1 ;  /* 0x0000007b0c0a7211 */ /* 0x080fe400078608ff */
[C---:B--2---:R-:W-:Y:S01]  /*14990*/  LEA R8, P2, R11.reuse, R123, 0x1 ;  /* 0x0000007b0b087211 */ /* 0x044fe200078408ff */
[----:B------:R0:W-:Y:S01]  /*149a0*/  STG.E.U16 desc[UR6][R68.64], R129 ;  /* 0x0000008144007986 */ /* 0x0001e2000c101506 */
[-C--:B------:R-:W-:Y:S01]  /*149b0*/  LEA.HI.X.SX32 R111, R14, R133.reuse, 0x1, P4 ;  /* 0x000000850e6f7211 */ /* 0x080fe200020f0eff */
[----:B------:R-:W-:Y:S01]  /*149c0*/  IMAD R109, R2, 0x2, R108 ;  /* 0x00000002026d7824 */ /* 0x000fe200078e026c */
[-C--:B------:R-:W-:Y:S02]  /*149d0*/  LEA.HI.X.SX32 R9, R11, R133.reuse, 0x1, P2 ;  /* 0x000000850b097211 */ /* 0x080fe400010f0eff */
[----:B------:R-:W-:Y:S01]  /*149e0*/  LEA.HI.X.SX32 R11, R12, R133, 0x1, P3 ;  /* 0x000000850c0b7211 */ /* 0x000fe200018f0eff */
[----:B------:R-:W-:Y:S01]  /*149f0*/  IMAD R126, R2, 0x2, R109 ;  /* 0x00000002027e7824 */ /* 0x000fe200078e026d */
[----:B------:R-:W-:Y:S01]  /*14a00*/  LEA R14, P3, R16, R123, 0x1 ;  /* 0x0000007b100e7211 */ /* 0x000fe200078608ff */
[----:B------:R1:W-:Y:S01]  /*14a10*/  STG.E.U16 desc[UR6][R8.64], R128 ;  /* 0x0000008008007986 */ /* 0x0003e2000c101506 */
[----:B------:R-:W-:-:S02]  /*14a20*/  PRMT R127, R62, 0x7632, R127 ;  /* 0x000076323e7f7816 */ /* 0x000fc4000000007f */
[C---:B0-----:R-:W-:Y:S01]  /*14a30*/  LEA R68, P2, R13.reuse, R123, 0x1 ;  /* 0x0000007b0d447211 */ /* 0x041fe200078408ff */
[----:B------:R0:W-:Y:S03]  /*14a40*/  STG.E.U16 desc[UR6][R10.64], R60 ;  /* 0x0000003c0a007986 */ /* 0x0001e6000c101506 */
[----:B------:R-:W-:Y:S02]  /*14a50*/  LEA.HI.X.SX32 R69, R13, R133, 0x1, P2 ;  /* 0x000000850d457211 */ /* 0x000fe400010f0eff */
[C---:B------:R-:W-:Y:S01]  /*14a60*/  LEA R12, P2, R15.reuse, R123, 0x1 ;  /* 0x0000007b0f0c7211 */ /* 0x040fe200078408ff */
[----:B-1----:R-:W-:Y:S02]  /*14a70*/  IMAD R8, R2, 0x2, R126 ;  /* 0x0000000202087824 */ /* 0x002fe400078e027e */
[----:B------:R1:W-:Y:S01]  /*14a80*/  STG.E.U16 desc[UR6][R68.64], R61 ;  /* 0x0000003d44007986 */ /* 0x0003e2000c101506 */
[----:B------:R-:W-:-:S02]  /*14a90*/  LEA.HI.X.SX32 R13, R15, R133, 0x1, P2 ;  /* 0x000000850f0d7211 */ /* 0x000fc400010f0eff */
[----:B------:R-:W-:Y:S01]  /*14aa0*/  LEA.HI.X.SX32 R15, R16, R133, 0x1, P3 ;  /* 0x00000085100f7211 */ /* 0x000fe200018f0eff */
[----:B------:R2:W-:Y:S01]  /*14ab0*/  STG.E.U16 desc[UR6][R110.64], R62 ;  /* 0x0000003e6e007986 */ /* 0x0005e2000c101506 */
[-C--:B------:R-:W-:Y:S01]  /*14ac0*/  LEA R16, P3, R18, R123.reuse, 0x1 ;  /* 0x0000007b12107211 */ /* 0x080fe200078608ff */
[C---:B------:R-:W-:Y:S02]  /*14ad0*/  IMAD R9, R2.reuse, 0x2, R8 ;  /* 0x0000000202097824 */ /* 0x040fe400078e0208 */
[----:B------:R4:W-:Y:S02]  /*14ae0*/  STG.E.U16 desc[UR6][R12.64], R63 ;  /* 0x0000003f0c007986 */ /* 0x0009e4000c101506 */
[----:B0-----:R-:W-:Y:S01]  /*14af0*/  IMAD R10, R2, 0x2, R9 ;  /* 0x00000002020a7824 */ /* 0x001fe200078e0209 */
[----:B-1----:R-:W-:Y:S02]  /*14b00*/  PRMT R69, R60, 0x7632, R69 ;  /* 0x000076323c457816 */ /* 0x002fe40000000045 */
[----:B------:R-:W-:Y:S01]  /*14b10*/  LEA R60, P2, R17, R123, 0x1 ;  /* 0x0000007b113c7211 */ /* 0x000fe200078408ff */
[C---:B------:R-:W-:Y:S01]  /*14b20*/  IMAD R11, R2.reuse, 0x2, R10 ;  /* 0x00000002020b7824 */ /* 0x040fe200078e020a */
[----:B--2---:R-:W-:Y:S01]  /*14b30*/  PRMT R111, R61, 0x7632, R111 ;  /* 0x000076323d6f7816 */ /* 0x004fe2000000006f */
[----:B------:R0:W-:Y:S01]  /*14b40*/  STG.E.U16 desc[UR6][R14.64], R69 ;  /* 0x000000450e007986 */ /* 0x0001e2000c101506 */
[-C--:B------:R-:W-:Y:S01]  /*14b50*/  LEA.HI.X.SX32 R61, R17, R133.reuse, 0x1, P2 ;  /* 0x00000085113d7211 */ /* 0x080fe200010f0eff */
[----:B------:R-:W-:Y:S01]  /*14b60*/  IMAD R62, R2, 0x2, R11 ;  /* 0x00000002023e7824 */ /* 0x000fe200078e020b */
[----:B------:R-:W-:-:S02]  /*14b70*/  LEA.HI.X.SX32 R17, R18, R133, 0x1, P3 ;  /* 0x0000008512117211 */ /* 0x000fc400018f0eff */
[----:B------:R-:W-:Y:S01]  /*14b80*/  LEA R18, P2, R19, R123, 0x1 ;  /* 0x0000007b13127211 */ /* 0x000fe200078408ff */
[----:B------:R1:W-:Y:S01]  /*14b90*/  STG.E.U16 desc[UR6][R60.64], R111 ;  /* 0x0000006f3c007986 */ /* 0x0003e2000c101506 */
[----:B------:R-:W-:Y:S01]  /*14ba0*/  PRMT R110, R63, 0x7632, R110 ;  /* 0x000076323f6e7816 */ /* 0x000fe2000000006e */
[----:B----4-:R-:W-:Y:S01]  /*14bb0*/  IMAD R12, R2, 0x2, R62 ;  /* 0x00000002020c7824 */ /* 0x010fe200078e023e */
[----:B------:R-:W-:Y:S01]  /*14bc0*/  LEA.HI.X.SX32 R19, R19, R133, 0x1, P2 ;  /* 0x0000008513137211 */ /* 0x000fe200010f0eff */
[----:B------:R2:W-:Y:S01]  /*14bd0*/  STG.E.U16 desc[UR6][R16.64], R127 ;  /* 0x0000007f10007986 */ /* 0x0005e2000c101506 */
[----:B------:R-:W-:Y:S01]  /*14be0*/  LEA R68, P4, R22, R123, 0x1 ;  /* 0x0000007b16447211 */ /* 0x000fe200078808ff */
[----:B------:R-:W-:Y:S01]  /*14bf0*/  IMAD R13, R2, 0x2, R12 ;  /* 0x00000002020d7824 */ /* 0x000fe200078e020c */
[----:B------:R-:W-:Y:S01]  /*14c00*/  PRMT R63, R57, 0x7632, R63 ;  /* 0x00007632393f7816 */ /* 0x000fe2000000003f */
[----:B------:R4:W-:Y:S01]  /*14c10*/  STG.E.U16 desc[UR6][R18.64], R110 ;  /* 0x0000006e12007986 */ /* 0x0009e2000c101506 */
[----:B0-----:R-:W-:Y:S01]  /*14c20*/  LEA.HI.X.SX32 R69, R22, R133, 0x1, P4 ;  /* 0x0000008516457211 */ /* 0x001fe200020f0eff */
[----:B------:R-:W-:Y:S01]  /*14c30*/  IMAD R14, R2, 0x2, R13 ;  /* 0x00000002020e7824 */ /* 0x000fe200078e020d */
[----:B-1----:R-:W-:-:S03]  /*14c40*/  LEA R60, P2, R21, R123, 0x1 ;  /* 0x0000007b153c7211 */ /* 0x002fc600078408ff */
[----:B------:R-:W-:Y:S01]  /*14c50*/  IMAD R15, R2, 0x2, R14 ;  /* 0x00000002020f7824 */ /* 0x000fe200078e020e */
[C---:B--2---:R-:W-:Y:S02]  /*14c60*/  LEA R16, P3, R20.reuse, R123, 0x1 ;  /* 0x0000007b14107211 */ /* 0x044fe400078608ff */
[-C--:B------:R-:W-:Y:S02]  /*14c70*/  LEA.HI.X.SX32 R61, R21, R133.reuse, 0x1, P2 ;  /* 0x00000085153d7211 */ /* 0x080fe400010f0eff */
[----:B------:R-:W-:Y:S01]  /*14c80*/  LEA.HI.X.SX32 R17, R20, R133, 0x1, P3 ;  /* 0x0000008514117211 */ /* 0x000fe200018f0eff */
[----:B----4-:R-:W-:Y:S01]  /*14c90*/  IMAD R18, R2, 0x2, R15 ;  /* 0x0000000202127824 */ /* 0x010fe200078e020f */
[----:B------:R-:W-:-:S03]  /*14ca0*/  LEA R22, P2, R23, R123, 0x1 ;  /* 0x0000007b17167211 */ /* 0x000fc600078408ff */
[----:B------:R0:W-:Y:S01]  /*14cb0*/  STG.E.U16 desc[UR6][R16.64], R56 ;  /* 0x0000003810007986 */ /* 0x0001e2000c101506 */
[----:B------:R-:W-:-:S03]  /*14cc0*/  LEA.HI.X.SX32 R23, R23, R133, 0x1, P2 ;  /* 0x0000008517177211 */ /* 0x000fc600010f0eff */
[----:B------:R1:W-:Y:S04]  /*14cd0*/  STG.E.U16 desc[UR6][R60.64], R57 ;  /* 0x000000393c007986 */ /* 0x0003e8000c101506 */
[----:B------:R2:W-:Y:S04]  /*14ce0*/  STG.E.U16 desc[UR6][R68.64], R58 ;  /* 0x0000003a44007986 */ /* 0x0005e8000c101506 */
[----:B------:R4:W-:Y:S01]  /*14cf0*/  STG.E.U16 desc[UR6][R22.64], R59 ;  /* 0x0000003b16007986 */ /* 0x0009e2000c101506 */
[----:B0-----:R-:W-:Y:S01]  /*14d00*/  IMAD R16, R2, 0x2, R18 ;  /* 0x0000000202107824 */ /* 0x001fe200078e0212 */
[----:B-1----:R-:W-:-:S03]  /*14d10*/  PRMT R61, R56, 0x7632, R61 ;  /* 0x00007632383d7816 */ /* 0x002fc6000000003d */
[----:B------:R-:W-:Y:S01]  /*14d20*/  IMAD R17, R2, 0x2, R16 ;  /* 0x0000000202117824 */ /* 0x000fe200078e0210 */
[----:B------:R-:W-:Y:S02]  /*14d30*/  LEA R56, P3, R24, R123, 0x1 ;  /* 0x0000007b18387211 */ /* 0x000fe400078608ff */
[----:B--2---:R-:W-:Y:S01]  /*14d40*/  PRMT R69, R58, 0x7632, R69 ;  /* 0x000076323a457816 */ /* 0x004fe20000000045 */
[----:B------:R-:W-:Y:S01]  /*14d50*/  IMAD R19, R2, 0x2, R17 ;  /* 0x0000000202137824 */ /* 0x000fe200078e0211 */
[----:B------:R-:W-:Y:S02]  /*14d60*/  LEA.HI.X.SX32 R57, R24, R133, 0x1, P3 ;  /* 0x0000008518397211 */ /* 0x000fe400018f0eff */
[-C--:B------:R-:W-:Y:S01]  /*14d70*/  LEA R58, P2, R27, R123.reuse, 0x1 ;  /* 0x0000007b1b3a7211 */ /* 0x080fe200078408ff */
[----:B------:R-:W-:Y:S01]  /*14d80*/  IMAD R20, R2, 0x2, R19 ;  /* 0x0000000202147824 */ /* 0x000fe200078e0213 */
[----:B------:R-:W-:Y:S01]  /*14d90*/  LEA R60, P3, R30, R123, 0x1 ;  /* 0x0000007b1e3c7211 */ /* 0x000fe200078608ff */
[----:B------:R0:W-:Y:S01]  /*14da0*/  STG.E.U16 desc[UR6][R56.64], R61 ;  /* 0x0000003d38007986 */ /* 0x0001e2000c101506 */
[----:B------:R-:W-:Y:S01]  /*14db0*/  PRMT R68, R59, 0x7632, R68 ;  /* 0x000076323b447816 */ /* 0x000fe20000000044 */
[----:B------:R-:W-:Y:S01]  /*14dc0*/  IMAD R21, R2, 0x2, R20 ;  /* 0x0000000202157824 */ /* 0x000fe200078e0214 */
[----:B----4-:R-:W-:-:S03]  /*14dd0*/  LEA.HI.X.SX32 R59, R27, R133, 0x1, P2 ;  /* 0x000000851b3b7211 */ /* 0x010fc600010f0eff */
[C---:B------:R-:W-:Y:S02]  /*14de0*/  IMAD R22, R2.reuse, 0x2, R21 ;  /* 0x0000000202167824 */ /* 0x040fe400078e0215 */
[----:B------:R1:W-:Y:S02]  /*14df0*/  STG.E.U16 desc[UR6][R58.64], R63 ;  /* 0x0000003f3a007986 */ /* 0x0003e4000c101506 */
[----:B------:R-:W-:Y:S01]  /*14e00*/  IMAD R23, R2, 0x2, R22 ;  /* 0x0000000202177824 */ /* 0x000fe200078e0216 */
[----:B0-----:R-:W-:Y:S02]  /*14e10*/  LEA.HI.X.SX32 R61, R30, R133, 0x1, P3 ;  /* 0x000000851e3d7211 */ /* 0x001fe400018f0eff */
[CC--:B------:R-:W-:Y:S01]  /*14e20*/  LEA R30, P2, R31.reuse, R123.reuse, 0x1 ;  /* 0x0000007b1f1e7211 */ /* 0x0c0fe200078408ff */
[----:B------:R-:W-:Y:S01]  /*14e30*/  IMAD R24, R2, 0x2, R23 ;  /* 0x0000000202187824 */ /* 0x000fe200078e0217 */
[----:B------:R-:W-:Y:S01]  /*14e40*/  LEA R56, P3, R34, R123, 0x1 ;  /* 0x0000007b22387211 */ /* 0x000fe200078608ff */
[----:B------:R0:W-:Y:S01]  /*14e50*/  STG.E.U16 desc[UR6][R60.64], R69 ;  /* 0x000000453c007986 */ /* 0x0001e2000c101506 */
[----:B------:R-:W-:Y:S01]  /*14e60*/  LEA.HI.X.SX32 R31, R31, R133, 0x1, P2 ;  /* 0x000000851f1f7211 */ /* 0x000fe200010f0eff */
[----:B------:R-:W-:Y:S01]  /*14e70*/  IMAD R27, R2, 0x2, R24 ;  /* 0x00000002021b7824 */ /* 0x000fe200078e0218 */
[----:B-1----:R-:W-:-:S02]  /*14e80*/  LEA R58, P4, R38, R123, 0x1 ;  /* 0x0000007b263a7211 */ /* 0x002fc400078808ff */
[-C--:B------:R-:W-:Y:S01]  /*14e90*/  LEA.HI.X.SX32 R57, R34, R133.reuse, 0x1, P3 ;  /* 0x0000008522397211 */ /* 0x080fe200018f0eff */
[----:B------:R1:W-:Y:S01]  /*14ea0*/  STG.E.U16 desc[UR6][R30.64], R68 ;  /* 0x000000441e007986 */ /* 0x0003e2000c101506 */
[----:B------:R-:W-:-:S03]  /*14eb0*/  LEA.HI.X.SX32 R59, R38, R133, 0x1, P4 ;  /* 0x00000085263b7211 */ /* 0x000fc600020f0eff */
[----:B------:R2:W-:Y:S01]  /*14ec0*/  STG.E.U16 desc[UR6][R56.64], R52 ;  /* 0x0000003438007986 */ /* 0x0005e2000c101506 */
[----:B0-----:R-:W-:-:S04]  /*14ed0*/  LEA R60, P2, R35, R123, 0x1 ;  /* 0x0000007b233c7211 */ /* 0x001fc800078408ff */
[----:B------:R-:W-:Y:S02]  /*14ee0*/  LEA.HI.X.SX32 R61, R35, R133, 0x1, P2 ;  /* 0x00000085233d7211 */ /* 0x000fe400010f0eff */
[CC--:B------:R-:W-:Y:S01]  /*14ef0*/  LEA R38, P2, R39.reuse, R123.reuse, 0x1 ;  /* 0x0000007b27267211 */ /* 0x0c0fe200078408ff */
[----:B-1----:R-:W-:Y:S02]  /*14f00*/  IMAD R30, R2, 0x2, R27 ;  /* 0x00000002021e7824 */ /* 0x002fe400078e021b */
[----:B------:R0:W-:Y:S01]  /*14f10*/  STG.E.U16 desc[UR6][R60.64], R53 ;  /* 0x000000353c007986 */ /* 0x0001e2000c101506 */
[----:B--2---:R-:W-:Y:S01]  /*14f20*/  PRMT R57, R52, 0x7632, R57 ;  /* 0x0000763234397816 */ /* 0x004fe20000000039 */
[----:B------:R-:W-:Y:S01]  /*14f30*/  IMAD R31, R2, 0x2, R30 ;  /* 0x00000002021f7824 */ /* 0x000fe200078e021e */
[----:B------:R-:W-:Y:S01]  /*14f40*/  LEA R52, P3, R42, R123, 0x1 ;  /* 0x0000007b2a347211 */ /* 0x000fe200078608ff */
[----:B------:R1:W-:Y:S01]  /*14f50*/  STG.E.U16 desc[UR6][R58.64], R54 ;  /* 0x000000363a007986 */ /* 0x0003e2000c101506 */
[----:B------:R-:W-:Y:S01]  /*14f60*/  LEA.HI.X.SX32 R39, R39, R133, 0x1, P2 ;  /* 0x0000008527277211 */ /* 0x000fe200010f0eff */
[----:B------:R-:W-:-:S04]  /*14f70*/  IMAD R34, R2, 0x2, R31 ;  /* 0x0000000202227824 */ /* 0x000fc800078e021f */
[----:B------:R2:W-:Y:S01]  /*14f80*/  STG.E.U16 desc[UR6][R38.64], R55 ;  /* 0x0000003726007986 */ /* 0x0005e2000c101506 */
[----:B------:R-:W-:Y:S01]  /*14f90*/  IMAD R35, R2, 0x2, R34 ;  /* 0x0000000202237824 */ /* 0x000fe200078e0222 */
[----:B0-----:R-:W-:Y:S02]  /*14fa0*/  PRMT R61, R54, 0x7632, R61 ;  /* 0x00007632363d7816 */ /* 0x001fe4000000003d */
[----:B-1----:R-:W-:Y:S02]  /*14fb0*/  PRMT R59, R53, 0x7632, R59 ;  /* 0x00007632353b7816 */ /* 0x002fe4000000003b */
[----:B------:R-:W-:Y:S02]  /*14fc0*/  LEA.HI.X.SX32 R53, R42, R133, 0x1, P3 ;  /* 0x000000852a357211 */ /* 0x000fe400018f0eff */
[-C--:B------:R-:W-:Y:S02]  /*14fd0*/  LEA R54, P2, R43, R123.reuse, 0x1 ;  /* 0x0000007b2b367211 */ /* 0x080fe400078408ff */
[----:B------:R-:W-:Y:S01]  /*14fe0*/  LEA R56, P3, R46, R123, 0x1 ;  /* 0x0000007b2e387211 */ /* 0x000fe200078608ff */
[----:B------:R0:W-:Y:S01]  /*14ff0*/  STG.E.U16 desc[UR6][R52.64], R57 ;  /* 0x0000003934007986 */ /* 0x0001e2000c101506 */
[----:B------:R-:W-:Y:S01]  /*15000*/  PRMT R58, R55, 0x7632, R58 ;  /* 0x00007632373a7816 */ /* 0x000fe2000000003a */
[----:B--2---:R-:W-:Y:S01]  /*15010*/  IMAD R38, R2, 0x2, R35 ;  /* 0x0000000202267824 */ /* 0x004fe200078e0223 */
[----:B------:R-:W-:-:S03]  /*15020*/  LEA.HI.X.SX32 R55, R43, R133, 0x1, P2 ;  /* 0x000000852b377211 */ /* 0x000fc600010f0eff */
[C---:B------:R-:W-:Y:S02]  /*15030*/  IMAD R39, R2.reuse, 0x2, R38 ;  /* 0x0000000202277824 */ /* 0x040fe400078e0226 */
[----:B------:R1:W-:Y:S02]  /*15040*/  STG.E.U16 desc[UR6][R54.64], R59 ;  /* 0x0000003b36007986 */ /* 0x0003e4000c101506 */
[----:B------:R-:W-:Y:S01]  /*15050*/  IMAD R42, R2, 0x2, R39 ;  /* 0x00000002022a7824 */ /* 0x000fe200078e0227 */
[----:B0-----:R-:W-:Y:S02]  /*15060*/  LEA.HI.X.SX32 R57, R46, R133, 0x1, P3 ;  /* 0x000000852e397211 */ /* 0x001fe400018f0eff */
[-C--:B------:R-:W-:Y:S01]  /*15070*/  LEA R52, P2, R47, R123.reuse, 0x1 ;  /* 0x0000007b2f347211 */ /* 0x080fe200078408ff */
[----:B------:R-:W-:Y:S01]  /*15080*/  IMAD R43, R2, 0x2, R42 ;  /* 0x00000002022b7824 */ /* 0x000fe200078e022a */
[----:B------:R-:W-:Y:S01]  /*15090*/  LEA R46, P3, R45, R123, 0x1 ;  /* 0x0000007b2d2e7211 */ /* 0x000fe200078608ff */
[----:B------:R0:W-:Y:S01]  /*150a0*/  STG.E.U16 desc[UR6][R56.64], R61 ;  /* 0x0000003d38007986 */ /* 0x0001e2000c101506 */
[----:B------:R-:W-:-:S02]  /*150b0*/  LEA.HI.X.SX32 R53, R47, R133, 0x1, P2 ;  /* 0x000000852f357211 */ /* 0x000fc400010f0eff */
[----:B------:R-:W-:Y:S02]  /*150c0*/  LEA.HI.X.SX32 R47, R45, R133, 0x1, P3 ;  /* 0x000000852d2f7211 */ /* 0x000fe400018f0eff */
[C---:B-1----:R-:W-:Y:S01]  /*150d0*/  LEA R54, P4, R40.reuse, R123, 0x1 ;  /* 0x0000007b28367211 */ /* 0x042fe200078808ff */
[----:B------:R1:W-:Y:S03]  /*150e0*/  STG.E.U16 desc[UR6][R52.64], R58 ;  /* 0x0000003a34007986 */ /* 0x0003e6000c101506 */
[----:B------:R-:W-:Y:S01]  /*150f0*/  LEA.HI.X.SX32 R55, R40, R133, 0x1, P4 ;  /* 0x0000008528377211 */ /* 0x000fe200020f0eff */
[----:B------:R2:W-:Y:S01]  /*15100*/  STG.E.U16 desc[UR6][R46.64], R100 ;  /* 0x000000642e007986 */ /* 0x0005e2000c101506 */
[----:B0-----:R-:W-:-:S04]  /*15110*/  LEA R56, P2, R44, R123, 0x1 ;  /* 0x0000007b2c387211 */ /* 0x001fc800078408ff */
[----:B------:R-:W-:Y:S01]  /*15120*/  LEA.HI.X.SX32 R57, R44, R133, 0x1, P2 ;  /* 0x000000852c397211 */ /* 0x000fe200010f0eff */
[----:B------:R-:W-:Y:S01]  /*15130*/  IMAD R44, R2, 0x2, R43 ;  /* 0x00000002022c7824 */ /* 0x000fe200078e022b */
[-C--:B-1----:R-:W-:Y:S02]  /*15140*/  LEA R52, P3, R33, R123.reuse, 0x1 ;  /* 0x0000007b21347211 */ /* 0x082fe400078608ff */
[-C--:B------:R-:W-:Y:S01]  /*15150*/  LEA R58, P4, R29, R123.reuse, 0x1 ;  /* 0x0000007b1d3a7211 */ /* 0x080fe200078808ff */
[----:B------:R0:W-:Y:S01]  /*15160*/  STG.E.U16 desc[UR6][R56.64], R101 ;  /* 0x0000006538007986 */ /* 0x0001e2000c101506 */
[----:B--2---:R-:W-:Y:S01]  /*15170*/  LEA R46, P2, R36, R123, 0x1 ;  /* 0x0000007b242e7211 */ /* 0x004fe200078408ff */
[----:B------:R-:W-:Y:S01]  /*15180*/  IMAD R40, R2, 0x2, R44 ;  /* 0x0000000202287824 */ /* 0x000fe200078e022c */
[-C--:B------:R-:W-:Y:S01]  /*15190*/  LEA.HI.X.SX32 R53, R33, R133.reuse, 0x1, P3 ;  /* 0x0000008521357211 */ /* 0x080fe200018f0eff */
[----:B------:R1:W-:Y:S01]  /*151a0*/  STG.E.U16 desc[UR6][R54.64], R102 ;  /* 0x0000006636007986 */ /* 0x0003e2000c101506 */
[-C--:B------:R-:W-:Y:S01]  /*151b0*/  LEA.HI.X.SX32 R47, R36, R133.reuse, 0x1, P2 ;  /* 0x00000085242f7211 */ /* 0x080fe200010f0eff */
[----:B------:R-:W-:Y:S01]  /*151c0*/  IMAD R45, R2, 0x2, R40 ;  /* 0x00000002022d7824 */ /* 0x000fe200078e0228 */
[----:B------:R-:W-:-:S02]  /*151d0*/  LEA.HI.X.SX32 R59, R29, R133, 0x1, P4 ;  /* 0x000000851d3b7211 */ /* 0x000fc400020f0eff */
[-C--:B------:R-:W-:Y:S01]  /*151e0*/  LEA R60, P4, R48, R123.reuse, 0x1 ;  /* 0x0000007b303c7211 */ /* 0x080fe200078808ff */
[----:B------:R2:W-:Y:S01]  /*151f0*/  STG.E.U16 desc[UR6][R46.64], R103 ;  /* 0x000000672e007986 */ /* 0x0005e2000c101506 */
[----:B------:R-:W-:Y:S01]  /*15200*/  IMAD R36, R2, 0x2, R45 ;  /* 0x0000000202247824 */ /* 0x000fe200078e022d */
[----:B0-----:R-:W-:Y:S02]  /*15210*/  LEA R56, P5, R32, R123, 0x1 ;  /* 0x0000007b20387211 */ /* 0x001fe400078a08ff */
[----:B------:R-:W-:Y:S01]  /*15220*/  LEA.HI.X.SX32 R61, R48, R133, 0x1, P4 ;  /* 0x00000085303d7211 */ /* 0x000fe200020f0eff */
[----:B------:R-:W-:Y:S01]  /*15230*/  IMAD R2, R2, 0x2, R36 ;  /* 0x0000000202027824 */ /* 0x000fe200078e0224 */
[----:B-1----:R-:W-:Y:S02]  /*15240*/  PRMT R55, R100, 0x7632, R55 ;  /* 0x0000763264377816 */ /* 0x002fe40000000037 */
[----:B------:R-:W-:Y:S02]  /*15250*/  LEA R54, P6, R28, R123, 0x1 ;  /* 0x0000007b1c367211 */ /* 0x000fe400078c08ff */
[----:B------:R-:W-:Y:S01]  /*15260*/  LEA.HI.X.SX32 R57, R32, R133, 0x1, P5 ;  /* 0x0000008520397211 */ /* 0x000fe200028f0eff */
[----:B------:R0:W-:Y:S01]  /*15270*/  STG.E.U16 desc[UR6][R52.64], R55 ;  /* 0x0000003734007986 */ /* 0x0001e2000c101506 */
[----:B--2---:R-:W-:-:S02]  /*15280*/  LEA R46, P3, R49, R123, 0x1 ;  /* 0x0000007b312e7211 */ /* 0x004fc400078608ff */
[----:B------:R-:W-:Y:S02]  /*15290*/  LEA R68, P5, R41, R123, 0x1 ;  /* 0x0000007b29447211 */ /* 0x000fe400078a08ff */
[----:B------:R-:W-:Y:S02]  /*152a0*/  LEA.HI.X.SX32 R47, R49, R133, 0x1, P3 ;  /* 0x00000085312f7211 */ /* 0x000fe400018f0eff */
[CC--:B------:R-:W-:Y:S02]  /*152b0*/  LEA R128, P3, R153.reuse, R123.reuse, 0x1 ;  /* 0x0000007b99807211 */ /* 0x0c0fe400078608ff */
[----:B------:R-:W-:Y:S02]  /*152c0*/  LEA R48, P4, R26, R123, 0x1 ;  /* 0x0000007b1a307211 */ /* 0x000fe400078808ff */
[----:B------:R-:W-:Y:S02]  /*152d0*/  LEA.HI.X.SX32 R129, R153, R133, 0x1, P3 ;  /* 0x0000008599817211 */ /* 0x000fe400018f0eff */
[----:B0-----:R-:W-:-:S02]  /*152e0*/  LEA R52, P2, R50, R123, 0x1 ;  /* 0x0000007b32347211 */ /* 0x001fc400078408ff */
[-C--:B------:R-:W-:Y:S02]  /*152f0*/  LEA.HI.X.SX32 R55, R28, R133.reuse, 0x1, P6 ;  /* 0x000000851c377211 */ /* 0x080fe400030f0eff */
[----:B------:R-:W-:Y:S02]  /*15300*/  LEA.HI.X.SX32 R53, R50, R133, 0x1, P2 ;  /* 0x0000008532357211 */ /* 0x000fe400010f0eff */
[CC--:B------:R-:W-:Y:S02]  /*15310*/  LEA R28, P6, R37.reuse, R123.reuse, 0x1 ;  /* 0x0000007b251c7211 */ /* 0x0c0fe400078c08ff */
[C---:B------:R-:W-:Y:S02]  /*15320*/  LEA R110, P2, R0.reuse, R123, 0x1 ;  /* 0x0000007b006e7211 */ /* 0x040fe400078408ff */
[-C--:B------:R-:W-:Y:S02]  /*15330*/  LEA.HI.X.SX32 R29, R37, R133.reuse, 0x1, P6 ;  /* 0x00000085251d7211 */ /* 0x080fe400030f0eff */
[----:B------:R-:W-:-:S02]  /*15340*/  LEA.HI.X.SX32 R111, R0, R133, 0x1, P2 ;  /* 0x00000085006f7211 */ /* 0x000fc400010f0eff */
[-C--:B------:R-:W-:Y:S02]  /*15350*/  LEA R136, P6, R149, R123.reuse, 0x1 ;  /* 0x0000007b95887211 */ /* 0x080fe400078c08ff */
[-C--:B------:R-:W-:Y:S02]  /*15360*/  LEA R138, P2, R148, R123.reuse, 0x1 ;  /* 0x0000007b948a7211 */ /* 0x080fe400078408ff */
[----:B------:R-:W-:Y:S02]  /*15370*/  LEA R50, P3, R51, R123, 0x1 ;  /* 0x0000007b33327211 */ /* 0x000fe400078608ff */
[----:B------:R-:W-:Y:S02]  /*15380*/  LEA.HI.X.SX32 R69, R41, R133, 0x1, P5 ;  /* 0x0000008529457211 */ /* 0x000fe400028f0eff */
[----:B------:R-:W-:Y:S02]  /*15390*/  LEA R130, P5, R152, R123, 0x1 ;  /* 0x0000007b98827211 */ /* 0x000fe400078a08ff */
[----:B------:R-:W-:-:S02]  /*153a0*/  LEA.HI.X.SX32 R49, R26, R133, 0x1, P4 ;  /* 0x000000851a317211 */ /* 0x000fc400020f0eff */
[----:B------:R-:W-:Y:S02]  /*153b0*/  LEA R140, P4, R154, R123, 0x1 ;  /* 0x0000007b9a8c7211 */ /* 0x000fe400078808ff */
[-C--:B------:R-:W-:Y:S02]  /*153c0*/  LEA.HI.X.SX32 R137, R149, R133.reuse, 0x1, P6 ;  /* 0x0000008595897211 */ /* 0x080fe400030f0eff */
[-C--:B------:R-:W-:Y:S02]  /*153d0*/  LEA.HI.X.SX32 R139, R148, R133.reuse, 0x1, P2 ;  /* 0x00000085948b7211 */ /* 0x080fe400010f0eff */
[----:B------:R-:W-:Y:S02]  /*153e0*/  LEA.HI.X.SX32 R51, R51, R133, 0x1, P3 ;  /* 0x0000008533337211 */ /* 0x000fe400018f0eff */
[-C--:B------:R-:W-:Y:S02]  /*153f0*/  LEA R144, P6, R158, R123.reuse, 0x1 ;  /* 0x0000007b9e907211 */ /* 0x080fe400078c08ff */
[----:B------:R-:W-:-:S02]  /*15400*/  LEA R148, P3, R157, R123, 0x1 ;  /* 0x0000007b9d947211 */ /* 0x000fc400078608ff */
[----:B------:R-:W-:Y:S02]  /*15410*/  LEA.HI.X.SX32 R131, R152, R133, 0x1, P5 ;  /* 0x0000008598837211 */ /* 0x000fe400028f0eff */
[----:B------:R-:W-:Y:S02]  /*15420*/  LEA R142, P5, R155, R123, 0x1 ;  /* 0x0000007b9b8e7211 */ /* 0x000fe400078a08ff */
[----:B------:R-:W-:Y:S02]  /*15430*/  LEA.HI.X.SX32 R141, R154, R133, 0x1, P4 ;  /* 0x000000859a8d7211 */ /* 0x000fe400020f0eff */
[----:B------:R-:W-:Y:S02]  /*15440*/  LEA R150, P4, R159, R123, 0x1 ;  /* 0x0000007b9f967211 */ /* 0x000fe400078808ff */
[-C--:B------:R-:W-:Y:S02]  /*15450*/  LEA.HI.X.SX32 R145, R158, R133.reuse, 0x1, P6 ;  /* 0x000000859e917211 */ /* 0x080fe400030f0eff */
[----:B------:R-:W-:-:S02]  /*15460*/  LEA.HI.X.SX32 R149, R157, R133, 0x1, P3 ;  /* 0x000000859d957211 */ /* 0x000fc400018f0eff */
[----:B------:R-:W-:Y:S02]  /*15470*/  LEA R158, P3, R165, R123, 0x1 ;  /* 0x0000007ba59e7211 */ /* 0x000fe400078608ff */
[----:B------:R-:W-:Y:S02]  /*15480*/  LEA.HI.X.SX32 R143, R155, R133, 0x1, P5 ;  /* 0x000000859b8f7211 */ /* 0x000fe400028f0eff */
[-C--:B------:R-:W-:Y:S02]  /*15490*/  LEA R146, P2, R156, R123.reuse, 0x1 ;  /* 0x0000007b9c927211 */ /* 0x080fe400078408ff */
[----:B------:R-:W-:Y:S02]  /*154a0*/  LEA R152, P5, R160, R123, 0x1 ;  /* 0x0000007ba0987211 */ /* 0x000fe400078a08ff */
[----:B------:R-:W-:Y:S02]  /*154b0*/  LEA.HI.X.SX32 R151, R159, R133, 0x1, P4 ;  /* 0x000000859f977211 */ /* 0x000fe400020f0eff */
[----:B------:R-:W-:-:S02]  /*154c0*/  LEA R178, P4, R168, R123, 0x1 ;  /* 0x0000007ba8b27211 */ /* 0x000fc400078808ff */
[----:B------:R-:W-:Y:S02]  /*154d0*/  LEA.HI.X.SX32 R159, R165, R133, 0x1, P3 ;  /* 0x00000085a59f7211 */ /* 0x000fe400018f0eff */
[-C--:B------:R-:W-:Y:S02]  /*154e0*/  LEA R186, P3, R172, R123.reuse, 0x1 ;  /* 0x0000007bacba7211 */ /* 0x080fe400078608ff */
[----:B------:R-:W-:Y:S02]  /*154f0*/  LEA R154, P6, R161, R123, 0x1 ;  /* 0x0000007ba19a7211 */ /* 0x000fe400078c08ff */
[-C--:B------:R-:W-:Y:S02]  /*15500*/  LEA.HI.X.SX32 R147, R156, R133.reuse, 0x1, P2 ;  /* 0x000000859c937211 */ /* 0x080fe400010f0eff */
[----:B------:R-:W-:Y:S02]  /*15510*/  LEA.HI.X.SX32 R153, R160, R133, 0x1, P5 ;  /* 0x00000085a0997211 */ /* 0x000fe400028f0eff */
[----:B------:R-:W-:-:S02]  /*15520*/  LEA R156, P2, R162, R123, 0x1 ;  /* 0x0000007ba29c7211 */ /* 0x000fc400078408ff */
[----:B------:R-:W-:Y:S02]  /*15530*/  LEA R160, P5, R169, R123, 0x1 ;  /* 0x0000007ba9a07211 */ /* 0x000fe400078a08ff */
[----:B------:R-:W-:Y:S02]  /*15540*/  LEA.HI.X.SX32 R179, R168, R133, 0x1, P4 ;  /* 0x00000085a8b37211 */ /* 0x000fe400020f0eff */
[----:B------:R-:W-:Y:S02]  /*15550*/  LEA R168, P4, R173, R123, 0x1 ;  /* 0x0000007bada87211 */ /* 0x000fe400078808ff */
[----:B------:R-:W-:Y:S02]  /*15560*/  LEA.HI.X.SX32 R187, R172, R133, 0x1, P3 ;  /* 0x00000085acbb7211 */ /* 0x000fe400018f0eff */
[----:B------:R-:W-:Y:S02]  /*15570*/  LEA R172, P3, R164, R123, 0x1 ;  /* 0x0000007ba4ac7211 */ /* 0x000fe400078608ff */
[----:B------:R-:W-:-:S02]  /*15580*/  LEA.HI.X.SX32 R155, R161, R133, 0x1, P6 ;  /* 0x00000085a19b7211 */ /* 0x000fc400030f0eff */
[----:B------:R-:W-:Y:S02]  /*15590*/  LEA R180, P6, R170, R123, 0x1 ;  /* 0x0000007baab47211 */ /* 0x000fe400078c08ff */
[-C--:B------:R-:W-:Y:S02]  /*155a0*/  LEA.HI.X.SX32 R157, R162, R133.reuse, 0x1, P2 ;  /* 0x00000085a29d7211 */ /* 0x080fe400010f0eff */
[----:B------:R-:W-:Y:S02]  /*155b0*/  LEA.HI.X.SX32 R161, R169, R133, 0x1, P5 ;  /* 0x00000085a9a17211 */ /* 0x000fe400028f0eff */
[-C--:B------:R-:W-:Y:S02]  /*155c0*/  LEA R182, P2, R171, R123.reuse, 0x1 ;  /* 0x0000007babb67211 */ /* 0x080fe400078408ff */
[----:B------:R-:W-:Y:S02]  /*155d0*/  LEA R188, P5, R174, R123, 0x1 ;  /* 0x0000007baebc7211 */ /* 0x000fe400078a08ff */
[----:B------:R-:W-:-:S02]  /*155e0*/  LEA.HI.X.SX32 R169, R173, R133, 0x1, P4 ;  /* 0x00000085ada97211 */ /* 0x000fc400020f0eff */
[----:B------:R-:W-:Y:S02]  /*155f0*/  LEA R162, P4, R163, R123, 0x1 ;  /* 0x0000007ba3a27211 */ /* 0x000fe400078808ff */
[----:B------:R-:W-:Y:S02]  /*15600*/  LEA.HI.X.SX32 R173, R164, R133, 0x1, P3 ;  /* 0x00000085a4ad7211 */ /* 0x000fe400018f0eff */
[----:B------:R-:W-:Y:S02]  /*15610*/  LEA R164, P3, R117, R123, 0x1 ;  /* 0x0000007b75a47211 */ /* 0x000fe400078608ff */
[----:B------:R-:W-:Y:S02]  /*15620*/  LEA.HI.X.SX32 R181, R170, R133, 0x1, P6 ;  /* 0x00000085aab57211 */ /* 0x000fe400030f0eff */
[----:B------:R-:W-:Y:S02]  /*15630*/  LEA R170, P6, R175, R123, 0x1 ;  /* 0x0000007bafaa7211 */ /* 0x000fe400078c08ff */
[----:B------:R-:W-:-:S02]  /*15640*/  LEA.HI.X.SX32 R183, R171, R133, 0x1, P2 ;  /* 0x00000085abb77211 */ /* 0x000fc400010f0eff */
[----:B------:R-:W-:Y:S02]  /*15650*/  LEA.HI.X.SX32 R189, R174, R133, 0x1, P5 ;  /* 0x00000085aebd7211 */ /* 0x000fe400028f0eff */
[-C--:B------:R-:W-:Y:S02]  /*15660*/  LEA R190, P2, R176, R123.reuse, 0x1 ;  /* 0x0000007bb0be7211 */ /* 0x080fe400078408ff */
[----:B------:R-:W-:Y:S02]  /*15670*/  LEA R174, P5, R167, R123, 0x1 ;  /* 0x0000007ba7ae7211 */ /* 0x000fe400078a08ff */
[----:B------:R-:W-:Y:S02]  /*15680*/  LEA.HI.X.SX32 R163, R163, R133, 0x1, P4 ;  /* 0x00000085a3a37211 */ /* 0x000fe400020f0eff */
[----:B------:R-:W-:Y:S02]  /*15690*/  LEA R194, P4, R118, R123, 0x1 ;  /* 0x0000007b76c27211 */ /* 0x000fe400078808ff */
[----:B------:R-:W-:-:S02]  /*156a0*/  LEA.HI.X.SX32 R165, R117, R133, 0x1, P3 ;  /* 0x0000008575a57211 */ /* 0x000fc400018f0eff */
[----:B------:R-:W-:Y:S02]  /*156b0*/  LEA R198, P3, R122, R123, 0x1 ;  /* 0x0000007b7ac67211 */ /* 0x000fe400078608ff */
[----:B------:R-:W-:Y:S02]  /*156c0*/  LEA.HI.X.SX32 R171, R175, R133, 0x1, P6 ;  /* 0x00000085afab7211 */ /* 0x000fe400030f0eff */
        /* <DEDUP_REMOVED lines=79> */
[----:B------:R-:W-:Y:S02]  /*15bc0*/  PRMT R101, R101, 0x7632, R101 ;  /* 0x0000763265657816 */ /* 0x000fe40000000065 */
[----:B------:R-:W-:Y:S02]  /*15bd0*/  LEA.HI.X.SX32 R229, R20, R133, 0x1, P6 ;  /* 0x0000008514e57211 */ /* 0x000fe400030f0eff */
[----:B------:R-:W-:Y:S01]  /*15be0*/  PRMT R102, R102, 0x7632, R102 ;  /* 0x0000763266667816 */ /* 0x000fe20000000066 */
[----:B------:R-:W-:Y:S01]  /*15bf0*/  STG.E.U16 desc[UR6][R58.64], R101 ;  /* 0x000000653a007986 */ /* 0x000fe2000c101506 */
[----:B------:R-:W-:-:S02]  /*15c00*/  LEA R20, P6, R27, R123, 0x1 ;  /* 0x0000007b1b147211 */ /* 0x000fc400078c08ff */
[-C--:B------:R-:W-:Y:S01]  /*15c10*/  LEA.HI.X.SX32 R19, R21, R133.reuse, 0x1, P2 ;  /* 0x0000008515137211 */ /* 0x080fe200010f0eff */
[----:B------:R-:W-:Y:S01]  /*15c20*/  STG.E.U16 desc[UR6][R56.64], R102 ;  /* 0x0000006638007986 */ /* 0x000fe2000c101506 */
[----:B------:R-:W-:Y:S02]  /*15c30*/  LEA.HI.X.SX32 R233, R24, R133, 0x1, P5 ;  /* 0x0000008518e97211 */ /* 0x000fe400028f0eff */
[----:B------:R-:W-:Y:S02]  /*15c40*/  PRMT R33, R103, 0x7632, R33 ;  /* 0x0000763267217816 */ /* 0x000fe40000000021 */
[-C--:B------:R-:W-:Y:S02]  /*15c50*/  LEA R26, P2, R30, R123.reuse, 0x1 ;  /* 0x0000007b1e1a7211 */ /* 0x080fe400078408ff */
[----:B------:R-:W-:Y:S01]  /*15c60*/  LEA R24, P5, R35, R123, 0x1 ;  /* 0x0000007b23187211 */ /* 0x000fe200078a08ff */
[----:B------:R0:W-:Y:S01]  /*15c70*/  STG.E.U16 desc[UR6][R54.64], R33 ;  /* 0x0000002136007986 */ /* 0x0001e2000c101506 */
[----:B------:R-:W-:-:S02]  /*15c80*/  LEA.HI.X.SX32 R235, R34, R133, 0x1, P4 ;  /* 0x0000008522eb7211 */ /* 0x000fc400020f0eff */
[----:B------:R-:W-:Y:S01]  /*15c90*/  LEA R34, P4, R43, R123, 0x1 ;  /* 0x0000007b2b227211 */ /* 0x000fe200078808ff */
[----:B------:R-:W-:Y:S01]  /*15ca0*/  STG.E.U16 desc[UR6][R52.64], R96 ;  /* 0x0000006034007986 */ /* 0x000fe2000c101506 */
[----:B------:R-:W-:Y:S02]  /*15cb0*/  LEA.HI.X.SX32 R239, R42, R133, 0x1, P3 ;  /* 0x000000852aef7211 */ /* 0x000fe400018f0eff */
[----:B------:R-:W-:Y:S01]  /*15cc0*/  LEA R42, P3, R2, R123, 0x1 ;  /* 0x0000007b022a7211 */ /* 0x000fe200078608ff */
[----:B------:R-:W-:Y:S01]  /*15cd0*/  STG.E.U16 desc[UR6][R46.64], R97 ;  /* 0x000000612e007986 */ /* 0x000fe2000c101506 */
[-C--:B------:R-:W-:Y:S02]  /*15ce0*/  LEA.HI.X.SX32 R21, R27, R133.reuse, 0x1, P6 ;  /* 0x000000851b157211 */ /* 0x080fe400030f0eff */
[-C--:B------:R-:W-:Y:S01]  /*15cf0*/  LEA.HI.X.SX32 R27, R30, R133.reuse, 0x1, P2 ;  /* 0x000000851e1b7211 */ /* 0x080fe200010f0eff */
[----:B------:R-:W-:Y:S01]  /*15d00*/  STG.E.U16 desc[UR6][R60.64], R98 ;  /* 0x000000623c007986 */ /* 0x000fe2000c101506 */
[----:B------:R-:W-:-:S02]  /*15d10*/  LEA.HI.X.SX32 R25, R35, R133, 0x1, P5 ;  /* 0x0000008523197211 */ /* 0x000fc400028f0eff */
[-C--:B------:R-:W-:Y:S01]  /*15d20*/  LEA R236, P6, R38, R123.reuse, 0x1 ;  /* 0x0000007b26ec7211 */ /* 0x080fe200078c08ff */
[----:B------:R-:W-:Y:S01]  /*15d30*/  STG.E.U16 desc[UR6][R68.64], R99 ;  /* 0x0000006344007986 */ /* 0x000fe2000c101506 */
[----:B------:R-:W-:Y:S02]  /*15d40*/  LEA R30, P2, R39, R123, 0x1 ;  /* 0x0000007b271e7211 */ /* 0x000fe400078408ff */
[-C--:B------:R-:W-:Y:S02]  /*15d50*/  LEA.HI.X.SX32 R35, R43, R133.reuse, 0x1, P4 ;  /* 0x000000852b237211 */ /* 0x080fe400020f0eff */
[----:B------:R-:W-:Y:S02]  /*15d60*/  PRMT R0, R96, 0x7632, R0 ;  /* 0x0000763260007816 */ /* 0x000fe40000000000 */
[----:B------:R-:W-:Y:S02]  /*15d70*/  LEA.HI.X.SX32 R43, R2, R133, 0x1, P3 ;  /* 0x00000085022b7211 */ /* 0x000fe400018f0eff */
[----:B0-----:R-:W-:Y:S01]  /*15d80*/  PRMT R55, R97, 0x7632, R55 ;  /* 0x0000763261377816 */ /* 0x001fe20000000037 */
[----:B------:R0:W-:Y:S01]  /*15d90*/  STG.E.U16 desc[UR6][R28.64], R0 ;  /* 0x000000001c007986 */ /* 0x0001e2000c101506 */
[----:B------:R-:W-:-:S02]  /*15da0*/  PRMT R2, R98, 0x7632, R2 ;  /* 0x0000763262027816 */ /* 0x000fc40000000002 */
[----:B------:R-:W-:Y:S01]  /*15db0*/  PRMT R3, R99, 0x7632, R3 ;  /* 0x0000763263037816 */ /* 0x000fe20000000003 */
[----:B------:R-:W-:Y:S01]  /*15dc0*/  STG.E.U16 desc[UR6][R110.64], R55 ;  /* 0x000000376e007986 */ /* 0x000fe2000c101506 */
[-C--:B------:R-:W-:Y:S02]  /*15dd0*/  LEA.HI.X.SX32 R237, R38, R133.reuse, 0x1, P6 ;  /* 0x0000008526ed7211 */ /* 0x080fe400030f0eff */
[----:B------:R-:W-:Y:S01]  /*15de0*/  LEA.HI.X.SX32 R31, R39, R133, 0x1, P2 ;  /* 0x00000085271f7211 */ /* 0x000fe200010f0eff */
[----:B------:R1:W-:Y:S01]  /*15df0*/  STG.E.U16 desc[UR6][R128.64], R2 ;  /* 0x0000000280007986 */ /* 0x0003e2000c101506 */
[-C--:B------:R-:W-:Y:S02]  /*15e00*/  LEA R122, P5, R44, R123.reuse, 0x1 ;  /* 0x0000007b2c7a7211 */ /* 0x080fe400078a08ff */
[-C--:B------:R-:W-:Y:S01]  /*15e10*/  LEA R38, P6, R40, R123.reuse, 0x1 ;  /* 0x0000007b28267211 */ /* 0x080fe200078c08ff */
[----:B------:R2:W-:Y:S01]  /*15e20*/  STG.E.U16 desc[UR6][R48.64], R3 ;  /* 0x0000000330007986 */ /* 0x0005e2000c101506 */
[----:B------:R-:W-:-:S02]  /*15e30*/  LEA R240, P2, R45, R123, 0x1 ;  /* 0x0000007b2df07211 */ /* 0x000fc400078408ff */
[----:B------:R-:W-:Y:S01]  /*15e40*/  LEA R132, P4, R36, R123, 0x1 ;  /* 0x0000007b24847211 */ /* 0x000fe200078808ff */
[----:B------:R-:W-:Y:S01]  /*15e50*/  STG.E.U16 desc[UR6][R130.64], R92 ;  /* 0x0000005c82007986 */ /* 0x000fe2000c101506 */
[----:B0-----:R-:W-:Y:S02]  /*15e60*/  PRMT R29, R92, 0x7632, R29 ;  /* 0x000076325c1d7816 */ /* 0x001fe4000000001d */
[-C--:B------:R-:W-:Y:S01]  /*15e70*/  LEA.HI.X.SX32 R123, R44, R133.reuse, 0x1, P5 ;  /* 0x000000852c7b7211 */ /* 0x080fe200028f0eff */
[----:B------:R-:W-:Y:S01]  /*15e80*/  STG.E.U16 desc[UR6][R136.64], R93 ;  /* 0x0000005d88007986 */ /* 0x000fe2000c101506 */
[-C--:B------:R-:W-:Y:S02]  /*15e90*/  LEA.HI.X.SX32 R39, R40, R133.reuse, 0x1, P6 ;  /* 0x0000008528277211 */ /* 0x080fe400030f0eff */
[----:B------:R-:W-:Y:S01]  /*15ea0*/  LEA.HI.X.SX32 R241, R45, R133, 0x1, P2 ;  /* 0x000000852df17211 */ /* 0x000fe200010f0eff */
[----:B------:R0:W-:Y:S01]  /*15eb0*/  STG.E.U16 desc[UR6][R138.64], R94 ;  /* 0x0000005e8a007986 */ /* 0x0001e2000c101506 */
[----:B------:R-:W-:-:S02]  /*15ec0*/  PRMT R32, R93, 0x7632, R32 ;  /* 0x000076325d207816 */ /* 0x000fc40000000020 */
[----:B------:R-:W-:Y:S01]  /*15ed0*/  LEA.HI.X.SX32 R133, R36, R133, 0x1, P4 ;  /* 0x0000008524857211 */ /* 0x000fe200020f0eff */
[----:B------:R4:W-:Y:S01]  /*15ee0*/  STG.E.U16 desc[UR6][R50.64], R95 ;  /* 0x0000005f32007986 */ /* 0x0009e2000c101506 */
[----:B------:R-:W-:Y:S02]  /*15ef0*/  PRMT R33, R94, 0x7632, R33 ;  /* 0x000076325e217816 */ /* 0x000fe40000000021 */
[----:B------:R-:W-:Y:S01]  /*15f00*/  PRMT R36, R95, 0x7632, R36 ;  /* 0x000076325f247816 */ /* 0x000fe20000000024 */
[----:B------:R3:W-:Y:S01]  /*15f10*/  STG.E.U16 desc[UR6][R140.64], R29 ;  /* 0x0000001d8c007986 */ /* 0x0007e2000c101506 */
[----:B------:R-:W-:Y:S02]  /*15f20*/  PRMT R0, R88, 0x7632, R0 ;  /* 0x0000763258007816 */ /* 0x000fe40000000000 */
[----:B-1----:R-:W-:Y:S01]  /*15f30*/  PRMT R2, R89, 0x7632, R2 ;  /* 0x0000763259027816 */ /* 0x002fe20000000002 */
[----:B------:R1:W-:Y:S01]  /*15f40*/  STG.E.U16 desc[UR6][R142.64], R32 ;  /* 0x000000208e007986 */ /* 0x0003e2000c101506 */
[----:B--2---:R-:W-:-:S02]  /*15f50*/  PRMT R3, R90, 0x7632, R3 ;  /* 0x000076325a037816 */ /* 0x004fc40000000003 */
[----:B------:R-:W-:Y:S01]  /*15f60*/  PRMT R28, R91, 0x7632, R28 ;  /* 0x000076325b1c7816 */ /* 0x000fe2000000001c */
[----:B------:R-:W-:Y:S01]  /*15f70*/  STG.E.U16 desc[UR6][R144.64], R33 ;  /* 0x0000002190007986 */ /* 0x000fe2000c101506 */
[----:B0-----:R-:W-:Y:S02]  /*15f80*/  PRMT R94, R84, 0x7632, R94 ;  /* 0x00007632545e7816 */ /* 0x001fe4000000005e */
[----:B----4-:R-:W-:Y:S01]  /*15f90*/  PRMT R95, R86, 0x7632, R95 ;  /* 0x00007632565f7816 */ /* 0x010fe2000000005f */
[----:B------:R-:W-:Y:S01]  /*15fa0*/  STG.E.U16 desc[UR6][R146.64], R36 ;  /* 0x0000002492007986 */ /* 0x000fe2000c101506 */
[----:B---3--:R-:W-:Y:S02]  /*15fb0*/  PRMT R29, R85, 0x7632, R29 ;  /* 0x00007632551d7816 */ /* 0x008fe4000000001d */
[----:B------:R-:W-:Y:S01]  /*15fc0*/  PRMT R97, R81, 0x7632, R97 ;  /* 0x0000763251617816 */ /* 0x000fe20000000061 */
[----:B------:R-:W-:Y:S01]  /*15fd0*/  STG.E.U16 desc[UR6][R148.64], R88 ;  /* 0x0000005894007986 */ /* 0x000fe2000c101506 */
[----:B-1----:R-:W-:-:S02]  /*15fe0*/  PRMT R32, R87, 0x7632, R32 ;  /* 0x0000763257207816 */ /* 0x002fc40000000020 */
[----:B------:R-:W-:Y:S01]  /*15ff0*/  PRMT R98, R82, 0x7632, R98 ;  /* 0x0000763252627816 */ /* 0x000fe20000000062 */
[----:B------:R-:W-:Y:S01]  /*16000*/  STG.E.U16 desc[UR6][R150.64], R89 ;  /* 0x0000005996007986 */ /* 0x000fe2000c101506 */
[----:B------:R-:W-:Y:S02]  /*16010*/  PRMT R60, R76, 0x7632, R60 ;  /* 0x000076324c3c7816 */ /* 0x000fe4000000003c */
[----:B------:R-:W-:Y:S01]  /*16020*/  PRMT R101, R77, 0x7632, R101 ;  /* 0x000076324d657816 */ /* 0x000fe20000000065 */
[----:B------:R-:W-:Y:S01]  /*16030*/  STG.E.U16 desc[UR6][R152.64], R90 ;  /* 0x0000005a98007986 */ /* 0x000fe2000c101506 */
[----:B------:R-:W-:Y:S02]  /*16040*/  PRMT R102, R78, 0x7632, R102 ;  /* 0x000076324e667816 */ /* 0x000fe40000000066 */
[----:B------:R-:W-:Y:S01]  /*16050*/  PRMT R111, R66, 0x7632, R111 ;  /* 0x00007632426f7816 */ /* 0x000fe2000000006f */
[----:B------:R-:W-:Y:S01]  /*16060*/  STG.E.U16 desc[UR6][R154.64], R91 ;  /* 0x0000005b9a007986 */ /* 0x000fe2000c101506 */
[----:B------:R-:W-:-:S03]  /*16070*/  LOP3.LUT P2, RZ, R245, 0x80, RZ, 0xc0, !PT ;  /* 0x00000080f5ff7812 */ /* 0x000fc6000784c0ff */
[----:B------:R0:W-:Y:S04]  /*16080*/  STG.E.U16 desc[UR6][R156.64], R0 ;  /* 0x000000009c007986 */ /* 0x0001e8000c101506 */
[----:B------:R1:W-:Y:S04]  /*16090*/  STG.E.U16 desc[UR6][R158.64], R2 ;  /* 0x000000029e007986 */ /* 0x0003e8000c101506 */
[----:B------:R2:W-:Y:S04]  /*160a0*/  STG.E.U16 desc[UR6][R178.64], R3 ;  /* 0x00000003b2007986 */ /* 0x0005e8000c101506 */
[----:B------:R3:W-:Y:S01]  /*160b0*/  STG.E.U16 desc[UR6][R160.64], R28 ;  /* 0x0000001ca0007986 */ /* 0x0007e2000c101506 */
[----:B0-----:R-:W-:-:S03]  /*160c0*/  PRMT R0, R80, 0x7632, R0 ;  /* 0x0000763250007816 */ /* 0x001fc60000000000 */
[----:B------:R-:W-:Y:S01]  /*160d0*/  STG.E.U16 desc[UR6][R180.64], R84 ;  /* 0x00000054b4007986 */ /* 0x000fe2000c101506 */
[----:B-1----:R-:W-:-:S03]  /*160e0*/  PRMT R2, R83, 0x7632, R2 ;  /* 0x0000763253027816 */ /* 0x002fc60000000002 */
[----:B------:R-:W-:Y:S01]  /*160f0*/  STG.E.U16 desc[UR6][R182.64], R85 ;  /* 0x00000055b6007986 */ /* 0x000fe2000c101506 */
[----:B--2---:R-:W-:-:S03]  /*16100*/  PRMT R3, R79, 0x7632, R3 ;  /* 0x000076324f037816 */ /* 0x004fc60000000003 */
[----:B------:R-:W-:Y:S01]  /*16110*/  STG.E.U16 desc[UR6][R186.64], R86 ;  /* 0x00000056ba007986 */ /* 0x000fe2000c101506 */
[----:B---3--:R-:W-:-:S03]  /*16120*/  PRMT R28, R74, 0x7632, R28 ;  /* 0x000076324a1c7816 */ /* 0x008fc6000000001c */
[----:B------:R-:W-:Y:S04]  /*16130*/  STG.E.U16 desc[UR6][R168.64], R87 ;  /* 0x00000057a8007986 */ /* 0x000fe8000c101506 */
[----:B------:R-:W-:Y:S04]  /*16140*/  STG.E.U16 desc[UR6][R188.64], R94 ;  /* 0x0000005ebc007986 */ /* 0x000fe8000c101506 */
[----:B------:R0:W-:Y:S04]  /*16150*/  STG.E.U16 desc[UR6][R170.64], R29 ;  /* 0x0000001daa007986 */ /* 0x0001e8000c101506 */
[----:B------:R-:W-:Y:S04]  /*16160*/  STG.E.U16 desc[UR6][R190.64], R95 ;  /* 0x0000005fbe007986 */ /* 0x000fe8000c101506 */
[----:B------:R1:W-:Y:S04]  /*16170*/  STG.E.U16 desc[UR6][R172.64], R32 ;  /* 0x00000020ac007986 */ /* 0x0003e8000c101506 */
[----:B------:R-:W-:Y:S01]  /*16180*/  STG.E.U16 desc[UR6][R162.64], R80 ;  /* 0x00000050a2007986 */ /* 0x000fe2000c101506 */
[----:B0-----:R-:W-:-:S03]  /*16190*/  PRMT R29, R75, 0x7632, R29 ;  /* 0x000076324b1d7816 */ /* 0x001fc6000000001d */
[----:B------:R-:W-:Y:S04]  /*161a0*/  STG.E.U16 desc[UR6][R174.64], R81 ;  /* 0x00000051ae007986 */ /* 0x000fe8000c101506 */
[----:B------:R-:W-:Y:S01]  /*161b0*/  STG.E.U16 desc[UR6][R192.64], R82 ;  /* 0x00000052c0007986 */ /* 0x000fe2000c101506 */
[----:B-1----:R-:W-:-:S03]  /*161c0*/  PRMT R32, R67, 0x7632, R32 ;  /* 0x0000763243207816 */ /* 0x002fc60000000020 */
[----:B------:R-:W-:Y:S04]  /*161d0*/  STG.E.U16 desc[UR6][R176.64], R83 ;  /* 0x00000053b0007986 */ /* 0x000fe8000c101506 */
[----:B------:R0:W-:Y:S04]  /*161e0*/  STG.E.U16 desc[UR6][R164.64], R0 ;  /* 0x00000000a4007986 */ /* 0x0001e8000c101506 */
[----:B------:R-:W-:Y:S04]  /*161f0*/  STG.E.U16 desc[UR6][R194.64], R97 ;  /* 0x00000061c2007986 */ /* 0x000fe8000c101506 */
[----:B------:R-:W-:Y:S04]  /*16200*/  STG.E.U16 desc[UR6][R196.64], R98 ;  /* 0x00000062c4007986 */ /* 0x000fe8000c101506 */
[----:B------:R1:W-:Y:S01]  /*16210*/  STG.E.U16 desc[UR6][R166.64], R2 ;  /* 0x00000002a6007986 */ /* 0x0003e2000c101506 */
[----:B0-----:R-:W-:-:S03]  /*16220*/  PRMT R0, R72, 0x7632, R0 ;  /* 0x0000763248007816 */ /* 0x001fc60000000000 */
[----:B------:R-:W0:Y:S04]  /*16230*/  LDS.128 R44, [R242] ;  /* 0x00000000f22c7984 */ /* 0x000e280000000c00 */
[----:B------:R2:W-:Y:S04]  /*16240*/  STG.E.U16 desc[UR6][R116.64], R76 ;  /* 0x0000004c74007986 */ /* 0x0005e8000c101506 */
[----:B------:R-:W-:Y:S01]  /*16250*/  STG.E.U16 desc[UR6][R198.64], R77 ;  /* 0x0000004dc6007986 */ /* 0x000fe2000c101506 */
[----:B-1----:R-:W-:-:S03]  /*16260*/  PRMT R2, R73, 0x7632, R2 ;  /* 0x0000763249027816 */ /* 0x002fc60000000002 */
[----:B------:R1:W-:Y:S04]  /*16270*/  STG.E.U16 desc[UR6][R118.64], R78 ;  /* 0x0000004e76007986 */ /* 0x0003e8000c101506 */
[----:B------:R-:W-:Y:S01]  /*16280*/  STG.E.U16 desc[UR6][R200.64], R79 ;  /* 0x0000004fc8007986 */ /* 0x000fe2000c101506 */
[----:B--2---:R-:W-:-:S03]  /*16290*/  PRMT R117, R113, 0x7632, R117 ;  /* 0x0000763271757816 */ /* 0x004fc60000000075 */
[----:B------:R0:W-:Y:S04]  /*162a0*/  STG.E.U16 desc[UR6][R120.64], R60 ;  /* 0x0000003c78007986 */ /* 0x0001e8000c101506 */
[----:B------:R-:W-:Y:S01]  /*162b0*/  STG.E.U16 desc[UR6][R202.64], R101 ;  /* 0x00000065ca007986 */ /* 0x000fe2000c101506 */
[----:B-1----:R-:W-:-:S03]  /*162c0*/  PRMT R118, R115, 0x7632, R118 ;  /* 0x0000763273767816 */ /* 0x002fc60000000076 */
[----:B------:R-:W-:Y:S04]  /*162d0*/  STG.E.U16 desc[UR6][R204.64], R102 ;  /* 0x00000066cc007986 */ /* 0x000fe8000c101506 */
[----:B------:R1:W-:Y:S04]  /*162e0*/  STG.E.U16 desc[UR6][R124.64], R3 ;  /* 0x000000037c007986 */ /* 0x0003e8000c101506 */
[----:B------:R-:W-:Y:S04]  /*162f0*/  STG.E.U16 desc[UR6][R206.64], R72 ;  /* 0x00000048ce007986 */ /* 0x000fe8000c101506 */
[----:B------:R-:W-:Y:S01]  /*16300*/  STG.E.U16 desc[UR6][R208.64], R73 ;  /* 0x00000049d0007986 */ /* 0x000fe2000c101506 */
[----:B0-----:R-:W-:-:S03]  /*16310*/  PRMT R120, R45, 0x7632, R120 ;  /* 0x000076322d787816 */ /* 0x001fc60000000078 */
[----:B------:R-:W-:Y:S01]  /*16320*/  STG.E.U16 desc[UR6][R134.64], R74 ;  /* 0x0000004a86007986 */ /* 0x000fe2000c101506 */
[----:B-1----:R-:W-:-:S03]  /*16330*/  PRMT R3, R64, 0x7632, R3 ;  /* 0x0000763240037816 */ /* 0x002fc60000000003 */
[----:B------:R-:W-:Y:S04]  /*16340*/  STG.E.U16 desc[UR6][R210.64], R75 ;  /* 0x0000004bd2007986 */ /* 0x000fe8000c101506 */
[----:B------:R0:W-:Y:S04]  /*16350*/  STG.E.U16 desc[UR6][R212.64], R0 ;  /* 0x00000000d4007986 */ /* 0x0001e8000c101506 */
[----:B------:R1:W-:Y:S04]  /*16360*/  STG.E.U16 desc[UR6][R4.64], R2 ;  /* 0x0000000204007986 */ /* 0x0003e8000c101506 */
[----:B------:R-:W-:Y:S04]  /*16370*/  STG.E.U16 desc[UR6][R214.64], R28 ;  /* 0x0000001cd6007986 */ /* 0x000fe8000c101506 */
[----:B------:R-:W-:Y:S01]  /*16380*/  STG.E.U16 desc[UR6][R216.64], R29 ;  /* 0x0000001dd8007986 */ /* 0x000fe2000c101506 */
[----:B0-----:R-:W-:-:S03]  /*16390*/  PRMT R0, R104, 0x7632, R0 ;  /* 0x0000763268007816 */ /* 0x001fc60000000000 */
[----:B------:R-:W-:Y:S01]  /*163a0*/  STG.E.U16 desc[UR6][R70.64], R64 ;  /* 0x0000004046007986 */ /* 0x000fe2000c101506 */
[----:B-1----:R-:W-:Y:S02]  /*163b0*/  PRMT R5, R65, 0x7632, R5 ;  /* 0x0000763241057816 */ /* 0x002fe40000000005 */
[----:B------:R-:W-:Y:S01]  /*163c0*/  PRMT R2, R105, 0x7632, R2 ;  /* 0x0000763269027816 */ /* 0x000fe20000000002 */
[----:B------:R-:W-:Y:S04]  /*163d0*/  STG.E.U16 desc[UR6][R218.64], R65 ;  /* 0x00000041da007986 */ /* 0x000fe8000c101506 */
[----:B------:R0:W-:Y:S04]  /*163e0*/  STG.E.U16 desc[UR6][R108.64], R66 ;  /* 0x000000426c007986 */ /* 0x0001e8000c101506 */
[----:B------:R-:W-:Y:S04]  /*163f0*/  STG.E.U16 desc[UR6][R220.64], R67 ;  /* 0x00000043dc007986 */ /* 0x000fe8000c101506 */
[----:B------:R1:W-:Y:S04]  /*16400*/  STG.E.U16 desc[UR6][R126.64], R3 ;  /* 0x000000037e007986 */ /* 0x0003e8000c101506 */
[----:B------:R2:W-:Y:S01]  /*16410*/  STG.E.U16 desc[UR6][R8.64], R5 ;  /* 0x0000000508007986 */ /* 0x0005e2000c101506 */
[----:B0-----:R-:W-:-:S03]  /*16420*/  PRMT R66, R46, 0x7632, R66 ;  /* 0x000076322e427816 */ /* 0x001fc60000000042 */
[----:B------:R-:W-:Y:S04]  /*16430*/  STG.E.U16 desc[UR6][R222.64], R111 ;  /* 0x0000006fde007986 */ /* 0x000fe8000c101506 */
[----:B------:R0:W-:Y:S01]  /*16440*/  STG.E.U16 desc[UR6][R10.64], R32 ;  /* 0x000000200a007986 */ /* 0x0001e2000c101506 */
[----:B-1----:R-:W-:-:S03]  /*16450*/  PRMT R3, R107, 0x7632, R3 ;  /* 0x000076326b037816 */ /* 0x002fc60000000003 */
[----:B------:R-:W-:Y:S01]  /*16460*/  STG.E.U16 desc[UR6][R224.64], R104 ;  /* 0x00000068e0007986 */ /* 0x000fe2000c101506 */
[----:B--2---:R-:W-:-:S03]  /*16470*/  PRMT R9, R106, 0x7632, R9 ;  /* 0x000076326a097816 */ /* 0x004fc60000000009 */
[----:B------:R-:W-:Y:S04]  /*16480*/  STG.E.U16 desc[UR6][R62.64], R105 ;  /* 0x000000693e007986 */ /* 0x000fe8000c101506 */
[----:B------:R1:W-:Y:S01]  /*16490*/  STG.E.U16 desc[UR6][R12.64], R106 ;  /* 0x0000006a0c007986 */ /* 0x0003e2000c101506 */
[----:B0-----:R-:W-:-:S03]  /*164a0*/  PRMT R11, R112, 0x7632, R11 ;  /* 0x00007632700b7816 */ /* 0x001fc6000000000b */
[----:B------:R-:W-:Y:S04]  /*164b0*/  STG.E.U16 desc[UR6][R226.64], R107 ;  /* 0x0000006be2007986 */ /* 0x000fe8000c101506 */
[----:B------:R0:W-:Y:S04]  /*164c0*/  STG.E.U16 desc[UR6][R14.64], R0 ;  /* 0x000000000e007986 */ /* 0x0001e8000c101506 */
[----:B------:R2:W-:Y:S01]  /*164d0*/  STG.E.U16 desc[UR6][R228.64], R2 ;  /* 0x00000002e4007986 */ /* 0x0005e2000c101506 */
[----:B-1----:R-:W-:-:S03]  /*164e0*/  PRMT R12, R114, 0x7632, R12 ;  /* 0x00007632720c7816 */ /* 0x002fc6000000000c */
[----:B------:R1:W-:Y:S04]  /*164f0*/  STG.E.U16 desc[UR6][R18.64], R9 ;  /* 0x0000000912007986 */ /* 0x0003e8000c101506 */
[----:B------:R3:W-:Y:S01]  /*16500*/  STG.E.U16 desc[UR6][R16.64], R3 ;  /* 0x0000000310007986 */ /* 0x0007e2000c101506 */
[----:B0-----:R-:W-:-:S03]  /*16510*/  FSEL R0, R185, -INF , P0 ;  /* 0xff800000b9007808 */ /* 0x001fc60000000000 */
[----:B------:R-:W-:Y:S01]  /*16520*/  STG.E.U16 desc[UR6][R230.64], R112 ;  /* 0x00000070e6007986 */ /* 0x000fe2000c101506 */
[----:B--2---:R-:W-:Y:S02]  /*16530*/  IMAD.SHL.U32 R2, R245, 0x2, RZ ;  /* 0x00000002f5027824 */ /* 0x004fe400078e00ff */
[----:B------:R-:W-:Y:S01]  /*16540*/  FFMA R4, R0, 0.69314718246459960938, R7 ;  /* 0x3f31721800047823 */ /* 0x000fe20000000007 */
[----:B------:R-:W-:Y:S01]  /*16550*/  IMAD.HI R0, R244, 0x4, RZ ;  /* 0x00000004f4007827 */ /* 0x000fe200078e02ff */
[----:B------:R-:W-:Y:S01]  /*16560*/  STG.E.U16 desc[UR6][R232.64], R113 ;  /* 0x00000071e8007986 */ /* 0x000fe2000c101506 */
[----:B-1----:R-:W-:Y:S01]  /*16570*/  PRMT R19, R44, 0x7632, R19 ;  /* 0x000076322c137816 */ /* 0x002fe20000000013 */
[----:B------:R-:W0:Y:S02]  /*16580*/  LDC.64 R8, c[0x0][0x230] ;  /* 0x00008c00ff087b82 */ /* 0x000e240000000a00 */
[----:B------:R1:W-:Y:S01]  /*16590*/  STG.E.U16 desc[UR6][R20.64], R114 ;  /* 0x0000007214007986 */ /* 0x0003e2000c101506 */
[----:B---3--:R-:W-:-:S03]  /*165a0*/  FSEL R3, R184, -INF , P1 ;  /* 0xff800000b8037808 */ /* 0x008fc60000800000 */
[----:B------:R2:W-:Y:S02]  /*165b0*/  STG.E.U16 desc[UR6][R26.64], R115 ;  /* 0x000000731a007986 */ /* 0x0005e4000c101506 */
[----:B------:R-:W-:Y:S01]  /*165c0*/  FFMA R5, R3, 0.69314718246459960938, R6 ;  /* 0x3f31721803057823 */ /* 0x000fe20000000006 */
[----:B------:R-:W-:Y:S01]  /*165d0*/  LOP3.LUT R6, R2, 0x1f8, RZ, 0xc0, !PT ;  /* 0x000001f802067812 */ /* 0x000fe200078ec0ff */
[----:B------:R2:W-:Y:S01]  /*165e0*/  STG.E.U16 desc[UR6][R22.64], R11 ;  /* 0x0000000b16007986 */ /* 0x0005e2000c101506 */
[----:B------:R-:W-:-:S03]  /*165f0*/  IMAD.SHL.U32 R3, R244, 0x4, RZ ;  /* 0x00000004f4037824 */ /* 0x000fc600078e00ff */
[----:B------:R2:W-:Y:S01]  /*16600*/  STG.E.U16 desc[UR6][R234.64], R117 ;  /* 0x00000075ea007986 */ /* 0x0005e2000c101506 */
[----:B-1----:R-:W-:-:S03]  /*16610*/  PRMT R21, R47, 0x7632, R21 ;  /* 0x000076322f157816 */ /* 0x002fc60000000015 */
[----:B------:R2:W-:Y:S04]  /*16620*/  STG.E.U16 desc[UR6][R24.64], R12 ;  /* 0x0000000c18007986 */ /* 0x0005e8000c101506 */
[----:B------:R2:W-:Y:S01]  /*16630*/  STG.E.U16 desc[UR6][R236.64], R118 ;  /* 0x00000076ec007986 */ /* 0x0005e2000c101506 */
[----:B0-----:R-:W-:-:S03]  /*16640*/  IADD3 R2, P0, P1, R3, UR10, R8 ;  /* 0x0000000a03027c10 */ /* 0x001fc6000f91e008 */
[----:B------:R2:W-:Y:S01]  /*16650*/  STG.E.U16 desc[UR6][R30.64], R44 ;  /* 0x0000002c1e007986 */ /* 0x0005e2000c101506 */
[----:B------:R-:W-:-:S03]  /*16660*/  IADD3.X R3, R0, UR9, R9, P0, P1 ;  /* 0x0000000900037c10 */ /* 0x000fc600087e2409 */
[----:B------:R2:W-:Y:S04]  /*16670*/  STG.E.U16 desc[UR6][R238.64], R45 ;  /* 0x0000002dee007986 */ /* 0x0005e8000c101506 */
[----:B------:R2:W-:Y:S04]  /*16680*/  STG.E.U16 desc[UR6][R34.64], R46 ;  /* 0x0000002e22007986 */ /* 0x0005e8000c101506 */
[----:B------:R2:W-:Y:S04]  /*16690*/  STG.E.U16 desc[UR6][R122.64], R47 ;  /* 0x0000002f7a007986 */ /* 0x0005e8000c101506 */
[----:B------:R2:W-:Y:S04]  /*166a0*/  STG.E.U16 desc[UR6][R38.64], R19 ;  /* 0x0000001326007986 */ /* 0x0005e8000c101506 */
[----:B------:R2:W-:Y:S04]  /*166b0*/  STG.E.U16 desc[UR6][R240.64], R120 ;  /* 0x00000078f0007986 */ /* 0x0005e8000c101506 */
[----:B------:R2:W-:Y:S04]  /*166c0*/  STG.E.U16 desc[UR6][R132.64], R66 ;  /* 0x0000004284007986 */ /* 0x0005e8000c101506 */
[----:B------:R2:W-:Y:S01]  /*166d0*/  STG.E.U16 desc[UR6][R42.64], R21 ;  /* 0x000000152a007986 */ /* 0x0005e2000c101506 */
[----:B------:R-:W-:Y:S06]  /*166e0*/  BAR.SYNC.DEFER_BLOCKING 0x0 ;  /* 0x0000000000007b1d */ /* 0x000fec0000010000 */
[----:B------:R2:W-:Y:S02]  /*166f0*/  STS.64 [R6+UR4], R4 ;  /* 0x0000000406007988 */ /* 0x0005e40008000a04 */
[----:B------:R-:W-:Y:S06]  /*16700*/  BAR.SYNC.DEFER_BLOCKING 0x0 ;  /* 0x0000000000007b1d */ /* 0x000fec0000010000 */
[----:B------:R-:W-:Y:S05]  /*16710*/  @P2 EXIT ;  /* 0x000000000000294d */ /* 0x000fea0003800000 */
[----:B------:R-:W0:Y:S04]  /*16720*/  LDS R243, [R243] ;  /* 0x00000000f3f37984 */ /* 0x000e280000000800 */
[----:B0-----:R-:W-:Y:S01]  /*16730*/  STG.E desc[UR6][R2.64], R243 ;  /* 0x000000f302007986 */ /* 0x001fe2000c101906 */
[----:B------:R-:W-:Y:S05]  /*16740*/  EXIT ;  /* 0x000000000000794d */ /* 0x000fea0003800000 */
.L_x_2:
[----:B------:R-:W-:-:S00]  /*16750*/  BRA `(.L_x_2) ;  /* 0xfffffffc00fc7947 */ /* 0x000fc0000383ffff */
[----:B------:R-:W-:-:S00]  /*16760*/  NOP ;  /* 0x0000000000007918 */ /* 0x000fc00000000000 */
        /* <DEDUP_REMOVED lines=9> */
.L_x_3:


//--------------------- .nv.global.init           --------------------------
	.section	.nv.global.init,"aw",@progbits
.nv.global.init:
	.type		_$_str,@object
	.size		_$_str,(.L_0 - _$_str)
_$_str:
        /*0000*/ 	.byte	0x5f, 0x5f, 0x43, 0x55, 0x44, 0x41, 0x5f, 0x46, 0x54, 0x5a, 0x00
.L_0:


//--------------------- .nv.shared.attn_fwd       --------------------------
	.section	.nv.shared.attn_fwd,"aw",@nobits
	.sectionflags	@""
	.align	16
	.zero		1024


//--------------------- .nv.shared.reserved.0     --------------------------
	.section	.nv.shared.reserved.0,"aw",@nobits
	.weak		__nv_reservedSMEM_offset_0_alias
	.size		__nv_reservedSMEM_offset_0_alias, 0, 0
	.other		__nv_reservedSMEM_offset_0_alias,@"STO_CUDA_RESERVED_SHARED STV_DEFAULT"
__nv_reservedSMEM_offset_0_alias:
	.zero		0


//--------------------- .nv.constant0.attn_fwd    --------------------------
	.section	.nv.constant0.attn_fwd,"a",@progbits
	.sectionflags	@""
	.align	4
.nv.constant0.attn_fwd:
	.zero		664


//--------------------- SYMBOLS --------------------------

	.type		.nv.reservedSmem.offset0,@object
	.size		.nv.reservedSmem.offset0,0x4
